	.target	sm_90a

	.elftype	@"ET_EXEC"


//--------------------- .note.nv.tkinfo           --------------------------
	.section	.note.nv.tkinfo,"",@"SHT_NOTE"
	.sectionflags	@"SHF_NOTE_NV_TKINFO"
	.tkinfo
        /*0018*/ 	.word	0x00000002
        /*0030*/ 	.string	""
        /*0030*/ 	.string	"ptxas"
        /*0030*/ 	.string	"Cuda compilation tools, release 13.0, V13.0.88"
        /*0030*/ 	.string	"Build cuda_13.0.r13.0/compiler.36424714_0"
        /*0030*/ 	.string	"-arch sm_90a -m 64 "



//--------------------- .note.nv.cuinfo           --------------------------
	.section	.note.nv.cuinfo,"",@"SHT_NOTE"
	.sectionflags	@"SHF_NOTE_NV_CUINFO"
        /*0018*/ 	.short	0x0002
        /*001a*/ 	.short	0x005a
        /*001c*/ 	.short	0x0082
	.zero		2


//--------------------- .nv.info                  --------------------------
	.section	.nv.info,"",@"SHT_CUDA_INFO"
	.align	4


	//----- nvinfo : EIATTR_REGCOUNT
	.align		4
        /*0000*/ 	.byte	0x04, 0x2f
        /*0002*/ 	.short	(.L_15 - .L_14)
	.align		4
.L_14:
        /*0004*/ 	.word	index@(_ZN7cutlass13device_kernelINS_4gemm6kernel13GemmUniversalIN4cute5tupleIJiiiiEEENS1_10collective13CollectiveMmaINS1_34MainloopSm90TmaGmmaWarpSpecializedILi2ENS5_IJNS4_1CILi1EEESB_SB_EEENS1_35KernelTmaWarpSpecializedCooperativeEEENS5_IJNSA_ILi512EEENSA_ILi224EEENSA_ILi128EEEEEEaNS5_IJlSB_lEEEaSJ_NS4_8TiledMMAINS4_8MMA_AtomIJNS4_4SM904GMMA26MMA_64x32x32_S32S8S8_SS_TNEEEENS4_6LayoutINS5_IJNSA_ILi2EEESB_SB_EEENS5_IJSB_NSA_ILi0EEEST_EEEEENS5_IJNS4_10UnderscoreESW_SW_EEEEENS4_13SM90_TMA_LOADENS4_14ComposedLayoutINS4_7SwizzleILi3ELi4ELi3EEENS4_18smem_ptr_flag_bitsILi8EEENSQ_INS5_IJNSA_ILi8EEESH_EEENS5_IJSH_SB_EEEEEEEvNS4_8identityESZ_S19_vS1A_EENS_8epilogue10collective6detail29Sm90TmaWarpSpecializedAdapterINS1D_15DefaultEpilogueIaSJ_SJ_NS1C_6thread17LinearCombinationIaLi1EiiLNS1H_9ScaleType4KindE0ELNS_15FloatRoundStyleE2EaEENS1_15EpilogueDefaultEEEEEvvEEEEvNT_6ParamsE)
        /*0008*/ 	.word	0x000000a8


	//----- nvinfo : EIATTR_FRAME_SIZE
	.align		4
.L_15:
        /*000c*/ 	.byte	0x04, 0x11
        /*000e*/ 	.short	(.L_17 - .L_16)
	.align		4
.L_16:
        /*0010*/ 	.word	index@(_ZN7cutlass13device_kernelINS_4gemm6kernel13GemmUniversalIN4cute5tupleIJiiiiEEENS1_10collective13CollectiveMmaINS1_34MainloopSm90TmaGmmaWarpSpecializedILi2ENS5_IJNS4_1CILi1EEESB_SB_EEENS1_35KernelTmaWarpSpecializedCooperativeEEENS5_IJNSA_ILi512EEENSA_ILi224EEENSA_ILi128EEEEEEaNS5_IJlSB_lEEEaSJ_NS4_8TiledMMAINS4_8MMA_AtomIJNS4_4SM904GMMA26MMA_64x32x32_S32S8S8_SS_TNEEEENS4_6LayoutINS5_IJNSA_ILi2EEESB_SB_EEENS5_IJSB_NSA_ILi0EEEST_EEEEENS5_IJNS4_10UnderscoreESW_SW_EEEEENS4_13SM90_TMA_LOADENS4_14ComposedLayoutINS4_7SwizzleILi3ELi4ELi3EEENS4_18smem_ptr_flag_bitsILi8EEENSQ_INS5_IJNSA_ILi8EEESH_EEENS5_IJSH_SB_EEEEEEEvNS4_8identityESZ_S19_vS1A_EENS_8epilogue10collective6detail29Sm90TmaWarpSpecializedAdapterINS1D_15DefaultEpilogueIaSJ_SJ_NS1C_6thread17LinearCombinationIaLi1EiiLNS1H_9ScaleType4KindE0ELNS_15FloatRoundStyleE2EaEENS1_15EpilogueDefaultEEEEEvvEEEEvNT_6ParamsE)
        /*0014*/ 	.word	0x00000d90


	//----- nvinfo : EIATTR_MIN_STACK_SIZE
	.align		4
.L_17:
        /*0018*/ 	.byte	0x04, 0x12
        /*001a*/ 	.short	(.L_19 - .L_18)
	.align		4
.L_18:
        /*001c*/ 	.word	index@(_ZN7cutlass13device_kernelINS_4gemm6kernel13GemmUniversalIN4cute5tupleIJiiiiEEENS1_10collective13CollectiveMmaINS1_34MainloopSm90TmaGmmaWarpSpecializedILi2ENS5_IJNS4_1CILi1EEESB_SB_EEENS1_35KernelTmaWarpSpecializedCooperativeEEENS5_IJNSA_ILi512EEENSA_ILi224EEENSA_ILi128EEEEEEaNS5_IJlSB_lEEEaSJ_NS4_8TiledMMAINS4_8MMA_AtomIJNS4_4SM904GMMA26MMA_64x32x32_S32S8S8_SS_TNEEEENS4_6LayoutINS5_IJNSA_ILi2EEESB_SB_EEENS5_IJSB_NSA_ILi0EEEST_EEEEENS5_IJNS4_10UnderscoreESW_SW_EEEEENS4_13SM90_TMA_LOADENS4_14ComposedLayoutINS4_7SwizzleILi3ELi4ELi3EEENS4_18smem_ptr_flag_bitsILi8EEENSQ_INS5_IJNSA_ILi8EEESH_EEENS5_IJSH_SB_EEEEEEEvNS4_8identityESZ_S19_vS1A_EENS_8epilogue10collective6detail29Sm90TmaWarpSpecializedAdapterINS1D_15DefaultEpilogueIaSJ_SJ_NS1C_6thread17LinearCombinationIaLi1EiiLNS1H_9ScaleType4KindE0ELNS_15FloatRoundStyleE2EaEENS1_15EpilogueDefaultEEEEEvvEEEEvNT_6ParamsE)
        /*0020*/ 	.word	0x00000d90
.L_19:


//--------------------- .nv.compat                --------------------------
	.section	.nv.compat,"",@"SHT_CUDA_COMPAT_INFO"
	.align	4
        /*0000*/ 	.byte	0x02, 0x09, 0x01, 0x00, 0x02, 0x02, 0x04, 0x00, 0x02, 0x05, 0x05, 0x00, 0x03, 0x07, 0x01, 0x01
        /*0010*/ 	.byte	0x02, 0x03, 0x01, 0x00, 0x02, 0x06, 0x01, 0x00, 0x04, 0x0b, 0x08, 0x00, 0x00, 0x00, 0x00, 0x00
        /*0020*/ 	.byte	0x00, 0x00, 0x00, 0x00


//--------------------- .nv.info._ZN7cutlass13device_kernelINS_4gemm6kernel13GemmUniversalIN4cute5tupleIJiiiiEEENS1_10collective13CollectiveMmaINS1_34MainloopSm90TmaGmmaWarpSpecializedILi2ENS5_IJNS4_1CILi1EEESB_SB_EEENS1_35KernelTmaWarpSpecializedCooperativeEEENS5_IJNSA_ILi512EEENSA_ILi224EEENSA_ILi128EEEEEEaNS5_IJlSB_lEEEaSJ_NS4_8TiledMMAINS4_8MMA_AtomIJNS4_4SM904GMMA26MMA_64x32x32_S32S8S8_SS_TNEEEENS4_6LayoutINS5_IJNSA_ILi2EEESB_SB_EEENS5_IJSB_NSA_ILi0EEEST_EEEEENS5_IJNS4_10UnderscoreESW_SW_EEEEENS4_13SM90_TMA_LOADENS4_14ComposedLayoutINS4_7SwizzleILi3ELi4ELi3EEENS4_18smem_ptr_flag_bitsILi8EEENSQ_INS5_IJNSA_ILi8EEESH_EEENS5_IJSH_SB_EEEEEEEvNS4_8identityESZ_S19_vS1A_EENS_8epilogue10collective6detail29Sm90TmaWarpSpecializedAdapterINS1D_15DefaultEpilogueIaSJ_SJ_NS1C_6thread17LinearCombinationIaLi1EiiLNS1H_9ScaleType4KindE0ELNS_15FloatRoundStyleE2EaEENS1_15EpilogueDefaultEEEEEvvEEEEvNT_6ParamsE --------------------------
	.section	.nv.info._ZN7cutlass13device_kernelINS_4gemm6kernel13GemmUniversalIN4cute5tupleIJiiiiEEENS1_10collective13CollectiveMmaINS1_34MainloopSm90TmaGmmaWarpSpecializedILi2ENS5_IJNS4_1CILi1EEESB_SB_EEENS1_35KernelTmaWarpSpecializedCooperativeEEENS5_IJNSA_ILi512EEENSA_ILi224EEENSA_ILi128EEEEEEaNS5_IJlSB_lEEEaSJ_NS4_8TiledMMAINS4_8MMA_AtomIJNS4_4SM904GMMA26MMA_64x32x32_S32S8S8_SS_TNEEEENS4_6LayoutINS5_IJNSA_ILi2EEESB_SB_EEENS5_IJSB_NSA_ILi0EEEST_EEEEENS5_IJNS4_10UnderscoreESW_SW_EEEEENS4_13SM90_TMA_LOADENS4_14ComposedLayoutINS4_7SwizzleILi3ELi4ELi3EEENS4_18smem_ptr_flag_bitsILi8EEENSQ_INS5_IJNSA_ILi8EEESH_EEENS5_IJSH_SB_EEEEEEEvNS4_8identityESZ_S19_vS1A_EENS_8epilogue10collective6detail29Sm90TmaWarpSpecializedAdapterINS1D_15DefaultEpilogueIaSJ_SJ_NS1C_6thread17LinearCombinationIaLi1EiiLNS1H_9ScaleType4KindE0ELNS_15FloatRoundStyleE2EaEENS1_15EpilogueDefaultEEEEEvvEEEEvNT_6ParamsE,"",@"SHT_CUDA_INFO"
	.sectionflags	@""
	.align	4


	//----- nvinfo : EIATTR_CUDA_API_VERSION
	.align		4
        /*0000*/ 	.byte	0x04, 0x37
        /*0002*/ 	.short	(.L_21 - .L_20)
.L_20:
        /*0004*/ 	.word	0x00000082


	//----- nvinfo : EIATTR_KPARAM_INFO
	.align		4
.L_21:
        /*0008*/ 	.byte	0x04, 0x17
        /*000a*/ 	.short	(.L_23 - .L_22)
.L_22:
        /*000c*/ 	.word	0x00000000
        /*0010*/ 	.short	0x0000
        /*0012*/ 	.short	0x0070
        /*0014*/ 	.byte	0x00, 0xf0, 0x01, 0x10


	//----- nvinfo : EIATTR_SPARSE_MMA_MASK
	.align		4
.L_23:
        /*0018*/ 	.byte	0x03, 0x50
        /*001a*/ 	.short	0x0000


	//----- nvinfo : EIATTR_MAXREG_COUNT
	.align		4
        /*001c*/ 	.byte	0x03, 0x1b
        /*001e*/ 	.short	0x00a8


	//----- nvinfo : EIATTR_NUM_BARRIERS
	.align		4
        /*0020*/ 	.byte	0x02, 0x4c
        /*0022*/ 	.byte	0x01
	.zero		1


	//----- nvinfo : EIATTR_EXTERNS
	.align		4
        /*0024*/ 	.byte	0x04, 0x0f
        /*0026*/ 	.short	(.L_25 - .L_24)


	//   ....[0]....
	.align		4
.L_24:
        /*0028*/ 	.word	index@(__assertfail)


	//----- nvinfo : EIATTR_ANNOTATIONS
	.align		4
.L_25:
        /*002c*/ 	.byte	0x04, 0x55
        /*002e*/ 	.short	(.L_27 - .L_26)


	//   ....[0]....
.L_26:
        /*0030*/ 	.word	0x00000001
        /*0034*/ 	.byte	0x60, 0x06, 0x00, 0x00, 0x01, 0x00, 0x00, 0x00, 0x70, 0x06, 0x00, 0x00, 0x01, 0x00, 0x00, 0x00
        /* <DEDUP_REMOVED lines=1793> */
        /*7054*/ 	.byte	0x00, 0x2a, 0x03, 0x00


	//----- nvinfo : EIATTR_MERCURY_ISA_VERSION
	.align		4
.L_27:
        /*7058*/ 	.byte	0x03, 0x5f
        /*705a*/ 	.short	0x0101


	//----- nvinfo : EIATTR_INT_WARP_WIDE_INSTR_OFFSETS
	.align		4
        /*705c*/ 	.byte	0x04, 0x31
        /*705e*/ 	.short	(.L_29 - .L_28)


	//   ....[0]....
.L_28:
        /*7060*/ 	.word	0x000004c0


	//   ....[1]....
        /*7064*/ 	.word	0x000004d0


	//   ....[2]....
        /*7068*/ 	.word	0x00000560


	//----- nvinfo : EIATTR_COOP_GROUP_MASK_REGIDS
	.align		4
.L_29:
        /*706c*/ 	.byte	0x04, 0x29
        /*706e*/ 	.short	(.L_31 - .L_30)


	//   ....[0]....
.L_30:
        /*7070*/ 	.word	0xffffffff


	//   ....[1]....
        /*7074*/ 	.word	0xffffffff


	//   ....[2]....
        /*7078*/ 	.word	0xffffffff


	//   ....[3]....
        /*707c*/ 	.word	0xffffffff


	//   ....[4]....
        /*7080*/ 	.word	0xffffffff


	//----- nvinfo : EIATTR_COOP_GROUP_INSTR_OFFSETS
	.align		4
.L_31:
        /*7084*/ 	.byte	0x04, 0x28
        /*7086*/ 	.short	(.L_33 - .L_32)


	//   ....[0]....
.L_32:
        /*7088*/ 	.word	0x00000070


	//   ....[1]....
        /*708c*/ 	.word	0x00000080


	//   ....[2]....
        /*7090*/ 	.word	0x000001a0


	//   ....[3]....
        /*7094*/ 	.word	0x00000370


	//   ....[4]....
        /*7098*/ 	.word	0x000011a0


	//----- nvinfo : EIATTR_REG_RECONFIG
	.align		4
.L_33:
        /*709c*/ 	.byte	0x01, 0x54
	.zero		2


	//----- nvinfo : EIATTR_SYSCALL_OFFSETS
	.align		4
        /*70a0*/ 	.byte	0x04, 0x46
        /*70a2*/ 	.short	(.L_35 - .L_34)


	//   ....[0]....
.L_34:
        /*70a4*/ 	.word	0x00001350


	//----- nvinfo : EIATTR_MBARRIER_INSTR_OFFSETS
	.align		4
.L_35:
        /*70a8*/ 	.byte	0x04, 0x39
        /*70aa*/ 	.short	(.L_37 - .L_36)


	//   ....[0]....
.L_36:
        /*70ac*/ 	.word	0x00000320
        /*70b0*/ 	.word	0x000000ff
        /*70b4*/ 	.word	0x00000000
        /*70b8*/ 	.short	0x0100
        /*70ba*/ 	.byte	0x08
	.zero		1


	//   ....[1]....
        /*70bc*/ 	.word	0x00000330
        /*70c0*/ 	.word	0x000000ff
        /*70c4*/ 	.word	0x00000010
        /*70c8*/ 	.short	0x0100
        /*70ca*/ 	.byte	0x08
	.zero		1


	//   ....[2]....
        /*70cc*/ 	.word	0x00000340
        /*70d0*/ 	.word	0x000000ff
        /*70d4*/ 	.word	0x00000008
        /*70d8*/ 	.short	0x0100
        /*70da*/ 	.byte	0x08
	.zero		1


	//   ....[3]....
        /*70dc*/ 	.word	0x00000350
        /*70e0*/ 	.word	0x000000ff
        /*70e4*/ 	.word	0x00000018
        /*70e8*/ 	.short	0x0100
        /*70ea*/ 	.byte	0x08
	.zero		1


	//   ....[4]....
        /*70ec*/ 	.word	0x000005e0
        /*70f0*/ 	.word	0x000000ff
        /*70f4*/ 	.word	0x00000030
        /*70f8*/ 	.short	0x0100
        /*70fa*/ 	.byte	0x10
	.zero		1


	//   ....[5]....
        /*70fc*/ 	.word	0x00000680
        /*7100*/ 	.word	0x000000ff
        /*7104*/ 	.word	0x00000038
        /*7108*/ 	.short	0x0100
        /*710a*/ 	.byte	0x10
	.zero		1


	//   ....[6]....
        /*710c*/ 	.word	0x00001430
        /*7110*/ 	.word	0x00000003
        /*7114*/ 	.word	0x00000000
        /*7118*/ 	.short	0x010a
        /*711a*/ 	.byte	0x3f
	.zero		1


	//   ....[7]....
        /*711c*/ 	.word	0x00001470
        /*7120*/ 	.word	0x00000003
        /*7124*/ 	.word	0x00000000
        /*7128*/ 	.short	0x010a
        /*712a*/ 	.byte	0x3f
	.zero		1


	//   ....[8]....
        /*712c*/ 	.word	0x0000cb00
        /*7130*/ 	.word	0x00000002
        /*7134*/ 	.word	0x00000000
        /*7138*/ 	.short	0x010a
        /*713a*/ 	.byte	0x3f
	.zero		1


	//   ....[9]....
        /*713c*/ 	.word	0x0000cb40
        /*7140*/ 	.word	0x00000002
        /*7144*/ 	.word	0x00000000
        /*7148*/ 	.short	0x010a
        /*714a*/ 	.byte	0x3f
	.zero		1


	//   ....[10]....
        /*714c*/ 	.word	0x00018210
        /*7150*/ 	.word	0x00000002
        /*7154*/ 	.word	0x00000000
        /*7158*/ 	.short	0x0101
        /*715a*/ 	.byte	0x3f
	.zero		1


	//   ....[11]....
        /*715c*/ 	.word	0x00018400
        /*7160*/ 	.word	0x00000000
        /*7164*/ 	.word	0x00000000
        /*7168*/ 	.short	0x0101
        /*716a*/ 	.byte	0x3f
	.zero		1


	//   ....[12]....
        /*716c*/ 	.word	0x00032590
        /*7170*/ 	.word	0x0000000f
        /*7174*/ 	.word	0x00000010
        /*7178*/ 	.short	0x010a
        /*717a*/ 	.byte	0x3f
	.zero		1


	//   ....[13]....
        /*717c*/ 	.word	0x00032970
        /*7180*/ 	.word	0x00000002
        /*7184*/ 	.word	0x00000038
        /*7188*/ 	.short	0x0101
        /*718a*/ 	.byte	0x3f
	.zero		1


	//   ....[14]....
        /*718c*/ 	.word	0x00033110
        /*7190*/ 	.word	0x00000005
        /*7194*/ 	.word	0x00000000
        /*7198*/ 	.short	0x010a
        /*719a*/ 	.byte	0x3f
	.zero		1


	//   ....[15]....
        /*719c*/ 	.word	0x000331a0
        /*71a0*/ 	.word	0x00000003
        /*71a4*/ 	.word	0x00000000
        /*71a8*/ 	.short	0x010a
        /*71aa*/ 	.byte	0x3f
	.zero		1


	//   ....[16]....
        /*71ac*/ 	.word	0x00033200
        /*71b0*/ 	.word	0x00000003
        /*71b4*/ 	.word	0x00000000
        /*71b8*/ 	.short	0x010a
        /*71ba*/ 	.byte	0x3f
	.zero		1


	//   ....[17]....
        /*71bc*/ 	.word	0x00033250
        /*71c0*/ 	.word	0x00000002
        /*71c4*/ 	.word	0x00000000
        /*71c8*/ 	.short	0x010a
        /*71ca*/ 	.byte	0x3f
	.zero		1


	//   ....[18]....
        /*71cc*/ 	.word	0x00033320
        /*71d0*/ 	.word	0x0000000f
        /*71d4*/ 	.word	0x00000010
        /*71d8*/ 	.short	0x010a
        /*71da*/ 	.byte	0x3f
	.zero		1


	//   ....[19]....
        /*71dc*/ 	.word	0x000333f0
        /*71e0*/ 	.word	0x00000005
        /*71e4*/ 	.word	0x00000000
        /*71e8*/ 	.short	0x010a
        /*71ea*/ 	.byte	0x3f
	.zero		1


	//----- nvinfo : EIATTR_NUM_MBARRIERS
	.align		4
.L_37:
        /*71ec*/ 	.byte	0x03, 0x38
        /*71ee*/ 	.short	0x0006


	//----- nvinfo : EIATTR_EXIT_INSTR_OFFSETS
	.align		4
        /*71f0*/ 	.byte	0x04, 0x1c
        /*71f2*/ 	.short	(.L_39 - .L_38)


	//   ....[0]....
.L_38:
        /*71f4*/ 	.word	0x000006e0


	//   ....[1]....
        /*71f8*/ 	.word	0x00001050


	//   ....[2]....
        /*71fc*/ 	.word	0x00031b10


	//   ....[3]....
        /*7200*/ 	.word	0x00032220


	//   ....[4]....
        /*7204*/ 	.word	0x000331f0


	//----- nvinfo : EIATTR_MAX_THREADS
	.align		4
.L_39:
        /*7208*/ 	.byte	0x04, 0x05
        /*720a*/ 	.short	(.L_41 - .L_40)
.L_40:
        /*720c*/ 	.word	0x00000180
        /*7210*/ 	.word	0x00000001
        /*7214*/ 	.word	0x00000001


	//----- nvinfo : EIATTR_CRS_STACK_SIZE
	.align		4
.L_41:
        /*7218*/ 	.byte	0x04, 0x1e
        /*721a*/ 	.short	(.L_43 - .L_42)
.L_42:
        /*721c*/ 	.word	0x00000000


	//----- nvinfo : EIATTR_CBANK_PARAM_SIZE
	.align		4
.L_43:
        /*7220*/ 	.byte	0x03, 0x19
        /*7222*/ 	.short	0x0470


	//----- nvinfo : EIATTR_PARAM_CBANK
	.align		4
        /*7224*/ 	.byte	0x04, 0x0a
        /*7226*/ 	.short	(.L_45 - .L_44)
	.align		4
.L_44:
        /*7228*/ 	.word	index@(.nv.constant0._ZN7cutlass13device_kernelINS_4gemm6kernel13GemmUniversalIN4cute5tupleIJiiiiEEENS1_10collective13CollectiveMmaINS1_34MainloopSm90TmaGmmaWarpSpecializedILi2ENS5_IJNS4_1CILi1EEESB_SB_EEENS1_35KernelTmaWarpSpecializedCooperativeEEENS5_IJNSA_ILi512EEENSA_ILi224EEENSA_ILi128EEEEEEaNS5_IJlSB_lEEEaSJ_NS4_8TiledMMAINS4_8MMA_AtomIJNS4_4SM904GMMA26MMA_64x32x32_S32S8S8_SS_TNEEEENS4_6LayoutINS5_IJNSA_ILi2EEESB_SB_EEENS5_IJSB_NSA_ILi0EEEST_EEEEENS5_IJNS4_10UnderscoreESW_SW_EEEEENS4_13SM90_TMA_LOADENS4_14ComposedLayoutINS4_7SwizzleILi3ELi4ELi3EEENS4_18smem_ptr_flag_bitsILi8EEENSQ_INS5_IJNSA_ILi8EEESH_EEENS5_IJSH_SB_EEEEEEEvNS4_8identityESZ_S19_vS1A_EENS_8epilogue10collective6detail29Sm90TmaWarpSpecializedAdapterINS1D_15DefaultEpilogueIaSJ_SJ_NS1C_6thread17LinearCombinationIaLi1EiiLNS1H_9ScaleType4KindE0ELNS_15FloatRoundStyleE2EaEENS1_15EpilogueDefaultEEEEEvvEEEEvNT_6ParamsE)
        /*722c*/ 	.short	0x0210
        /*722e*/ 	.short	0x0470


	//----- nvinfo : EIATTR_SW_WAR
	.align		4
.L_45:
        /*7230*/ 	.byte	0x04, 0x36
        /*7232*/ 	.short	(.L_47 - .L_46)
.L_46:
        /*7234*/ 	.word	0x00000008
.L_47:


//--------------------- .nv.callgraph             --------------------------
	.section	.nv.callgraph,"",@"SHT_CUDA_CALLGRAPH"
	.align	4
	.sectionentsize	8
	.align		4
        /*0000*/ 	.word	0x00000000
	.align		4
        /*0004*/ 	.word	0xffffffff
	.align		4
        /*0008*/ 	.word	index@(_ZN7cutlass13device_kernelINS_4gemm6kernel13GemmUniversalIN4cute5tupleIJiiiiEEENS1_10collective13CollectiveMmaINS1_34MainloopSm90TmaGmmaWarpSpecializedILi2ENS5_IJNS4_1CILi1EEESB_SB_EEENS1_35KernelTmaWarpSpecializedCooperativeEEENS5_IJNSA_ILi512EEENSA_ILi224EEENSA_ILi128EEEEEEaNS5_IJlSB_lEEEaSJ_NS4_8TiledMMAINS4_8MMA_AtomIJNS4_4SM904GMMA26MMA_64x32x32_S32S8S8_SS_TNEEEENS4_6LayoutINS5_IJNSA_ILi2EEESB_SB_EEENS5_IJSB_NSA_ILi0EEEST_EEEEENS5_IJNS4_10UnderscoreESW_SW_EEEEENS4_13SM90_TMA_LOADENS4_14ComposedLayoutINS4_7SwizzleILi3ELi4ELi3EEENS4_18smem_ptr_flag_bitsILi8EEENSQ_INS5_IJNSA_ILi8EEESH_EEENS5_IJSH_SB_EEEEEEEvNS4_8identityESZ_S19_vS1A_EENS_8epilogue10collective6detail29Sm90TmaWarpSpecializedAdapterINS1D_15DefaultEpilogueIaSJ_SJ_NS1C_6thread17LinearCombinationIaLi1EiiLNS1H_9ScaleType4KindE0ELNS_15FloatRoundStyleE2EaEENS1_15EpilogueDefaultEEEEEvvEEEEvNT_6ParamsE)
	.align		4
        /*000c*/ 	.word	index@(__assertfail)
	.align		4
        /*0010*/ 	.word	0x00000000
	.align		4
        /*0014*/ 	.word	0xfffffffe
	.align		4
        /*0018*/ 	.word	0x00000000
	.align		4
        /*001c*/ 	.word	0xfffffffd
	.align		4
        /*0020*/ 	.word	0x00000000
	.align		4
        /*0024*/ 	.word	0xfffffffc


//--------------------- .nv.constant4             --------------------------
	.section	.nv.constant4,"a",@progbits
	.align	8
	.align		8
.nv.constant4:
        /*0000*/ 	.dword	__assertfail
	.align		8
        /*0008*/ 	.dword	__unnamed_1
	.align		8
        /*0010*/ 	.dword	_ZN39_INTERNAL_c37bd607_4_k_cu_e9fed8bf_27144cuda3std3__45__cpo5beginE
	.align		8
        /*0018*/ 	.dword	_ZN39_INTERNAL_c37bd607_4_k_cu_e9fed8bf_27144cuda3std3__45__cpo3endE
	.align		8
        /*0020*/ 	.dword	_ZN39_INTERNAL_c37bd607_4_k_cu_e9fed8bf_27144cuda3std3__45__cpo6cbeginE
	.align		8
        /*0028*/ 	.dword	_ZN39_INTERNAL_c37bd607_4_k_cu_e9fed8bf_27144cuda3std3__45__cpo4cendE
	.align		8
        /*0030*/ 	.dword	_ZN39_INTERNAL_c37bd607_4_k_cu_e9fed8bf_27144cuda3std3__441_GLOBAL__N__c37bd607_4_k_cu_e9fed8bf_27146ignoreE
	.align		8
        /*0038*/ 	.dword	_ZN39_INTERNAL_c37bd607_4_k_cu_e9fed8bf_27144cuda3std3__419piecewise_constructE
	.align		8
        /*0040*/ 	.dword	_ZN39_INTERNAL_c37bd607_4_k_cu_e9fed8bf_27144cuda3std3__48in_placeE
	.align		8
        /*0048*/ 	.dword	_ZN39_INTERNAL_c37bd607_4_k_cu_e9fed8bf_27144cuda3std6ranges3__45__cpo4swapE
	.align		8
        /*0050*/ 	.dword	_ZN39_INTERNAL_c37bd607_4_k_cu_e9fed8bf_27144cuda3std6ranges3__45__cpo9iter_moveE
	.align		8
        /*0058*/ 	.dword	_ZN39_INTERNAL_c37bd607_4_k_cu_e9fed8bf_27144cute7productE
	.align		8
        /*0060*/ 	.dword	_ZN39_INTERNAL_c37bd607_4_k_cu_e9fed8bf_27144cute1_E
	.align		8
        /*0068*/ 	.dword	$str$22
	.align		8
        /*0070*/ 	.dword	$str$23


//--------------------- .text._ZN7cutlass13device_kernelINS_4gemm6kernel13GemmUniversalIN4cute5tupleIJiiiiEEENS1_10collective13CollectiveMmaINS1_34MainloopSm90TmaGmmaWarpSpecializedILi2ENS5_IJNS4_1CILi1EEESB_SB_EEENS1_35KernelTmaWarpSpecializedCooperativeEEENS5_IJNSA_ILi512EEENSA_ILi224EEENSA_ILi128EEEEEEaNS5_IJlSB_lEEEaSJ_NS4_8TiledMMAINS4_8MMA_AtomIJNS4_4SM904GMMA26MMA_64x32x32_S32S8S8_SS_TNEEEENS4_6LayoutINS5_IJNSA_ILi2EEESB_SB_EEENS5_IJSB_NSA_ILi0EEEST_EEEEENS5_IJNS4_10UnderscoreESW_SW_EEEEENS4_13SM90_TMA_LOADENS4_14ComposedLayoutINS4_7SwizzleILi3ELi4ELi3EEENS4_18smem_ptr_flag_bitsILi8EEENSQ_INS5_IJNSA_ILi8EEESH_EEENS5_IJSH_SB_EEEEEEEvNS4_8identityESZ_S19_vS1A_EENS_8epilogue10collective6detail29Sm90TmaWarpSpecializedAdapterINS1D_15DefaultEpilogueIaSJ_SJ_NS1C_6thread17LinearCombinationIaLi1EiiLNS1H_9ScaleType4KindE0ELNS_15FloatRoundStyleE2EaEENS1_15EpilogueDefaultEEEEEvvEEEEvNT_6ParamsE --------------------------
	.section	.text._ZN7cutlass13device_kernelINS_4gemm6kernel13GemmUniversalIN4cute5tupleIJiiiiEEENS1_10collective13CollectiveMmaINS1_34MainloopSm90TmaGmmaWarpSpecializedILi2ENS5_IJNS4_1CILi1EEESB_SB_EEENS1_35KernelTmaWarpSpecializedCooperativeEEENS5_IJNSA_ILi512EEENSA_ILi224EEENSA_ILi128EEEEEEaNS5_IJlSB_lEEEaSJ_NS4_8TiledMMAINS4_8MMA_AtomIJNS4_4SM904GMMA26MMA_64x32x32_S32S8S8_SS_TNEEEENS4_6LayoutINS5_IJNSA_ILi2EEESB_SB_EEENS5_IJSB_NSA_ILi0EEEST_EEEEENS5_IJNS4_10UnderscoreESW_SW_EEEEENS4_13SM90_TMA_LOADENS4_14ComposedLayoutINS4_7SwizzleILi3ELi4ELi3EEENS4_18smem_ptr_flag_bitsILi8EEENSQ_INS5_IJNSA_ILi8EEESH_EEENS5_IJSH_SB_EEEEEEEvNS4_8identityESZ_S19_vS1A_EENS_8epilogue10collective6detail29Sm90TmaWarpSpecializedAdapterINS1D_15DefaultEpilogueIaSJ_SJ_NS1C_6thread17LinearCombinationIaLi1EiiLNS1H_9ScaleType4KindE0ELNS_15FloatRoundStyleE2EaEENS1_15EpilogueDefaultEEEEEvvEEEEvNT_6ParamsE,"ax",@progbits
	.align	128
.text._ZN7cutlass13device_kernelINS_4gemm6kernel13GemmUniversalIN4cute5tupleIJiiiiEEENS1_10collective13CollectiveMmaINS1_34MainloopSm90TmaGmmaWarpSpecializedILi2ENS5_IJNS4_1CILi1EEESB_SB_EEENS1_35KernelTmaWarpSpecializedCooperativeEEENS5_IJNSA_ILi512EEENSA_ILi224EEENSA_ILi128EEEEEEaNS5_IJlSB_lEEEaSJ_NS4_8TiledMMAINS4_8MMA_AtomIJNS4_4SM904GMMA26MMA_64x32x32_S32S8S8_SS_TNEEEENS4_6LayoutINS5_IJNSA_ILi2EEESB_SB_EEENS5_IJSB_NSA_ILi0EEEST_EEEEENS5_IJNS4_10UnderscoreESW_SW_EEEEENS4_13SM90_TMA_LOADENS4_14ComposedLayoutINS4_7SwizzleILi3ELi4ELi3EEENS4_18smem_ptr_flag_bitsILi8EEENSQ_INS5_IJNSA_ILi8EEESH_EEENS5_IJSH_SB_EEEEEEEvNS4_8identityESZ_S19_vS1A_EENS_8epilogue10collective6detail29Sm90TmaWarpSpecializedAdapterINS1D_15DefaultEpilogueIaSJ_SJ_NS1C_6thread17LinearCombinationIaLi1EiiLNS1H_9ScaleType4KindE0ELNS_15FloatRoundStyleE2EaEENS1_15EpilogueDefaultEEEEEvvEEEEvNT_6ParamsE:
        .type           _ZN7cutlass13device_kernelINS_4gemm6kernel13GemmUniversalIN4cute5tupleIJiiiiEEENS1_10collective13CollectiveMmaINS1_34MainloopSm90TmaGmmaWarpSpecializedILi2ENS5_IJNS4_1CILi1EEESB_SB_EEENS1_35KernelTmaWarpSpecializedCooperativeEEENS5_IJNSA_ILi512EEENSA_ILi224EEENSA_ILi128EEEEEEaNS5_IJlSB_lEEEaSJ_NS4_8TiledMMAINS4_8MMA_AtomIJNS4_4SM904GMMA26MMA_64x32x32_S32S8S8_SS_TNEEEENS4_6LayoutINS5_IJNSA_ILi2EEESB_SB_EEENS5_IJSB_NSA_ILi0EEEST_EEEEENS5_IJNS4_10UnderscoreESW_SW_EEEEENS4_13SM90_TMA_LOADENS4_14ComposedLayoutINS4_7SwizzleILi3ELi4ELi3EEENS4_18smem_ptr_flag_bitsILi8EEENSQ_INS5_IJNSA_ILi8EEESH_EEENS5_IJSH_SB_EEEEEEEvNS4_8identityESZ_S19_vS1A_EENS_8epilogue10collective6detail29Sm90TmaWarpSpecializedAdapterINS1D_15DefaultEpilogueIaSJ_SJ_NS1C_6thread17LinearCombinationIaLi1EiiLNS1H_9ScaleType4KindE0ELNS_15FloatRoundStyleE2EaEENS1_15EpilogueDefaultEEEEEvvEEEEvNT_6ParamsE,@function
        .size           _ZN7cutlass13device_kernelINS_4gemm6kernel13GemmUniversalIN4cute5tupleIJiiiiEEENS1_10collective13CollectiveMmaINS1_34MainloopSm90TmaGmmaWarpSpecializedILi2ENS5_IJNS4_1CILi1EEESB_SB_EEENS1_35KernelTmaWarpSpecializedCooperativeEEENS5_IJNSA_ILi512EEENSA_ILi224EEENSA_ILi128EEEEEEaNS5_IJlSB_lEEEaSJ_NS4_8TiledMMAINS4_8MMA_AtomIJNS4_4SM904GMMA26MMA_64x32x32_S32S8S8_SS_TNEEEENS4_6LayoutINS5_IJNSA_ILi2EEESB_SB_EEENS5_IJSB_NSA_ILi0EEEST_EEEEENS5_IJNS4_10UnderscoreESW_SW_EEEEENS4_13SM90_TMA_LOADENS4_14ComposedLayoutINS4_7SwizzleILi3ELi4ELi3EEENS4_18smem_ptr_flag_bitsILi8EEENSQ_INS5_IJNSA_ILi8EEESH_EEENS5_IJSH_SB_EEEEEEEvNS4_8identityESZ_S19_vS1A_EENS_8epilogue10collective6detail29Sm90TmaWarpSpecializedAdapterINS1D_15DefaultEpilogueIaSJ_SJ_NS1C_6thread17LinearCombinationIaLi1EiiLNS1H_9ScaleType4KindE0ELNS_15FloatRoundStyleE2EaEENS1_15EpilogueDefaultEEEEEvvEEEEvNT_6ParamsE,(.L_x_228 - _ZN7cutlass13device_kernelINS_4gemm6kernel13GemmUniversalIN4cute5tupleIJiiiiEEENS1_10collective13CollectiveMmaINS1_34MainloopSm90TmaGmmaWarpSpecializedILi2ENS5_IJNS4_1CILi1EEESB_SB_EEENS1_35KernelTmaWarpSpecializedCooperativeEEENS5_IJNSA_ILi512EEENSA_ILi224EEENSA_ILi128EEEEEEaNS5_IJlSB_lEEEaSJ_NS4_8TiledMMAINS4_8MMA_AtomIJNS4_4SM904GMMA26MMA_64x32x32_S32S8S8_SS_TNEEEENS4_6LayoutINS5_IJNSA_ILi2EEESB_SB_EEENS5_IJSB_NSA_ILi0EEEST_EEEEENS5_IJNS4_10UnderscoreESW_SW_EEEEENS4_13SM90_TMA_LOADENS4_14ComposedLayoutINS4_7SwizzleILi3ELi4ELi3EEENS4_18smem_ptr_flag_bitsILi8EEENSQ_INS5_IJNSA_ILi8EEESH_EEENS5_IJSH_SB_EEEEEEEvNS4_8identityESZ_S19_vS1A_EENS_8epilogue10collective6detail29Sm90TmaWarpSpecializedAdapterINS1D_15DefaultEpilogueIaSJ_SJ_NS1C_6thread17LinearCombinationIaLi1EiiLNS1H_9ScaleType4KindE0ELNS_15FloatRoundStyleE2EaEENS1_15EpilogueDefaultEEEEEvvEEEEvNT_6ParamsE)
        .other          _ZN7cutlass13device_kernelINS_4gemm6kernel13GemmUniversalIN4cute5tupleIJiiiiEEENS1_10collective13CollectiveMmaINS1_34MainloopSm90TmaGmmaWarpSpecializedILi2ENS5_IJNS4_1CILi1EEESB_SB_EEENS1_35KernelTmaWarpSpecializedCooperativeEEENS5_IJNSA_ILi512EEENSA_ILi224EEENSA_ILi128EEEEEEaNS5_IJlSB_lEEEaSJ_NS4_8TiledMMAINS4_8MMA_AtomIJNS4_4SM904GMMA26MMA_64x32x32_S32S8S8_SS_TNEEEENS4_6LayoutINS5_IJNSA_ILi2EEESB_SB_EEENS5_IJSB_NSA_ILi0EEEST_EEEEENS5_IJNS4_10UnderscoreESW_SW_EEEEENS4_13SM90_TMA_LOADENS4_14ComposedLayoutINS4_7SwizzleILi3ELi4ELi3EEENS4_18smem_ptr_flag_bitsILi8EEENSQ_INS5_IJNSA_ILi8EEESH_EEENS5_IJSH_SB_EEEEEEEvNS4_8identityESZ_S19_vS1A_EENS_8epilogue10collective6detail29Sm90TmaWarpSpecializedAdapterINS1D_15DefaultEpilogueIaSJ_SJ_NS1C_6thread17LinearCombinationIaLi1EiiLNS1H_9ScaleType4KindE0ELNS_15FloatRoundStyleE2EaEENS1_15EpilogueDefaultEEEEEvvEEEEvNT_6ParamsE,@"STO_CUDA_ENTRY STV_DEFAULT"
_ZN7cutlass13device_kernelINS_4gemm6kernel13GemmUniversalIN4cute5tupleIJiiiiEEENS1_10collective13CollectiveMmaINS1_34MainloopSm90TmaGmmaWarpSpecializedILi2ENS5_IJNS4_1CILi1EEESB_SB_EEENS1_35KernelTmaWarpSpecializedCooperativeEEENS5_IJNSA_ILi512EEENSA_ILi224EEENSA_ILi128EEEEEEaNS5_IJlSB_lEEEaSJ_NS4_8TiledMMAINS4_8MMA_AtomIJNS4_4SM904GMMA26MMA_64x32x32_S32S8S8_SS_TNEEEENS4_6LayoutINS5_IJNSA_ILi2EEESB_SB_EEENS5_IJSB_NSA_ILi0EEEST_EEEEENS5_IJNS4_10UnderscoreESW_SW_EEEEENS4_13SM90_TMA_LOADENS4_14ComposedLayoutINS4_7SwizzleILi3ELi4ELi3EEENS4_18smem_ptr_flag_bitsILi8EEENSQ_INS5_IJNSA_ILi8EEESH_EEENS5_IJSH_SB_EEEEEEEvNS4_8identityESZ_S19_vS1A_EENS_8epilogue10collective6detail29Sm90TmaWarpSpecializedAdapterINS1D_15DefaultEpilogueIaSJ_SJ_NS1C_6thread17LinearCombinationIaLi1EiiLNS1H_9ScaleType4KindE0ELNS_15FloatRoundStyleE2EaEENS1_15EpilogueDefaultEEEEEvvEEEEvNT_6ParamsE:
[----:B------:R-:W0:Y:S02]  /*0000*/  LDC R1, c[0x0][0x28] ;  /* 0x00000a00ff017b82 */ /* 0x000e240000000800 */
[----:B0-----:R-:W-:Y:S01]  /*0010*/  VIADD R1, R1, 0xfffff270 ;  /* 0xfffff27001017836 */ /* 0x001fe20000000000 */
[----:B------:R-:W0:Y:S01]  /*0020*/  S2R R2, SR_TID.X ;  /* 0x0000000000027919 */ /* 0x000e220000002100 */
[----:B------:R-:W-:Y:S01]  /*0030*/  ELECT P0, URZ, PT ;  /* 0x00000000003f782f */ /* 0x000fe20003800000 */
[----:B------:R-:W-:Y:S01]  /*0040*/  BSSY B0, `(.L_x_0) ;  /* 0x0000015000007945 */ /* 0x000fe20003800000 */
[--C-:B0-----:R-:W-:Y:S02]  /*0050*/  SHF.R.U32.HI R0, RZ, 0x5, R2.reuse ;  /* 0x00000005ff007819 */ /* 0x101fe40000011602 */
[----:B------:R-:W-:-:S03]  /*0060*/  SHF.R.U32.HI R2, RZ, 0x7, R2 ;  /* 0x00000007ff027819 */ /* 0x000fc60000011602 */
[----:B------:R-:W0:Y:S04]  /*0070*/  SHFL.IDX PT, R3, R0, RZ, 0x1f ;  /* 0x00001fff00037589 */ /* 0x000e2800000e0000 */
[----:B------:R-:W1:Y:S01]  /*0080*/  SHFL.IDX PT, R2, R2, RZ, 0x1f ;  /* 0x00001fff02027589 */ /* 0x000e6200000e0000 */
[----:B0-----:R-:W-:Y:S02]  /*0090*/  R2UR UR10, R3 ;  /* 0x00000000030a72ca */ /* 0x001fe400000e0000 */
[----:B-1----:R-:W-:-:S11]  /*00a0*/  R2UR UR5, R2 ;  /* 0x00000000020572ca */ /* 0x002fd600000e0000 */
[----:B------:R-:W-:Y:S02]  /*00b0*/  USHF.R.S32.HI UR4, URZ, 0x1f, UR10 ;  /* 0x0000001f3f047899 */ /* 0x000fe4000801140a */
[----:B------:R-:W-:Y:S02]  /*00c0*/  ISETP.NE.OR P0, PT, RZ, UR10, !P0 ;  /* 0x0000000aff007c0c */ /* 0x000fe4000c705670 */
[----:B------:R-:W-:-:S04]  /*00d0*/  ULEA.HI UR4, UR4, UR10, URZ, 0x2 ;  /* 0x0000000a04047291 */ /* 0x000fc8000f8f103f */
[----:B------:R-:W-:-:S04]  /*00e0*/  ULOP3.LUT UR4, UR4, 0xfffffffc, URZ, 0xc0, !UPT ;  /* 0xfffffffc04047892 */ /* 0x000fc8000f8ec03f */
[----:B------:R-:W-:-:S03]  /*00f0*/  UIADD3 UR10, UR10, -UR4, URZ ;  /* 0x800000040a0a7290 */ /* 0x000fc6000fffe03f */
[----:B------:R-:W-:Y:S09]  /*0100*/  @P0 BRA `(.L_x_1) ;  /* 0x0000000000200947 */ /* 0x000ff20003800000 */
[----:B------:R-:W-:Y:S02]  /*0110*/  ULDC.64 UR6, c[0x0][0x198] ;  /* 0x0000660000067ab9 */ /* 0x000fe40000000a00 */
[----:B------:R-:W-:Y:S02]  /*0120*/  UIADD3 UR8, UP0, UR6, 0xf0, URZ ;  /* 0x000000f006087890 */ /* 0x000fe4000ff1e03f */
[----:B------:R-:W-:Y:S02]  /*0130*/  UIADD3 UR6, UP1, UR6, 0x1f0, URZ ;  /* 0x000001f006067890 */ /* 0x000fe4000ff3e03f */
[----:B------:R-:W-:Y:S02]  /*0140*/  UIADD3.X UR9, URZ, UR7, URZ, UP0, !UPT ;  /* 0x000000073f097290 */ /* 0x000fe400087fe43f */
[----:B------:R-:W-:-:S07]  /*0150*/  UIADD3.X UR7, URZ, UR7, URZ, UP1, !UPT ;  /* 0x000000073f077290 */ /* 0x000fce0008ffe43f */
[----:B------:R0:W-:Y:S02]  /*0160*/  UTMACCTL.PF [UR8] ;  /* 0x00000000080079b9 */ /* 0x0001e40008040000 */
[----:B------:R0:W-:Y:S02]  /*0170*/  UTMACCTL.PF [UR6] ;  /* 0x00000000060079b9 */ /* 0x0001e40008040000 */
[----:B0-----:R-:W-:Y:S01]  /*0180*/  NOP ;  /* 0x0000000000007918 */ /* 0x001fe20000000000 */
.L_x_1:
[----:B------:R-:W-:Y:S05]  /*0190*/  BSYNC B0 ;  /* 0x0000000000007941 */ /* 0x000fea0003800000 */
.L_x_0:
[----:B------:R-:W0:Y:S01]  /*01a0*/  SHFL.IDX PT, R2, R0, RZ, 0x1f ;  /* 0x00001fff00027589 */ /* 0x000e2200000e0000 */
[----:B------:R-:W-:Y:S01]  /*01b0*/  UISETP.NE.AND UP0, UPT, UR10, 0x3, UPT ;  /* 0x000000030a00788c */ /* 0x000fe2000bf05270 */
[----:B------:R-:W-:Y:S01]  /*01c0*/  ISETP.NE.AND P1, PT, RZ, UR5, PT ;  /* 0x00000005ff007c0c */ /* 0x000fe2000bf25270 */
[----:B------:R-:W-:Y:S02]  /*01d0*/  UIADD3 UR18, UR5, -0x1, URZ ;  /* 0xffffffff05127890 */ /* 0x000fe4000fffe03f */
[----:B------:R-:W-:Y:S02]  /*01e0*/  UISETP.EQ.OR UP0, UPT, UR10, URZ, !UP0 ;  /* 0x0000003f0a00728c */ /* 0x000fe4000c702670 */
[----:B------:R-:W-:Y:S02]  /*01f0*/  UISETP.GE.U32.AND UP1, UPT, UR18, 0x2, UPT ;  /* 0x000000021200788c */ /* 0x000fe4000bf26070 */
[----:B------:R-:W-:-:S04]  /*0200*/  UISETP.EQ.AND UP0, UPT, UR5, URZ, UP0 ;  /* 0x0000003f0500728c */ /* 0x000fc80008702270 */
[----:B------:R-:W-:-:S04]  /*0210*/  USEL UR36, URZ, 0x1, !UP0 ;  /* 0x000000013f247887 */ /* 0x000fc8000c000000 */
[----:B------:R-:W-:Y:S01]  /*0220*/  USEL UR36, UR36, 0x2, UP1 ;  /* 0x0000000224247887 */ /* 0x000fe20008800000 */
[----:B0-----:R-:W-:-:S13]  /*0230*/  ISETP.NE.AND P0, PT, R2, RZ, PT ;  /* 0x000000ff0200720c */ /* 0x001fda0003f05270 */
[----:B------:R-:W-:Y:S05]  /*0240*/  @P0 BRA `(.L_x_2) ;  /* 0x0000000000480947 */ /* 0x000fea0003800000 */
[----:B------:R-:W0:Y:S01]  /*0250*/  S2UR UR8, SR_CgaCtaId ;  /* 0x00000000000879c3 */ /* 0x000e220000008800 */
[----:B------:R-:W-:Y:S01]  /*0260*/  UMOV UR4, 0x400 ;  /* 0x0000040000047882 */ /* 0x000fe20000000000 */
[----:B------:R-:W-:Y:S01]  /*0270*/  UMOV UR5, 0x1 ;  /* 0x0000000100057882 */ /* 0x000fe20000000000 */
[----:B------:R-:W-:Y:S01]  /*0280*/  UMOV UR6, 0x100 ;  /* 0x0000010000067882 */ /* 0x000fe20000000000 */
[----:B------:R-:W-:Y:S01]  /*0290*/  ELECT P0, URZ, PT ;  /* 0x00000000003f782f */ /* 0x000fe20003800000 */
[----:B------:R-:W-:-:S04]  /*02a0*/  UIADD3 UR6, -UR6, 0x100000, URZ ;  /* 0x0010000006067890 */ /* 0x000fc8000fffe13f */
[----:B------:R-:W-:Y:S02]  /*02b0*/  USHF.L.U32 UR7, UR6, 0xb, URZ ;  /* 0x0000000b06077899 */ /* 0x000fe4000800063f */
[----:B------:R-:W-:Y:S02]  /*02c0*/  USHF.L.U32 UR6, UR6, 0x1, URZ ;  /* 0x0000000106067899 */ /* 0x000fe4000800063f */
[----:B0-----:R-:W-:Y:S02]  /*02d0*/  ULEA UR8, UR8, UR4, 0x18 ;  /* 0x0000000408087291 */ /* 0x001fe4000f8ec03f */
[----:B------:R-:W-:-:S04]  /*02e0*/  UIADD3 UR4, -UR5, 0x100000, URZ ;  /* 0x0010000005047890 */ /* 0x000fc8000fffe13f */
[----:B------:R-:W-:Y:S02]  /*02f0*/  USHF.L.U32 UR5, UR4, 0xb, URZ ;  /* 0x0000000b04057899 */ /* 0x000fe4000800063f */
[----:B------:R-:W-:Y:S01]  /*0300*/  USHF.L.U32 UR4, UR4, 0x1, URZ ;  /* 0x0000000104047899 */ /* 0x000fe2000800063f */
[----:B------:R-:W0:Y:S11]  /*0310*/  FENCE.VIEW.ASYNC.S ;  /* 0x00000000000073c6 */ /* 0x000e360000000000 */
[----:B0-----:R0:W1:Y:S01]  /*0320*/  SYNCS.EXCH.64 URZ, [UR8], UR4 ;  /* 0x00000004083f75b2 */ /* 0x0010620008000100 */
[----:B------:R0:W2:Y:S01]  /*0330*/  SYNCS.EXCH.64 URZ, [UR8+0x10], UR6 ;  /* 0x00001006083f75b2 */ /* 0x0000a20008000100 */
[----:B------:R0:W3:Y:S01]  /*0340*/  SYNCS.EXCH.64 URZ, [UR8+0x8], UR4 ;  /* 0x00000804083f75b2 */ /* 0x0000e20008000100 */
[----:B------:R0:W4:Y:S01]  /*0350*/  SYNCS.EXCH.64 URZ, [UR8+0x18], UR6 ;  /* 0x00001806083f75b2 */ /* 0x0001220008000100 */
[----:B------:R-:W-:Y:S01]  /*0360*/  NOP ;  /* 0x0000000000007918 */ /* 0x000fe20000000000 */
.L_x_2:
[----:B------:R-:W5:Y:S01]  /*0370*/  SHFL.IDX PT, R0, R0, RZ, 0x1f ;  /* 0x00001fff00007589 */ /* 0x000f6200000e0000 */
[----:B------:R-:W-:Y:S01]  /*0380*/  ELECT P0, URZ, PT ;  /* 0x00000000003f782f */ /* 0x000fe20003800000 */
[----:B------:R-:W1:Y:S01]  /*0390*/  S2UR UR17, SR_CTAID.Y ;  /* 0x00000000001179c3 */ /* 0x000e620000002600 */
[----:B0-----:R-:W-:Y:S01]  /*03a0*/  ULDC UR5, c[0x0][0x65c] ;  /* 0x0001970000057ab9 */ /* 0x001fe20000000800 */
[----:B------:R-:W-:Y:S01]  /*03b0*/  UMOV UR12, 0x20 ;  /* 0x00000020000c7882 */ /* 0x000fe20000000000 */
[----:B------:R-:W-:Y:S01]  /*03c0*/  UISETP.NE.AND UP2, UPT, UR5, 0x1, UPT ;  /* 0x000000010500788c */ /* 0x000fe2000bf45270 */
[----:B------:R-:W-:Y:S01]  /*03d0*/  NOP ;  /* 0x0000000000007918 */ /* 0x000fe20000000000 */
[----:B------:R-:W-:Y:S02]  /*03e0*/  NOP ;  /* 0x0000000000007918 */ /* 0x000fe40000000000 */
[----:B------:R-:W-:Y:S01]  /*03f0*/  UP2UR UR37, UPR, URZ, 0x4 ;  /* 0x000000043f257883 */ /* 0x000fe20008000000 */
[----:B------:R-:W0:Y:S01]  /*0400*/  S2UR UR4, SR_CTAID.X ;  /* 0x00000000000479c3 */ /* 0x000e220000002500 */
[----:B------:R-:W-:-:S02]  /*0410*/  PLOP3.LUT P2, PT, PT, PT, UP2, 0x80, 0x0 ;  /* 0x000000000000781c */ /* 0x000fc40003f4f028 */
[----:B------:R-:W-:Y:S02]  /*0420*/  PLOP3.LUT P4, PT, PT, PT, UP2, 0x80, 0x0 ;  /* 0x000000000000781c */ /* 0x000fe40003f8f028 */
[----:B------:R-:W-:Y:S01]  /*0430*/  PLOP3.LUT P3, PT, PT, PT, UP2, 0x80, 0x0 ;  /* 0x000000000000781c */ /* 0x000fe20003f6f028 */
[----:B------:R-:W-:Y:S01]  /*0440*/  @UP2 ULDC UR14, c[0x0][0x10] ;  /* 0x00000400000e2ab9 */ /* 0x000fe20000000800 */
[----:B------:R-:W-:Y:S01]  /*0450*/  @UP2 UMOV UR9, URZ ;  /* 0x0000003f00092c82 */ /* 0x000fe20008000000 */
[----:B------:R-:W-:Y:S01]  /*0460*/  @!UP2 ULDC UR11, c[0x0][0xc] ;  /* 0x00000300000baab9 */ /* 0x000fe20000000800 */
[----:B-----5:R-:W-:Y:S01]  /*0470*/  ISETP.NE.OR P0, PT, R0, RZ, !P0 ;  /* 0x000000ff0000720c */ /* 0x020fe20004705670 */
[----:B-1----:R-:W-:Y:S02]  /*0480*/  @UP2 UMOV UR7, UR17 ;  /* 0x0000001100072c82 */ /* 0x002fe40008000000 */
[----:B------:R-:W-:Y:S01]  /*0490*/  @UP2 UMOV UR8, UR7 ;  /* 0x0000000700082c82 */ /* 0x000fe20008000000 */
[----:B------:R-:W-:Y:S01]  /*04a0*/  @!UP2 UMOV UR7, UR17 ;  /* 0x000000110007ac82 */ /* 0x000fe20008000000 */
[----:B0-----:R-:W-:-:S08]  /*04b0*/  @UP2 UIMAD.WIDE.U32 UR14, UR4, UR14, UR8 ;  /* 0x0000000e040e22a5 */ /* 0x001fd0000f8e0008 */
[----:B------:R-:W-:Y:S01]  /*04c0*/  VOTEU.ALL UP0, P0 ;  /* 0x00000000003f7886 */ /* 0x000fe20000000000 */
[----:B------:R-:W-:Y:S01]  /*04d0*/  VOTEU.ALL UP1, P0 ;  /* 0x00000000003f7886 */ /* 0x000fe20000020000 */
[----:B------:R-:W-:-:S03]  /*04e0*/  IMAD.U32 R2, RZ, RZ, UR14 ;  /* 0x0000000eff027e24 */ /* 0x000fc6000f8e00ff */
[----:B------:R-:W0:Y:S01]  /*04f0*/  @!UP0 S2UR UR6, SR_CgaCtaId ;  /* 0x00000000000689c3 */ /* 0x000e220000008800 */
[----:B------:R-:W-:Y:S01]  /*0500*/  @!UP0 UMOV UR5, 0x400 ;  /* 0x0000040000058882 */ /* 0x000fe20000000000 */
[----:B------:R-:W-:-:S04]  /*0510*/  @!UP0 UIADD3 UR12, -UR12, 0x100000, URZ ;  /* 0x001000000c0c8890 */ /* 0x000fc8000fffe13f */
[----:B------:R-:W-:Y:S02]  /*0520*/  @!UP0 USHF.L.U32 UR13, UR12, 0xb, URZ ;  /* 0x0000000b0c0d8899 */ /* 0x000fe4000800063f */
[----:B------:R-:W-:Y:S01]  /*0530*/  @!UP0 USHF.L.U32 UR12, UR12, 0x1, URZ ;  /* 0x000000010c0c8899 */ /* 0x000fe2000800063f */
[----:B------:R-:W-:Y:S01]  /*0540*/  IMAD.U32 R3, RZ, RZ, UR15 ;  /* 0x0000000fff037e24 */ /* 0x000fe2000f8e00ff */
[----:B0-----:R-:W-:Y:S01]  /*0550*/  @!UP0 ULEA UR16, UR6, UR5, 0x18 ;  /* 0x0000000506108291 */ /* 0x001fe2000f8ec03f */
[----:B------:R-:W-:Y:S01]  /*0560*/  VOTEU.ALL UP0, P0 ;  /* 0x00000000003f7886 */ /* 0x000fe20000000000 */
[----:B------:R-:W-:Y:S01]  /*0570*/  PLOP3.LUT P0, PT, PT, PT, UP2, 0x80, 0x0 ;  /* 0x000000000000781c */ /* 0x000fe20003f0f028 */
[----:B------:R-:W-:Y:S01]  /*0580*/  UMOV UR5, URZ ;  /* 0x0000003f00057c82 */ /* 0x000fe20008000000 */
[----:B------:R-:W-:Y:S01]  /*0590*/  @UP2 UMOV UR6, URZ ;  /* 0x0000003f00062c82 */ /* 0x000fe20008000000 */
[----:B------:R-:W-:Y:S02]  /*05a0*/  @!UP2 UIMAD.WIDE.U32 UR8, UR11, UR7, UR4 ;  /* 0x000000070b08a2a5 */ /* 0x000fe4000f8e0004 */
[----:B------:R-:W-:-:S04]  /*05b0*/  @UP2 UIADD3 UR6, UR15, UR6, URZ ;  /* 0x000000060f062290 */ /* 0x000fc8000fffe03f */
[----:B------:R-:W-:Y:S01]  /*05c0*/  IMAD.U32 R5, RZ, RZ, UR9 ;  /* 0x00000009ff057e24 */ /* 0x000fe2000f8e00ff */
[----:B------:R-:W0:Y:S02]  /*05d0*/  FENCE.VIEW.ASYNC.S ;  /* 0x00000000000073c6 */ /* 0x000e240000000000 */
[----:B0-----:R0:W2:Y:S01]  /*05e0*/  @!UP0 SYNCS.EXCH.64 URZ, [UR16+0x30], UR12 ;  /* 0x0000300c103f85b2 */ /* 0x0010a20008000100 */
[----:B------:R-:W-:Y:S01]  /*05f0*/  @P2 IMAD.U32 R6, RZ, RZ, UR6 ;  /* 0x00000006ff062e24 */ /* 0x000fe2000f8e00ff */
[----:B------:R-:W-:Y:S01]  /*0600*/  MOV R3, UR9 ;  /* 0x0000000900037c02 */ /* 0x000fe20008000f00 */
[----:B------:R-:W-:Y:S02]  /*0610*/  @P0 IMAD.MOV.U32 R7, RZ, RZ, R2 ;  /* 0x000000ffff070224 */ /* 0x000fe400078e0002 */
[----:B------:R-:W-:Y:S02]  /*0620*/  IMAD.U32 R2, RZ, RZ, UR8 ;  /* 0x00000008ff027e24 */ /* 0x000fe4000f8e00ff */
[----:B------:R-:W-:-:S02]  /*0630*/  @!P4 IMAD.MOV.U32 R6, RZ, RZ, R5 ;  /* 0x000000ffff06c224 */ /* 0x000fc400078e0005 */
[----:B------:R-:W-:Y:S02]  /*0640*/  @!P3 IMAD.MOV.U32 R7, RZ, RZ, R2 ;  /* 0x000000ffff07b224 */ /* 0x000fe400078e0002 */
[----:B------:R-:W-:Y:S01]  /*0650*/  IMAD.U32 R4, RZ, RZ, UR8 ;  /* 0x00000008ff047e24 */ /* 0x000fe2000f8e00ff */
[----:B------:R0:W-:Y:S04]  /*0660*/  STL [R1+0x3cc], R6 ;  /* 0x0003cc0601007387 */ /* 0x0001e80000100800 */
[----:B------:R0:W-:Y:S01]  /*0670*/  STL [R1+0x3d8], R7 ;  /* 0x0003d80701007387 */ /* 0x0001e20000100800 */
[----:B------:R0:W2:Y:S01]  /*0680*/  @!UP1 SYNCS.EXCH.64 URZ, [UR16+0x38], UR12 ;  /* 0x0000380c103f95b2 */ /* 0x0000a20008000100 */
[----:B------:R-:W-:Y:S01]  /*0690*/  NOP ;  /* 0x0000000000007918 */ /* 0x000fe20000000000 */
[----:B--234-:R-:W-:Y:S06]  /*06a0*/  BAR.SYNC.DEFER_BLOCKING 0x0 ;  /* 0x0000000000007b1d */ /* 0x01cfec0000010000 */
[----:B------:R-:W-:Y:S05]  /*06b0*/  @!P1 BRA `(.L_x_3) ;  /* 0x0000031400189947 */ /* 0x000fea0003800000 */
[----:B------:R-:W-:-:S06]  /*06c0*/  UISETP.GT.U32.AND UP0, UPT, UR18, 0x1, UPT ;  /* 0x000000011200788c */ /* 0x000fcc000bf04070 */
[----:B------:R-:W-:-:S13]  /*06d0*/  PLOP3.LUT P0, PT, PT, PT, UP0, 0x80, 0x0 ;  /* 0x000000000000781c */ /* 0x000fda0003f0f008 */
[----:B0-----:R-:W-:Y:S05]  /*06e0*/  @P0 EXIT ;  /* 0x000000000000094d */ /* 0x001fea0003800000 */
[----:B------:R-:W-:Y:S01]  /*06f0*/  ULDC.64 UR8, c[0x0][0x650] ;  /* 0x0001940000087ab9 */ /* 0x000fe20000000a00 */
[----:B------:R-:W-:Y:S01]  /*0700*/  UMOV UR53, 0xffffffff ;  /* 0xffffffff00357882 */ /* 0x000fe20000000000 */
[----:B------:R-:W-:Y:S01]  /*0710*/  ISETP.GE.U32.AND P0, PT, R7, UR8, PT ;  /* 0x0000000807007c0c */ /* 0x000fe2000bf06070 */
[----:B------:R-:W-:Y:S01]  /*0720*/  UMOV UR52, 0xffffffff ;  /* 0xffffffff00347882 */ /* 0x000fe20000000000 */
[----:B------:R-:W-:Y:S01]  /*0730*/  UMOV UR51, 0xffffffff ;  /* 0xffffffff00337882 */ /* 0x000fe20000000000 */
[----:B------:R-:W-:Y:S02]  /*0740*/  PRMT R0, RZ, 0x7610, R0 ;  /* 0x00007610ff007816 */ /* 0x000fe40000000000 */
[----:B------:R-:W-:-:S13]  /*0750*/  ISETP.GE.U32.AND.EX P0, PT, R6, UR9, PT, P0 ;  /* 0x0000000906007c0c */ /* 0x000fda000bf06100 */
[----:B------:R-:W-:Y:S05]  /*0760*/  @P0 BRA `(.L_x_4) ;  /* 0x0000000400800947 */ /* 0x000fea0003800000 */
[----:B------:R-:W-:Y:S01]  /*0770*/  I2FP.F32.U32 R0, UR4 ;  /* 0x0000000400007c45 */ /* 0x000fe20008201000 */
[----:B------:R-:W-:Y:S01]  /*0780*/  ULDC.64 UR16, c[0x0][0x628] ;  /* 0x00018a0000107ab9 */ /* 0x000fe20000000a00 */
[----:B------:R-:W-:Y:S01]  /*0790*/  ULDC UR6, c[0x0][0x150] ;  /* 0x0000540000067ab9 */ /* 0x000fe20000000800 */
[----:B------:R-:W-:Y:S01]  /*07a0*/  ISETP.NE.U32.AND P0, PT, RZ, UR16, PT ;  /* 0x00000010ff007c0c */ /* 0x000fe2000bf05070 */
[----:B------:R-:W-:Y:S01]  /*07b0*/  ULDC UR15, c[0x0][0x630] ;  /* 0x00018c00000f7ab9 */ /* 0x000fe20000000800 */
[----:B------:R-:W-:Y:S01]  /*07c0*/  FMUL R0, R0, UR6 ;  /* 0x0000000600007c20 */ /* 0x000fe20008400000 */
[----:B------:R-:W-:Y:S01]  /*07d0*/  R2UR UR18, R7 ;  /* 0x00000000071272ca */ /* 0x000fe200000e0000 */
[----:B------:R-:W-:Y:S01]  /*07e0*/  ULDC UR20, c[0x0][0x154] ;  /* 0x0000550000147ab9 */ /* 0x000fe20000000800 */
[----:B------:R-:W-:Y:S01]  /*07f0*/  ISETP.NE.AND.EX P0, PT, RZ, UR17, PT, P0 ;  /* 0x00000011ff007c0c */ /* 0x000fe2000bf05300 */
[----:B------:R0:W1:Y:S01]  /*0800*/  F2I.U32.TRUNC.NTZ R2, R0 ;  /* 0x0000000000027305 */ /* 0x000062000020f000 */
[----:B------:R-:W-:-:S02]  /*0810*/  R2UR UR19, R6 ;  /* 0x00000000061372ca */ /* 0x000fc400000e0000 */
[----:B------:R-:W-:Y:S02]  /*0820*/  R2UR UR8, R7 ;  /* 0x00000000070872ca */ /* 0x000fe400000e0000 */
[----:B------:R-:W-:-:S07]  /*0830*/  R2UR UR9, R6 ;  /* 0x00000000060972ca */ /* 0x000fce00000e0000 */
[----:B0-----:R-:W-:Y:S08]  /*0840*/  @!P0 BRA `(.L_x_5) ;  /* 0x0000000000308947 */ /* 0x001ff00003800000 */
[----:B------:R-:W-:Y:S01]  /*0850*/  R2UR UR8, R7 ;  /* 0x00000000070872ca */ /* 0x000fe200000e0000 */
[----:B------:R-:W-:Y:S01]  /*0860*/  ULDC UR6, c[0x0][0x634] ;  /* 0x00018d0000067ab9 */ /* 0x000fe20000000800 */
[----:B------:R-:W-:-:S11]  /*0870*/  R2UR UR14, R6 ;  /* 0x00000000060e72ca */ /* 0x000fd600000e0000 */
[----:B------:R-:W-:-:S04]  /*0880*/  UIADD3 UR6, UP0, UR8, UR6, URZ ;  /* 0x0000000608067290 */ /* 0x000fc8000ff1e03f */
[----:B------:R-:W-:-:S04]  /*0890*/  UIADD3.X UR14, URZ, UR14, URZ, UP0, !UPT ;  /* 0x0000000e3f0e7290 */ /* 0x000fc800087fe43f */
[----:B------:R-:W-:-:S04]  /*08a0*/  UIMAD.WIDE.U32 UR8, UR14, UR16, URZ ;  /* 0x000000100e0872a5 */ /* 0x000fc8000f8e003f */
[----:B------:R-:W-:Y:S02]  /*08b0*/  UIMAD.WIDE.U32 UR10, UP0, UR6, UR17, UR8 ;  /* 0x00000011060a72a5 */ /* 0x000fe4000f800008 */
[----:B------:R-:W-:Y:S02]  /*08c0*/  UIMAD.WIDE.U32 UR8, UR6, UR16, URZ ;  /* 0x00000010060872a5 */ /* 0x000fe4000f8e003f */
[----:B------:R-:W-:Y:S02]  /*08d0*/  UIADD3.X UR13, URZ, URZ, URZ, UP0, !UPT ;  /* 0x0000003f3f0d7290 */ /* 0x000fe400087fe43f */
[----:B------:R-:W-:Y:S01]  /*08e0*/  UIADD3 URZ, UP0, UR9, UR10, URZ ;  /* 0x0000000a093f7290 */ /* 0x000fe2000ff1e03f */
[----:B------:R-:W-:-:S03]  /*08f0*/  UMOV UR12, UR11 ;  /* 0x0000000b000c7c82 */ /* 0x000fc60008000000 */
[----:B------:R-:W-:-:S12]  /*0900*/  UIMAD.WIDE.U32.X UR8, UR14, UR17, UR12, UP0 ;  /* 0x000000110e0872a5 */ /* 0x000fd800080e040c */
.L_x_5:
[----:B------:R-:W-:Y:S01]  /*0910*/  USHF.R.U64 UR51, UR8, UR15, UR9 ;  /* 0x0000000f08337299 */ /* 0x000fe20008001209 */
[----:B------:R-:W-:Y:S01]  /*0920*/  I2FP.F32.U32 R0, UR7 ;  /* 0x0000000700007c45 */ /* 0x000fe20008201000 */
[----:B------:R-:W-:Y:S01]  /*0930*/  USHF.R.U32.HI UR5, URZ, UR15, UR9 ;  /* 0x0000000f3f057299 */ /* 0x000fe20008011609 */
[----:B-1----:R-:W-:Y:S01]  /*0940*/  R2UR UR12, R2 ;  /* 0x00000000020c72ca */ /* 0x002fe200000e0000 */
[----:B------:R-:W-:Y:S02]  /*0950*/  UIADD3 UR6, UP0, URZ, -UR51, URZ ;  /* 0x800000333f067290 */ /* 0x000fe4000ff1e03f */
[----:B------:R-:W-:Y:S01]  /*0960*/  FMUL R0, R0, UR20 ;  /* 0x0000001400007c20 */ /* 0x000fe20008400000 */
[----:B------:R-:W-:Y:S01]  /*0970*/  ULDC.64 UR8, c[0x0][0x620] ;  /* 0x0001880000087ab9 */ /* 0x000fe20000000a00 */
[----:B------:R-:W-:Y:S01]  /*0980*/  UIADD3.X UR5, URZ, ~UR5, URZ, UP0, !UPT ;  /* 0x800000053f057290 */ /* 0x000fe200087fe43f */
[----:B------:R-:W-:Y:S01]  /*0990*/  UMOV UR10, UR18 ;  /* 0x00000012000a7c82 */ /* 0x000fe20008000000 */
[----:B------:R-:W-:-:S02]  /*09a0*/  UMOV UR11, UR19 ;  /* 0x00000013000b7c82 */ /* 0x000fc40008000000 */
[----:B------:R-:W-:Y:S01]  /*09b0*/  UIMAD UR5, UR5, UR8, URZ ;  /* 0x00000008050572a4 */ /* 0x000fe2000f8e023f */
[----:B------:R-:W0:Y:S01]  /*09c0*/  F2I.U32.TRUNC.NTZ R0, R0 ;  /* 0x0000000000007305 */ /* 0x000e22000020f000 */
[----:B------:R-:W-:Y:S02]  /*09d0*/  UIMAD.WIDE.U32 UR10, UR6, UR8, UR10 ;  /* 0x00000008060a72a5 */ /* 0x000fe4000f8e000a */
[----:B------:R-:W-:Y:S01]  /*09e0*/  UIMAD UR6, UR6, UR9, UR5 ;  /* 0x00000009060672a4 */ /* 0x000fe2000f8e0205 */
[----:B------:R-:W-:Y:S01]  /*09f0*/  ULDC UR21, c[0x0][0x658] ;  /* 0x0001960000157ab9 */ /* 0x000fe20000000800 */
[----:B------:R-:W-:Y:S02]  /*0a00*/  UMOV UR19, 0xffffffff ;  /* 0xffffffff00137882 */ /* 0x000fe40000000000 */
[----:B------:R-:W-:Y:S01]  /*0a10*/  UIADD3 UR6, UR11, UR6, URZ ;  /* 0x000000060b067290 */ /* 0x000fe2000fffe03f */
[----:B------:R-:W-:Y:S01]  /*0a20*/  ULDC UR15, c[0x0][0x618] ;  /* 0x00018600000f7ab9 */ /* 0x000fe20000000800 */
[----:B------:R-:W-:Y:S01]  /*0a30*/  ULDC.64 UR8, c[0x0][0x640] ;  /* 0x0001900000087ab9 */ /* 0x000fe20000000a00 */
[----:B------:R-:W-:Y:S01]  /*0a40*/  USHF.L.U32 UR11, UR19, UR21, URZ ;  /* 0x00000015130b7299 */ /* 0x000fe2000800063f */
[----:B------:R-:W-:Y:S01]  /*0a50*/  ISETP.NE.U32.AND P0, PT, RZ, UR8, PT ;  /* 0x00000008ff007c0c */ /* 0x000fe2000bf05070 */
[----:B------:R-:W-:-:S02]  /*0a60*/  USHF.R.U64 UR19, UR10, UR15, UR6 ;  /* 0x0000000f0a137299 */ /* 0x000fc40008001206 */
[----:B------:R-:W-:Y:S01]  /*0a70*/  USHF.R.U32.HI UR10, URZ, UR15, UR6 ;  /* 0x0000000f3f0a7299 */ /* 0x000fe20008011606 */
[----:B0-----:R-:W-:Y:S01]  /*0a80*/  R2UR UR14, R0 ;  /* 0x00000000000e72ca */ /* 0x001fe200000e0000 */
[----:B------:R-:W-:Y:S01]  /*0a90*/  ULDC UR17, c[0x0][0x608] ;  /* 0x0001820000117ab9 */ /* 0x000fe20000000800 */
[----:B------:R-:W-:Y:S01]  /*0aa0*/  ISETP.NE.AND.EX P0, PT, RZ, UR9, PT, P0 ;  /* 0x00000009ff007c0c */ /* 0x000fe2000bf05300 */
[----:B------:R-:W-:Y:S02]  /*0ab0*/  USHF.R.U64 UR23, UR19, UR17, UR10 ;  /* 0x0000001113177299 */ /* 0x000fe4000800120a */
[----:B------:R-:W-:Y:S01]  /*0ac0*/  USHF.R.U32.HI UR10, URZ, UR17, UR10 ;  /* 0x000000113f0a7299 */ /* 0x000fe2000801160a */
[----:B------:R-:W-:Y:S01]  /*0ad0*/  UMOV UR16, 0x1 ;  /* 0x0000000100107882 */ /* 0x000fe20000000000 */
[----:B------:R-:W-:Y:S02]  /*0ae0*/  UIADD3 UR12, -UR12, URZ, URZ ;  /* 0x0000003f0c0c7290 */ /* 0x000fe4000fffe13f */
[----:B------:R-:W-:-:S02]  /*0af0*/  USHF.R.U64 UR24, UR23, UR21, UR10 ;  /* 0x0000001517187299 */ /* 0x000fc4000800120a */
[----:B------:R-:W-:Y:S01]  /*0b00*/  USHF.L.U32 UR6, UR16, UR21, URZ ;  /* 0x0000001510067299 */ /* 0x000fe2000800063f */
[----:B------:R-:W-:Y:S01]  /*0b10*/  ULDC UR13, c[0x0][0x144] ;  /* 0x00005100000d7ab9 */ /* 0x000fe20000000800 */
[----:B------:R-:W-:Y:S01]  /*0b20*/  ULDC UR5, c[0x0][0x600] ;  /* 0x0001800000057ab9 */ /* 0x000fe20000000800 */
[----:B------:R-:W-:Y:S02]  /*0b30*/  ULOP3.LUT UR16, URZ, UR11, URZ, 0x33, !UPT ;  /* 0x0000000b3f107292 */ /* 0x000fe4000f8e333f */
[----:B------:R-:W-:Y:S02]  /*0b40*/  USHF.R.U32.HI UR11, URZ, UR21, UR10 ;  /* 0x000000153f0b7299 */ /* 0x000fe4000801160a */
[----:B------:R-:W-:Y:S02]  /*0b50*/  UIADD3 UR18, UR5, -0x1, URZ ;  /* 0xffffffff05127890 */ /* 0x000fe4000fffe03f */
[----:B------:R-:W-:Y:S02]  /*0b60*/  UIADD3 UR20, -UR14, URZ, URZ ;  /* 0x0000003f0e147290 */ /* 0x000fe4000fffe13f */
[----:B------:R-:W-:Y:S01]  /*0b70*/  UIMAD UR4, UR13, UR12, UR4 ;  /* 0x0000000c0d0472a4 */ /* 0x000fe2000f8e0204 */
[----:B------:R-:W-:Y:S01]  /*0b80*/  ULDC UR25, c[0x0][0x148] ;  /* 0x0000520000197ab9 */ /* 0x000fe20000000800 */
[----:B------:R-:W-:Y:S01]  /*0b90*/  ULDC UR21, c[0x0][0x648] ;  /* 0x0001920000157ab9 */ /* 0x000fe20000000800 */
[----:B------:R-:W-:Y:S01]  /*0ba0*/  ULDC UR22, c[0x0][0x638] ;  /* 0x00018e0000167ab9 */ /* 0x000fe20000000800 */
[----:B------:R-:W-:Y:S01]  /*0bb0*/  UMOV UR10, UR24 ;  /* 0x00000018000a7c82 */ /* 0x000fe20008000000 */
[----:B------:R-:W-:Y:S07]  /*0bc0*/  @!P0 BRA `(.L_x_6) ;  /* 0x0000000000308947 */ /* 0x000fee0003800000 */
[----:B------:R-:W-:Y:S02]  /*0bd0*/  ULDC UR14, c[0x0][0x64c] ;  /* 0x00019300000e7ab9 */ /* 0x000fe40000000800 */
        /* <DEDUP_REMOVED lines=8> */
[----:B------:R-:W-:-:S07]  /*0c60*/  UIMAD.WIDE.U32.X UR8, UR17, UR9, UR14, UP0 ;  /* 0x00000009110872a5 */ /* 0x000fce00080e040e */
[----:B------:R-:W-:Y:S01]  /*0c70*/  UMOV UR10, UR8 ;  /* 0x00000008000a7c82 */ /* 0x000fe20008000000 */
[----:B------:R-:W-:-:S05]  /*0c80*/  UMOV UR11, UR9 ;  /* 0x00000009000b7c82 */ /* 0x000fca0008000000 */
.L_x_6:
[----:B------:R-:W-:Y:S01]  /*0c90*/  UISETP.NE.AND UP0, UPT, UR37, URZ, UPT ;  /* 0x0000003f2500728c */ /* 0x000fe2000bf05270 */
[----:B------:R-:W-:Y:S01]  /*0ca0*/  IMAD.MOV.U32 R0, RZ, RZ, 0x1 ;  /* 0x00000001ff007424 */ /* 0x000fe200078e00ff */
[----:B------:R-:W-:Y:S02]  /*0cb0*/  USHF.R.U64 UR8, UR10, UR21, UR11 ;  /* 0x000000150a087299 */ /* 0x000fe4000800120b */
[----:B------:R-:W-:Y:S02]  /*0cc0*/  ULOP3.LUT UR16, UR23, UR16, URZ, 0xc0, !UPT ;  /* 0x0000001017107292 */ /* 0x000fe4000f8ec03f */
[----:B------:R-:W-:Y:S02]  /*0cd0*/  ULOP3.LUT UR18, UR19, UR18, URZ, 0xc0, !UPT ;  /* 0x0000001213127292 */ /* 0x000fe4000f8ec03f */
[----:B------:R-:W-:-:S03]  /*0ce0*/  UIMAD UR16, UR6, UR8, UR16 ;  /* 0x00000008061072a4 */ /* 0x000fc6000f8e0210 */
[----:B------:R-:W-:Y:S02]  /*0cf0*/  @UP0 UIMAD UR4, UR25, UR20, UR7 ;  /* 0x00000014190402a4 */ /* 0x000fe4000f8e0207 */
[----:B------:R-:W-:-:S04]  /*0d00*/  UIADD3 UR7, -UR8, URZ, URZ ;  /* 0x0000003f08077290 */ /* 0x000fc8000fffe13f */
[----:B------:R-:W-:-:S03]  /*0d10*/  UIMAD UR6, UR7, UR22, UR24 ;  /* 0x00000016070672a4 */ /* 0x000fc6000f8e0218 */
[----:B------:R-:W-:Y:S01]  /*0d20*/  ULDC UR7, c[0x0][0x610] ;  /* 0x0001840000077ab9 */ /* 0x000fe20000000800 */
[----:B------:R-:W-:Y:S02]  /*0d30*/  UIMAD UR6, UR6, UR5, UR18 ;  /* 0x00000005060672a4 */ /* 0x000fe4000f8e0212 */
[----:B------:R-:W-:-:S04]  /*0d40*/  UIMAD UR4, UR16, UR7, UR4 ;  /* 0x00000007100472a4 */ /* 0x000fc8000f8e0204 */
[----:B------:R-:W-:Y:S02]  /*0d50*/  USEL UR52, UR6, UR4, !UP0 ;  /* 0x0000000406347287 */ /* 0x000fe4000c000000 */
[----:B------:R-:W-:-:S12]  /*0d60*/  USEL UR53, UR4, UR6, !UP0 ;  /* 0x0000000604357287 */ /* 0x000fd8000c000000 */
.L_x_4:
[----:B------:R-:W-:-:S08]  /*0d70*/  NOP ;  /* 0x0000000000007918 */ /* 0x000fd00000000000 */
[----:B------:R-:W0:Y:S02]  /*0d80*/  USETMAXREG.TRY_ALLOC.CTAPOOL UP0, 0xf0 ;  /* 0x000000f0000079c8 */ /* 0x000e240008000600 */
[----:B0-----:R-:W-:-:S13]  /*0d90*/  PLOP3.LUT P0, PT, PT, PT, UP0, 0x80, 0x0 ;  /* 0x000000000000781c */ /* 0x001fda0003f0f008 */
[----:B------:R-:W-:Y:S05]  /*0da0*/  @!P0 BRA `(.L_x_4) ;  /* 0xfffffffc00f08947 */ /* 0x000fea000383ffff */
[----:B------:R-:W-:Y:S01]  /*0db0*/  ULDC.64 UR4, c[0x0][0x598] ;  /* 0x0001660000047ab9 */ /* 0x000fe20000000a00 */
[----:B------:R-:W-:Y:S01]  /*0dc0*/  ULDC.64 UR56, c[0x0][0x208] ;  /* 0x0000820000387ab9 */ /* 0x000fe20000000a00 */
[----:B------:R-:W-:-:S04]  /*0dd0*/  ISETP.NE.U32.AND P0, PT, RZ, UR4, PT ;  /* 0x00000004ff007c0c */ /* 0x000fc8000bf05070 */
[----:B------:R-:W-:-:S13]  /*0de0*/  ISETP.NE.AND.EX P0, PT, RZ, UR5, PT, P0 ;  /* 0x00000005ff007c0c */ /* 0x000fda000bf05300 */
[----:B------:R-:W-:Y:S05]  /*0df0*/  @!P0 BRA `(.L_x_7) ;  /* 0x00000000001c8947 */ /* 0x000fea0003800000 */
[----:B------:R-:W0:Y:S02]  /*0e00*/  LDC.64 R2, c[0x0][0x598] ;  /* 0x00016600ff027b82 */ /* 0x000e240000000a00 */
[----:B0-----:R-:W2:Y:S02]  /*0e10*/  LDG.E.64 R2, desc[UR56][R2.64] ;  /* 0x0000003802027981 */ /* 0x001ea4000c1e1b00 */
[----:B--2---:R-:W-:-:S04]  /*0e20*/  ISETP.NE.U32.AND P0, PT, R2, RZ, PT ;  /* 0x000000ff0200720c */ /* 0x004fc80003f05070 */
[----:B------:R-:W-:-:S13]  /*0e30*/  ISETP.NE.AND.EX P0, PT, R3, RZ, PT, P0 ;  /* 0x000000ff0300720c */ /* 0x000fda0003f05300 */
[----:B------:R-:W-:Y:S05]  /*0e40*/  @!P0 BRA `(.L_x_7) ;  /* 0x0000000000088947 */ /* 0x000fea0003800000 */
[----:B------:R0:W5:Y:S01]  /*0e50*/  LD.E R17, desc[UR56][R2.64] ;  /* 0x0000003802117980 */ /* 0x000162000c101900 */
[----:B------:R-:W-:Y:S05]  /*0e60*/  BRA `(.L_x_8) ;  /* 0x0000000000247947 */ /* 0x000fea0003800000 */
.L_x_7:
[----:B------:R-:W-:Y:S02]  /*0e70*/  ULDC.64 UR4, c[0x0][0x588] ;  /* 0x0001620000047ab9 */ /* 0x000fe40000000a00 */
[----:B------:R-:W-:-:S04]  /*0e80*/  ISETP.NE.U32.AND P0, PT, RZ, UR4, PT ;  /* 0x00000004ff007c0c */ /* 0x000fc8000bf05070 */
[----:B------:R-:W-:-:S13]  /*0e90*/  ISETP.NE.AND.EX P0, PT, RZ, UR5, PT, P0 ;  /* 0x00000005ff007c0c */ /* 0x000fda000bf05300 */
[----:B------:R-:W-:Y:S05]  /*0ea0*/  @!P0 BRA `(.L_x_9) ;  /* 0x00000000000c8947 */ /* 0x000fea0003800000 */
[----:B------:R-:W0:Y:S02]  /*0eb0*/  LDC.64 R2, c[0x0][0x588] ;  /* 0x00016200ff027b82 */ /* 0x000e240000000a00 */
[----:B0-----:R1:W5:Y:S01]  /*0ec0*/  LDG.E R17, desc[UR56][R2.64] ;  /* 0x0000003802117981 */ /* 0x001362000c1e1900 */
[----:B------:R-:W-:Y:S05]  /*0ed0*/  BRA `(.L_x_8) ;  /* 0x0000000000087947 */ /* 0x000fea0003800000 */
.L_x_9:
[----:B------:R-:W-:Y:S02]  /*0ee0*/  ULDC UR4, c[0x0][0x580] ;  /* 0x0001600000047ab9 */ /* 0x000fe40000000800 */
[----:B------:R-:W-:-:S07]  /*0ef0*/  IMAD.U32 R17, RZ, RZ, UR4 ;  /* 0x00000004ff117e24 */ /* 0x000fce000f8e00ff */
.L_x_8:
[----:B------:R-:W-:Y:S02]  /*0f00*/  ULDC.64 UR4, c[0x0][0x5a0] ;  /* 0x0001680000047ab9 */ /* 0x000fe40000000a00 */
[----:B------:R-:W-:-:S04]  /*0f10*/  ISETP.NE.U32.AND P0, PT, RZ, UR4, PT ;  /* 0x00000004ff007c0c */ /* 0x000fc8000bf05070 */
[----:B------:R-:W-:-:S13]  /*0f20*/  ISETP.NE.AND.EX P0, PT, RZ, UR5, PT, P0 ;  /* 0x00000005ff007c0c */ /* 0x000fda000bf05300 */
[----:B------:R-:W-:Y:S05]  /*0f30*/  @!P0 BRA `(.L_x_10) ;  /* 0x00000000001c8947 */ /* 0x000fea0003800000 */
[----:B01----:R-:W0:Y:S02]  /*0f40*/  LDC.64 R2, c[0x0][0x5a0] ;  /* 0x00016800ff027b82 */ /* 0x003e240000000a00 */
[----:B0-----:R-:W2:Y:S02]  /*0f50*/  LDG.E.64 R2, desc[UR56][R2.64] ;  /* 0x0000003802027981 */ /* 0x001ea4000c1e1b00 */
[----:B--2---:R-:W-:-:S04]  /*0f60*/  ISETP.NE.U32.AND P0, PT, R2, RZ, PT ;  /* 0x000000ff0200720c */ /* 0x004fc80003f05070 */
[----:B------:R-:W-:-:S13]  /*0f70*/  ISETP.NE.AND.EX P0, PT, R3, RZ, PT, P0 ;  /* 0x000000ff0300720c */ /* 0x000fda0003f05300 */
[----:B------:R-:W-:Y:S05]  /*0f80*/  @!P0 BRA `(.L_x_10) ;  /* 0x0000000000088947 */ /* 0x000fea0003800000 */
[----:B------:R0:W5:Y:S01]  /*0f90*/  LD.E R18, desc[UR56][R2.64] ;  /* 0x0000003802127980 */ /* 0x000162000c101900 */
[----:B------:R-:W-:Y:S05]  /*0fa0*/  BRA `(.L_x_11) ;  /* 0x0000000000247947 */ /* 0x000fea0003800000 */
.L_x_10:
[----:B------:R-:W-:Y:S02]  /*0fb0*/  ULDC.64 UR4, c[0x0][0x590] ;  /* 0x0001640000047ab9 */ /* 0x000fe40000000a00 */
[----:B------:R-:W-:-:S04]  /*0fc0*/  ISETP.NE.U32.AND P0, PT, RZ, UR4, PT ;  /* 0x00000004ff007c0c */ /* 0x000fc8000bf05070 */
[----:B------:R-:W-:-:S13]  /*0fd0*/  ISETP.NE.AND.EX P0, PT, RZ, UR5, PT, P0 ;  /* 0x00000005ff007c0c */ /* 0x000fda000bf05300 */
[----:B------:R-:W-:Y:S05]  /*0fe0*/  @!P0 BRA `(.L_x_12) ;  /* 0x00000000000c8947 */ /* 0x000fea0003800000 */
[----:B------:R-:W2:Y:S02]  /*0ff0*/  LDC.64 R18, c[0x0][0x590] ;  /* 0x00016400ff127b82 */ /* 0x000ea40000000a00 */
[----:B--2---:R2:W5:Y:S01]  /*1000*/  LDG.E R18, desc[UR56][R18.64] ;  /* 0x0000003812127981 */ /* 0x004562000c1e1900 */
[----:B------:R-:W-:Y:S05]  /*1010*/  BRA `(.L_x_11) ;  /* 0x0000000000087947 */ /* 0x000fea0003800000 */
.L_x_12:
[----:B------:R-:W-:Y:S02]  /*1020*/  ULDC UR4, c[0x0][0x584] ;  /* 0x0001610000047ab9 */ /* 0x000fe40000000800 */
[----:B------:R-:W-:-:S07]  /*1030*/  MOV R18, UR4 ;  /* 0x0000000400127c02 */ /* 0x000fce0008000f00 */
.L_x_11:
[----:B------:R-:W-:-:S13]  /*1040*/  LOP3.LUT P0, RZ, R0, 0xff, RZ, 0xc0, !PT ;  /* 0x000000ff00ff7812 */ /* 0x000fda000780c0ff */
[----:B------:R-:W-:Y:S05]  /*1050*/  @!P0 EXIT ;  /* 0x000000000000894d */ /* 0x000fea0003800000 */
[----:B------:R-:W-:Y:S01]  /*1060*/  ULDC UR4, c[0x0][0x28c] ;  /* 0x0000a30000047ab9 */ /* 0x000fe20000000800 */
[----:B------:R-:W-:Y:S01]  /*1070*/  ULDC.64 UR6, c[0x0][0x5c8] ;  /* 0x0001720000067ab9 */ /* 0x000fe20000000a00 */
[----:B------:R-:W-:Y:S02]  /*1080*/  UIADD3 UR4, UR4, 0x7f, URZ ;  /* 0x0000007f04047890 */ /* 0x000fe4000fffe03f */
[----:B------:R-:W-:Y:S02]  /*1090*/  USHF.L.U64.HI UR38, UR6, 0x7, UR7 ;  /* 0x0000000706267899 */ /* 0x000fe40008010207 */
[----:B------:R-:W-:Y:S02]  /*10a0*/  USHF.R.S32.HI UR5, URZ, 0x1f, UR4 ;  /* 0x0000001f3f057899 */ /* 0x000fe40008011404 */
[----:B------:R-:W-:Y:S02]  /*10b0*/  USHF.L.U32 UR39, UR6, 0x7, URZ ;  /* 0x0000000706277899 */ /* 0x000fe4000800063f */
[----:B------:R-:W-:-:S02]  /*10c0*/  ULEA.HI UR5, UR5, UR4, URZ, 0x7 ;  /* 0x0000000405057291 */ /* 0x000fc4000f8f383f */
[----:B------:R-:W-:Y:S02]  /*10d0*/  USHF.L.U64.HI UR40, UR6, 0x3, UR7 ;  /* 0x0000000306287899 */ /* 0x000fe40008010207 */
[----:B------:R-:W-:Y:S02]  /*10e0*/  USHF.L.U32 UR41, UR6, 0x3, URZ ;  /* 0x0000000306297899 */ /* 0x000fe4000800063f */
[----:B------:R-:W-:Y:S02]  /*10f0*/  USHF.L.U64.HI UR42, UR6, 0x8, UR7 ;  /* 0x00000008062a7899 */ /* 0x000fe40008010207 */
[----:B------:R-:W-:Y:S02]  /*1100*/  USHF.L.U32 UR43, UR6, 0x8, URZ ;  /* 0x00000008062b7899 */ /* 0x000fe4000800063f */
[----:B------:R-:W-:Y:S01]  /*1110*/  USHF.R.S32.HI UR50, URZ, 0x7, UR5 ;  /* 0x000000073f327899 */ /* 0x000fe20008011405 */
[----:B------:R-:W-:Y:S01]  /*1120*/  UMOV UR49, URZ ;  /* 0x0000003f00317c82 */ /* 0x000fe20008000000 */
[----:B------:R-:W-:-:S10]  /*1130*/  UMOV UR48, URZ ;  /* 0x0000003f00307c82 */ /* 0x000fd40008000000 */
.L_x_196:
[----:B------:R-:W3:Y:S01]  /*1140*/  S2R R0, SR_TID.X ;  /* 0x0000000000007919 */ /* 0x000ee20000002100 */
[----:B------:R-:W4:Y:S01]  /*1150*/  S2UR UR7, SR_CgaCtaId ;  /* 0x00000000000779c3 */ /* 0x000f220000008800 */
[----:B------:R-:W-:Y:S02]  /*1160*/  UMOV UR6, 0x400 ;  /* 0x0000040000067882 */ /* 0x000fe40000000000 */
[----:B----4-:R-:W-:Y:S01]  /*1170*/  ULEA UR6, UR7, UR6, 0x18 ;  /* 0x0000000607067291 */ /* 0x010fe2000f8ec03f */
[----:B---3--:R-:W-:-:S04]  /*1180*/  LOP3.LUT R0, R0, 0x80, RZ, 0xc0, !PT ;  /* 0x0000008000007812 */ /* 0x008fc800078ec0ff */
[----:B------:R-:W-:-:S06]  /*1190*/  SHF.R.U32.HI R0, RZ, 0x7, R0 ;  /* 0x00000007ff007819 */ /* 0x000fcc0000011600 */
[----:B------:R-:W3:Y:S02]  /*11a0*/  SHFL.IDX PT, R0, R0, RZ, 0x1f ;  /* 0x00001fff00007589 */ /* 0x000ee400000e0000 */
[----:B---3--:R-:W-:-:S13]  /*11b0*/  R2UR UR4, R0 ;  /* 0x00000000000472ca */ /* 0x008fda00000e0000 */
[----:B------:R-:W-:-:S04]  /*11c0*/  ULEA.HI UR5, UR4, UR4, URZ, 0x1 ;  /* 0x0000000404057291 */ /* 0x000fc8000f8f083f */
[----:B------:R-:W-:-:S04]  /*11d0*/  ULOP3.LUT UR5, UR5, 0x7fffe, URZ, 0xc0, !UPT ;  /* 0x0007fffe05057892 */ /* 0x000fc8000f8ec03f */
[----:B------:R-:W-:-:S03]  /*11e0*/  UIADD3 UR5, UR4, -UR5, URZ ;  /* 0x8000000504057290 */ /* 0x000fc6000fffe03f */
[----:B------:R-:W-:Y:S01]  /*11f0*/  ULDC UR4, c[0x0][0x28c] ;  /* 0x0000a30000047ab9 */ /* 0x000fe20000000800 */
[----:B------:R-:W-:Y:S01]  /*1200*/  ULEA UR5, UR5, UR6, 0xd ;  /* 0x0000000605057291 */ /* 0x000fe2000f8e683f */
[----:B------:R-:W-:-:S03]  /*1210*/  ISETP.LT.AND P0, PT, RZ, UR4, PT ;  /* 0x00000004ff007c0c */ /* 0x000fc6000bf01270 */
[----:B------:R-:W-:-:S04]  /*1220*/  UIADD3 UR5, UR5, 0x100, URZ ;  /* 0x0000010005057890 */ /* 0x000fc8000fffe03f */
[----:B------:R-:W-:-:S04]  /*1230*/  USHF.R.U32.HI UR5, URZ, 0x4, UR5 ;  /* 0x000000043f057899 */ /* 0x000fc80008011605 */
[----:B------:R-:W-:Y:S02]  /*1240*/  ULOP3.LUT UR54, UR5, 0x3fff, URZ, 0xc0, !UPT ;  /* 0x00003fff05367892 */ /* 0x000fe4000f8ec03f */
[----:B01----:R-:W-:Y:S10]  /*1250*/  @P0 BRA `(.L_x_13) ;  /* 0x0000000000400947 */ /* 0x003ff40003800000 */
[----:B------:R-:W-:Y:S01]  /*1260*/  MOV R0, 0x0 ;  /* 0x0000000000007802 */ /* 0x000fe20000000f00 */
[----:B------:R-:W-:Y:S01]  /*1270*/  ULDC.64 UR4, c[0x4][0x68] ;  /* 0x01001a0000047ab9 */ /* 0x000fe20000000a00 */
[----:B------:R-:W-:Y:S01]  /*1280*/  ULDC.64 UR6, c[0x4][0x8] ;  /* 0x0100020000067ab9 */ /* 0x000fe20000000a00 */
[----:B------:R-:W-:Y:S01]  /*1290*/  IMAD.U32 R4, RZ, RZ, UR4 ;  /* 0x00000004ff047e24 */ /* 0x000fe2000f8e00ff */
[----:B01----:R0:W1:Y:S01]  /*12a0*/  LDC.64 R2, c[0x4][R0] ;  /* 0x0100000000027b82 */ /* 0x0030620000000a00 */
[----:B------:R-:W-:Y:S01]  /*12b0*/  IMAD.U32 R5, RZ, RZ, UR5 ;  /* 0x00000005ff057e24 */ /* 0x000fe2000f8e00ff */
[----:B------:R-:W-:Y:S01]  /*12c0*/  ULDC.64 UR4, c[0x4][0x70] ;  /* 0x01001c0000047ab9 */ /* 0x000fe20000000a00 */
[----:B------:R-:W-:Y:S01]  /*12d0*/  IMAD.U32 R10, RZ, RZ, UR6 ;  /* 0x00000006ff0a7e24 */ /* 0x000fe2000f8e00ff */
[----:B------:R-:W-:Y:S01]  /*12e0*/  MOV R8, 0x1e1 ;  /* 0x000001e100087802 */ /* 0x000fe20000000f00 */
[----:B------:R-:W-:Y:S02]  /*12f0*/  IMAD.U32 R6, RZ, RZ, UR4 ;  /* 0x00000004ff067e24 */ /* 0x000fe4000f8e00ff */
[----:B------:R-:W-:-:S02]  /*1300*/  IMAD.U32 R7, RZ, RZ, UR5 ;  /* 0x00000005ff077e24 */ /* 0x000fc4000f8e00ff */
[----:B------:R-:W-:Y:S02]  /*1310*/  IMAD.U32 R11, RZ, RZ, UR7 ;  /* 0x00000007ff0b7e24 */ /* 0x000fe4000f8e00ff */
[----:B------:R-:W-:Y:S02]  /*1320*/  IMAD.MOV.U32 R12, RZ, RZ, 0x1 ;  /* 0x00000001ff0c7424 */ /* 0x000fe400078e00ff */
[----:B0-----:R-:W-:-:S07]  /*1330*/  IMAD.MOV.U32 R13, RZ, RZ, RZ ;  /* 0x000000ffff0d7224 */ /* 0x001fce00078e00ff */
[----:B------:R-:W-:-:S07]  /*1340*/  LEPC R20, `(.L_x_13) ;  /* 0x000000001014794e */ /* 0x000fce0000000000 */
[----:B-12--5:R-:W-:Y:S05]  /*1350*/  CALL.ABS.NOINC R2 ;  /* 0x0000000002007343 */ /* 0x026fea0003c00000 */
.L_x_13:
[----:B------:R-:W-:-:S06]  /*1360*/  ULOP3.LUT UR4, UR36, 0x1, URZ, 0xfc, !UPT ;  /* 0x0000000124047892 */ /* 0x000fcc000f8efc3f */
[----:B------:R-:W-:-:S05]  /*1370*/  IMAD.U32 R0, RZ, RZ, UR4 ;  /* 0x00000004ff007e24 */ /* 0x000fca000f8e00ff */
[----:B------:R-:W-:-:S13]  /*1380*/  ISETP.NE.AND P0, PT, R0, 0x3, PT ;  /* 0x000000030000780c */ /* 0x000fda0003f05270 */
[----:B------:R-:W-:Y:S05]  /*1390*/  @!P0 BRA `(.L_x_14) ;  /* 0x0000000000048947 */ /* 0x000fea0003800000 */
[----:B------:R-:W-:Y:S01]  /*13a0*/  BPT.TRAP 0x1 ;  /* 0x000000040000795c */ /* 0x000fe20000300000 */
.L_x_14:
[----:B------:R-:W3:Y:S01]  /*13b0*/  S2UR UR5, SR_CgaCtaId ;  /* 0x00000000000579c3 */ /* 0x000ee20000008800 */
[----:B------:R-:W-:Y:S01]  /*13c0*/  UMOV UR4, 0x400 ;  /* 0x0000040000047882 */ /* 0x000fe20000000000 */
[----:B01----:R-:W-:Y:S02]  /*13d0*/  IMAD.U32 R3, RZ, RZ, UR48 ;  /* 0x00000030ff037e24 */ /* 0x003fe4000f8e00ff */
[----:B------:R-:W-:-:S05]  /*13e0*/  IMAD.U32 R2, RZ, RZ, UR49 ;  /* 0x00000031ff027e24 */ /* 0x000fca000f8e00ff */
[----:B------:R-:W-:Y:S01]  /*13f0*/  SHF.L.U32 R2, R2, 0x1f, RZ ;  /* 0x0000001f02027819 */ /* 0x000fe200000006ff */
[----:B---3--:R-:W-:-:S06]  /*1400*/  ULEA UR4, UR5, UR4, 0x18 ;  /* 0x0000000405047291 */ /* 0x008fcc000f8ec03f */
[----:B------:R-:W-:-:S05]  /*1410*/  IMAD.U32 R0, RZ, RZ, UR4 ;  /* 0x00000004ff007e24 */ /* 0x000fca000f8e00ff */
[----:B------:R-:W-:-:S04]  /*1420*/  LEA R3, R3, R0, 0x3 ;  /* 0x0000000003037211 */ /* 0x000fc800078e18ff */
[----:B------:R0:W1:Y:S01]  /*1430*/  SYNCS.PHASECHK.TRANS64.TRYWAIT P1, [R3+URZ], R2 ;  /* 0x00000002030075a7 */ /* 0x000062000802017f */
[----:B------:R-:W-:Y:S05]  /*1440*/  @!P0 BRA `(.L_x_15) ;  /* 0x0000000000048947 */ /* 0x000fea0003800000 */
[----:B------:R-:W-:Y:S01]  /*1450*/  BPT.TRAP 0x1 ;  /* 0x000000040000795c */ /* 0x000fe20000300000 */
.L_x_15:
[----:B-1----:R-:W-:Y:S05]  /*1460*/  @P1 BRA `(.L_x_16) ;  /* 0x0000000000081947 */ /* 0x002fea0003800000 */
[----:B------:R-:W1:Y:S02]  /*1470*/  SYNCS.PHASECHK.TRANS64.TRYWAIT P1, [R3+URZ], R2 ;  /* 0x00000002030075a7 */ /* 0x000e64000802017f */
[----:B-1----:R-:W-:Y:S05]  /*1480*/  @!P1 BRA `(.L_x_17) ;  /* 0x0000031c005c9947 */ /* 0x002fea0003800000 */
.L_x_16:
[----:B------:R-:W-:-:S04]  /*1490*/  UISETP.LT.AND UP0, UPT, UR50, 0x1, UPT ;  /* 0x000000013200788c */ /* 0x000fc8000bf01270 */
[----:B------:R-:W-:-:S06]  /*14a0*/  USEL UR4, UR50, 0x1, UP0 ;  /* 0x0000000132047887 */ /* 0x000fcc0008000000 */
[----:B01----:R-:W-:Y:S01]  /*14b0*/  IMAD.U32 R2, RZ, RZ, UR4 ;  /* 0x00000004ff027e24 */ /* 0x003fe2000f8e00ff */
[----:B------:R-:W-:Y:S05]  /*14c0*/  WARPSYNC.ALL ;  /* 0x0000000000007948 */ /* 0x000fea0003800000 */
[----:B------:R-:W-:-:S04]  /*14d0*/  IADD3 R2, -R2, UR50, RZ ;  /* 0x0000003202027c10 */ /* 0x000fc8000fffe1ff */
[----:B------:R-:W-:Y:S02]  /*14e0*/  ISETP.GE.AND P1, PT, R2, 0x1, PT ;  /* 0x000000010200780c */ /* 0x000fe40003f26270 */
[----:B------:R-:W-:Y:S01]  /*14f0*/  R2UR UR4, R0 ;  /* 0x00000000000472ca */ /* 0x000fe200000e0000 */
[----:B------:R-:W-:Y:S01]  /*1500*/  ULOP3.LUT UR54, UR54, 0x10000, URZ, 0xfc, !UPT ;  /* 0x0001000036367892 */ /* 0x000fe2000f8efc3f */
[----:B------:R-:W-:Y:S01]  /*1510*/  WARPGROUP.ARRIVE ;  /* 0x00000000000079c5 */ /* 0x000fe20000000000 */
[----:B------:R-:W-:Y:S01]  /*1520*/  UMOV UR9, 0x40000040 ;  /* 0x4000004000097882 */ /* 0x000fe20000000000 */
[----:B------:R-:W-:Y:S01]  /*1530*/  UMOV UR11, 0x40000040 ;  /* 0x40000040000b7882 */ /* 0x000fe20000000000 */
[----:B------:R-:W-:Y:S01]  /*1540*/  ULEA UR58, UR48, UR54, 0xc ;  /* 0x00000036303a7291 */ /* 0x000fe2000f8e603f */
[----:B------:R-:W-:Y:S01]  /*1550*/  STL [R1+0x4b0], R19 ;  /* 0x0004b01301007387 */ /* 0x000fe20000100800 */
[----:B------:R-:W-:Y:S01]  /*1560*/  UMOV UR17, UR9 ;  /* 0x0000000900117c82 */ /* 0x000fe20008000000 */
[----:B------:R-:W-:Y:S01]  /*1570*/  UMOV UR19, 0x40000040 ;  /* 0x4000004000137882 */ /* 0x000fe20000000000 */
[----:B------:R-:W-:Y:S01]  /*1580*/  UMOV UR5, UR9 ;  /* 0x0000000900057c82 */ /* 0x000fe20008000000 */
[----:B-----5:R-:W-:Y:S01]  /*1590*/  STL [R1+0x4ac], R18 ;  /* 0x0004ac1201007387 */ /* 0x020fe20000100800 */
[----:B------:R-:W-:Y:S01]  /*15a0*/  UMOV UR7, 0x40000040 ;  /* 0x4000004000077882 */ /* 0x000fe20000000000 */
[----:B------:R-:W-:Y:S01]  /*15b0*/  UMOV UR8, UR58 ;  /* 0x0000003a00087c82 */ /* 0x000fe20008000000 */
[----:B------:R-:W-:Y:S01]  /*15c0*/  UIADD3 UR4, UR4, 0x20100, URZ ;  /* 0x0002010004047890 */ /* 0x000fe2000fffe03f */
[----:B------:R-:W-:Y:S01]  /*15d0*/  STL [R1+0x4a8], R17 ;  /* 0x0004a81101007387 */ /* 0x000fe20000100800 */
[----:B------:R-:W-:Y:S01]  /*15e0*/  UMOV UR16, UR8 ;  /* 0x0000000800107c82 */ /* 0x000fe20008000000 */
[----:B------:R-:W-:Y:S01]  /*15f0*/  UMOV UR12, UR8 ;  /* 0x00000008000c7c82 */ /* 0x000fe20008000000 */
[----:B------:R-:W-:Y:S01]  /*1600*/  USHF.R.U32.HI UR4, URZ, 0x4, UR4 ;  /* 0x000000043f047899 */ /* 0x000fe20008011604 */
[----:B------:R-:W-:Y:S01]  /*1610*/  STL [R1+0x4a4], R16 ;  /* 0x0004a41001007387 */ /* 0x000fe20000100800 */
[----:B------:R-:W-:Y:S01]  /*1620*/  UMOV UR13, UR9 ;  /* 0x00000009000d7c82 */ /* 0x000fe20008000000 */
[----:B------:R-:W-:Y:S01]  /*1630*/  UMOV UR15, 0x40000040 ;  /* 0x40000040000f7882 */ /* 0x000fe20000000000 */
[----:B------:R-:W-:Y:S01]  /*1640*/  ULOP3.LUT UR4, UR4, 0x3fff, URZ, 0xc0, !UPT ;  /* 0x00003fff04047892 */ /* 0x000fe2000f8ec03f */
[----:B------:R-:W-:Y:S01]  /*1650*/  STL [R1+0x4a0], R2 ;  /* 0x0004a00201007387 */ /* 0x000fe20000100800 */
[----:B------:R-:W-:Y:S01]  /*1660*/  UMOV UR24, UR8 ;  /* 0x0000000800187c82 */ /* 0x000fe20008000000 */
[----:B------:R-:W-:Y:S01]  /*1670*/  UMOV UR25, UR9 ;  /* 0x0000000900197c82 */ /* 0x000fe20008000000 */
[----:B------:R-:W-:Y:S01]  /*1680*/  ULOP3.LUT UR55, UR4, 0x10000, URZ, 0xfc, !UPT ;  /* 0x0001000004377892 */ /* 0x000fe2000f8efc3f */
[----:B------:R-:W-:Y:S01]  /*1690*/  STL [R1+0x4b4], R0 ;  /* 0x0004b40001007387 */ /* 0x000fe20000100800 */
[----:B------:R-:W-:Y:S01]  /*16a0*/  UMOV UR27, 0x40000040 ;  /* 0x40000040001b7882 */ /* 0x000fe20000000000 */
[----:B------:R-:W-:Y:S01]  /*16b0*/  UMOV UR4, UR8 ;  /* 0x0000000800047c82 */ /* 0x000fe20008000000 */
[----:B------:R-:W-:Y:S01]  /*16c0*/  UIMAD UR59, UR48, 0x700, UR55 ;  /* 0x00000700303b78a4 */ /* 0x000fe2000f8e0237 */
[----:B------:R-:W-:Y:S01]  /*16d0*/  UMOV UR28, UR8 ;  /* 0x00000008001c7c82 */ /* 0x000fe20008000000 */
[----:B------:R-:W-:-:S02]  /*16e0*/  UMOV UR29, UR9 ;  /* 0x00000009001d7c82 */ /* 0x000fc40008000000 */
[----:B------:R-:W-:Y:S02]  /*16f0*/  UIADD3 UR18, UR59, 0x100, URZ ;  /* 0x000001003b127890 */ /* 0x000fe4000fffe03f */
[----:B------:R-:W-:Y:S02]  /*1700*/  UIADD3 UR6, UR59, 0x200, URZ ;  /* 0x000002003b067890 */ /* 0x000fe4000fffe03f */
[----:B------:R-:W-:Y:S01]  /*1710*/  UMOV UR10, UR59 ;  /* 0x0000003b000a7c82 */ /* 0x000fe20008000000 */
[----:B------:R-:W-:Y:S01]  /*1720*/  UIADD3 UR14, UR59, 0x300, URZ ;  /* 0x000003003b0e7890 */ /* 0x000fe2000fffe03f */
[----:B------:R-:W-:Y:S01]  /*1730*/  IGMMA.64x32x32.S8.S8 R24, gdesc[UR8], RZ, !UPT, gsb0 ;  /* 0x01200000081879f1 */ /* 0x000fe2000c0410ff */
[----:B------:R-:W-:Y:S02]  /*1740*/  UIADD3 UR26, UR59, 0x400, URZ ;  /* 0x000004003b1a7890 */ /* 0x000fe4000fffe03f */
[----:B------:R-:W-:Y:S01]  /*1750*/  UIADD3 UR30, UR59, 0x500, URZ ;  /* 0x000005003b1e7890 */ /* 0x000fe2000fffe03f */
[----:B------:R-:W-:Y:S01]  /*1760*/  UMOV UR31, 0x40000040 ;  /* 0x40000040001f7882 */ /* 0x000fe20000000000 */
[----:B------:R-:W-:Y:S01]  /*1770*/  UIADD3 UR22, UR59, 0x600, URZ ;  /* 0x000006003b167890 */ /* 0x000fe2000fffe03f */
[----:B------:R-:W-:Y:S01]  /*1780*/  UMOV UR20, UR8 ;  /* 0x0000000800147c82 */ /* 0x000fe20008000000 */
[----:B------:R-:W-:Y:S01]  /*1790*/  UMOV UR21, UR9 ;  /* 0x0000000900157c82 */ /* 0x000fe20008000000 */
[----:B------:R-:W-:-:S02]  /*17a0*/  UMOV UR23, 0x40000040 ;  /* 0x4000004000177882 */ /* 0x000fc40000000000 */
[----:B------:R-:W-:Y:S02]  /*17b0*/  UMOV UR35, UR23 ;  /* 0x0000001700237c82 */ /* 0x000fe40008000000 */
[----:B------:R-:W-:Y:S01]  /*17c0*/  UMOV UR34, UR22 ;  /* 0x0000001600227c82 */ /* 0x000fe20008000000 */
[----:B------:R-:W-:Y:S02]  /*17d0*/  WARPGROUP.DEPBAR.LE gsb0, 0x0 ;  /* 0x00008000000079c5 */ /* 0x000fe40000010000 */
[----:B------:R-:W-:Y:S04]  /*17e0*/  STL.64 [R1+0x380], R24 ;  /* 0x0003801801007387 */ /* 0x000fe80000100a00 */
[----:B------:R-:W-:Y:S04]  /*17f0*/  STL.64 [R1+0x388], R26 ;  /* 0x0003881a01007387 */ /* 0x000fe80000100a00 */
[----:B------:R-:W-:Y:S04]  /*1800*/  STL.64 [R1+0x390], R28 ;  /* 0x0003901c01007387 */ /* 0x000fe80000100a00 */
[----:B------:R-:W-:Y:S04]  /*1810*/  STL.64 [R1+0x398], R30 ;  /* 0x0003981e01007387 */ /* 0x000fe80000100a00 */
[----:B------:R-:W-:Y:S04]  /*1820*/  STL.64 [R1+0x3a0], R32 ;  /* 0x0003a02001007387 */ /* 0x000fe80000100a00 */
[----:B------:R-:W-:Y:S04]  /*1830*/  STL.64 [R1+0x3a8], R34 ;  /* 0x0003a82201007387 */ /* 0x000fe80000100a00 */
[----:B------:R-:W-:Y:S04]  /*1840*/  STL.64 [R1+0x3b0], R36 ;  /* 0x0003b02401007387 */ /* 0x000fe80000100a00 */
[----:B------:R0:W-:Y:S02]  /*1850*/  STL.64 [R1+0x3b8], R38 ;  /* 0x0003b82601007387 */ /* 0x0001e40000100a00 */
[----:B0-----:R-:W-:-:S06]  /*1860*/  WARPGROUP.ARRIVE ;  /* 0x00000000000079c5 */ /* 0x001fcc0000000000 */
[----:B------:R-:W-:Y:S03]  /*1870*/  IGMMA.64x32x32.S8.S8 R24, gdesc[UR16], RZ, !UPT, gsb0 ;  /* 0x01200000101879f1 */ /* 0x000fe6000c0410ff */
        /* <DEDUP_REMOVED lines=10> */
[----:B------:R-:W-:Y:S01]  /*1920*/  IGMMA.64x32x32.S8.S8 R24, gdesc[UR4], RZ, !UPT, gsb0 ;  /* 0x01200000041879f1 */ /* 0x000fe2000c0410ff */
[----:B------:R-:W-:Y:S02]  /*1930*/  UIADD3 UR4, UR58, 0x400, URZ ;  /* 0x000004003a047890 */ /* 0x000fe4000fffe03f */
        /* <DEDUP_REMOVED lines=12> */
[----:B------:R-:W-:Y:S01]  /*1a00*/  WARPGROUP.ARRIVE ;  /* 0x00000000000079c5 */ /* 0x000fe20000000000 */
[----:B------:R-:W-:Y:S01]  /*1a10*/  IMAD.MOV.U32 R22, RZ, RZ, R25 ;  /* 0x000000ffff167224 */ /* 0x000fe200078e0019 */
[----:B------:R-:W-:Y:S01]  /*1a20*/  MOV R13, R30 ;  /* 0x0000001e000d7202 */ /* 0x000fe20000000f00 */
[----:B------:R-:W-:Y:S01]  /*1a30*/  IMAD.MOV.U32 R21, RZ, RZ, R26 ;  /* 0x000000ffff157224 */ /* 0x000fe200078e001a */
[----:B------:R-:W-:Y:S01]  /*1a40*/  MOV R6, R37 ;  /* 0x0000002500067202 */ /* 0x000fe20000000f00 */
[----:B------:R-:W-:Y:S01]  /*1a50*/  IMAD.MOV.U32 R20, RZ, RZ, R27 ;  /* 0x000000ffff147224 */ /* 0x000fe200078e001b */
[----:B------:R-:W-:Y:S01]  /*1a60*/  IGMMA.64x32x32.S8.S8 R200, gdesc[UR24], RZ, !UPT, gsb0 ;  /* 0x0120000018c879f1 */ /* 0x000fe2000c0410ff */
[----:B------:R-:W-:-:S02]  /*1a70*/  IMAD.MOV.U32 R15, RZ, RZ, R28 ;  /* 0x000000ffff0f7224 */ /* 0x000fc400078e001c */
[----:B------:R-:W-:Y:S02]  /*1a80*/  IMAD.MOV.U32 R14, RZ, RZ, R29 ;  /* 0x000000ffff0e7224 */ /* 0x000fe400078e001d */
[----:B------:R-:W-:Y:S02]  /*1a90*/  IMAD.MOV.U32 R12, RZ, RZ, R31 ;  /* 0x000000ffff0c7224 */ /* 0x000fe400078e001f */
[----:B------:R-:W-:Y:S02]  /*1aa0*/  IMAD.MOV.U32 R11, RZ, RZ, R32 ;  /* 0x000000ffff0b7224 */ /* 0x000fe400078e0020 */
[----:B------:R-:W-:Y:S02]  /*1ab0*/  IMAD.MOV.U32 R10, RZ, RZ, R33 ;  /* 0x000000ffff0a7224 */ /* 0x000fe400078e0021 */
[----:B------:R-:W-:Y:S02]  /*1ac0*/  IMAD.MOV.U32 R9, RZ, RZ, R34 ;  /* 0x000000ffff097224 */ /* 0x000fe400078e0022 */
[----:B------:R-:W-:-:S02]  /*1ad0*/  IMAD.MOV.U32 R8, RZ, RZ, R35 ;  /* 0x000000ffff087224 */ /* 0x000fc400078e0023 */
[----:B------:R-:W-:Y:S02]  /*1ae0*/  IMAD.MOV.U32 R7, RZ, RZ, R36 ;  /* 0x000000ffff077224 */ /* 0x000fe400078e0024 */
[----:B------:R-:W-:Y:S02]  /*1af0*/  IMAD.MOV.U32 R5, RZ, RZ, R38 ;  /* 0x000000ffff057224 */ /* 0x000fe400078e0026 */
[----:B------:R-:W-:Y:S02]  /*1b00*/  IMAD.MOV.U32 R4, RZ, RZ, R39 ;  /* 0x000000ffff047224 */ /* 0x000fe400078e0027 */
[----:B------:R-:W-:Y:S01]  /*1b10*/  IMAD.MOV.U32 R3, RZ, RZ, R24 ;  /* 0x000000ffff037224 */ /* 0x000fe200078e0018 */
[----:B------:R-:W-:Y:S02]  /*1b20*/  WARPGROUP.DEPBAR.LE gsb0, 0x0 ;  /* 0x00008000000079c5 */ /* 0x000fe40000010000 */
[----:B------:R-:W-:Y:S01]  /*1b30*/  WARPGROUP.ARRIVE ;  /* 0x00000000000079c5 */ /* 0x000fe20000000000 */
[----:B------:R-:W-:Y:S04]  /*1b40*/  STL [R1+0xce0], R200 ;  /* 0x000ce0c801007387 */ /* 0x000fe80000100800 */
[----:B------:R-:W-:Y:S01]  /*1b50*/  STL [R1+0xcdc], R201 ;  /* 0x000cdcc901007387 */ /* 0x000fe20000100800 */
[----:B------:R-:W-:Y:S03]  /*1b60*/  IGMMA.64x32x32.S8.S8 R136, gdesc[UR28], RZ, !UPT, gsb0 ;  /* 0x012000001c8879f1 */ /* 0x000fe6000c0410ff */
[----:B------:R-:W-:Y:S04]  /*1b70*/  STL [R1+0xcd8], R202 ;  /* 0x000cd8ca01007387 */ /* 0x000fe80000100800 */
        /* <DEDUP_REMOVED lines=12> */
[----:B------:R-:W-:Y:S01]  /*1c40*/  STL [R1+0xca4], R215 ;  /* 0x000ca4d701007387 */ /* 0x000fe20000100800 */
[----:B------:R-:W-:-:S02]  /*1c50*/  WARPGROUP.DEPBAR.LE gsb0, 0x0 ;  /* 0x00008000000079c5 */ /* 0x000fc40000010000 */
[----:B------:R-:W-:Y:S01]  /*1c60*/  WARPGROUP.ARRIVE ;  /* 0x00000000000079c5 */ /* 0x000fe20000000000 */
[----:B------:R-:W-:Y:S04]  /*1c70*/  STL [R1+0xd10], R136 ;  /* 0x000d108801007387 */ /* 0x000fe80000100800 */
[----:B------:R-:W-:Y:S01]  /*1c80*/  STL [R1+0xd0c], R137 ;  /* 0x000d0c8901007387 */ /* 0x000fe20000100800 */
[----:B------:R-:W-:Y:S01]  /*1c90*/  IGMMA.64x32x32.S8.S8 R72, gdesc[UR20], RZ, !UPT, gsb0 ;  /* 0x01200000144879f1 */ /* 0x000fe2000c0410ff */
[----:B------:R-:W-:Y:S01]  /*1ca0*/  UMOV UR20, UR4 ;  /* 0x0000000400147c82 */ /* 0x000fe20008000000 */
[----:B------:R-:W-:Y:S01]  /*1cb0*/  UMOV UR21, 0x40000040 ;  /* 0x4000004000157882 */ /* 0x000fe20000000000 */
[----:B------:R-:W-:Y:S01]  /*1cc0*/  UMOV UR28, UR20 ;  /* 0x00000014001c7c82 */ /* 0x000fe20008000000 */
[----:B------:R-:W-:Y:S01]  /*1cd0*/  UMOV UR29, UR21 ;  /* 0x00000015001d7c82 */ /* 0x000fe20008000000 */
[----:B------:R-:W-:Y:S01]  /*1ce0*/  UMOV UR24, UR20 ;  /* 0x0000001400187c82 */ /* 0x000fe20008000000 */
[----:B------:R-:W-:Y:S01]  /*1cf0*/  UMOV UR25, UR21 ;  /* 0x0000001500197c82 */ /* 0x000fe20008000000 */
[----:B------:R-:W-:Y:S01]  /*1d00*/  STL [R1+0xd08], R138 ;  /* 0x000d088a01007387 */ /* 0x000fe20000100800 */
        /* <DEDUP_REMOVED lines=9> */
[----:B------:R-:W-:-:S02]  /*1da0*/  UMOV UR9, UR21 ;  /* 0x0000001500097c82 */ /* 0x000fc40008000000 */
        /* <DEDUP_REMOVED lines=16> */
[----:B------:R-:W-:Y:S01]  /*1eb0*/  UIADD3 UR20, UR58, 0xc00, URZ ;  /* 0x00000c003a147890 */ /* 0x000fe2000fffe03f */
[----:B------:R-:W-:Y:S01]  /*1ec0*/  UMOV UR21, 0x40000040 ;  /* 0x4000004000157882 */ /* 0x000fe20000000000 */
        /* <DEDUP_REMOVED lines=24> */
[----:B------:R-:W-:Y:S02]  /*2050*/  UIADD3 UR24, UR58, 0x2, URZ ;  /* 0x000000023a187890 */ /* 0x000fe4000fffe03f */
        /* <DEDUP_REMOVED lines=33> */
[----:B------:R-:W-:-:S03]  /*2270*/  WARPGROUP.DEPBAR.LE gsb0, 0x0 ;  /* 0x00008000000079c5 */ /* 0x000fc60000010000 */
        /* <DEDUP_REMOVED lines=12> */
[----:B------:R-:W-:Y:S01]  /*2340*/  IMAD.MOV.U32 R56, RZ, RZ, R24 ;  /* 0x000000ffff387224 */ /* 0x000fe200078e0018 */
[----:B------:R-:W-:Y:S01]  /*2350*/  MOV R59, R27 ;  /* 0x0000001b003b7202 */ /* 0x000fe20000000f00 */
[----:B------:R-:W-:Y:S01]  /*2360*/  IMAD.MOV.U32 R57, RZ, RZ, R25 ;  /* 0x000000ffff397224 */ /* 0x000fe200078e0019 */
[----:B------:R-:W-:Y:S01]  /*2370*/  MOV R66, R34 ;  /* 0x0000002200427202 */ /* 0x000fe20000000f00 */
[----:B------:R-:W-:Y:S02]  /*2380*/  IMAD.MOV.U32 R58, RZ, RZ, R26 ;  /* 0x000000ffff3a7224 */ /* 0x000fe400078e001a */
[----:B------:R-:W-:-:S02]  /*2390*/  IMAD.MOV.U32 R60, RZ, RZ, R28 ;  /* 0x000000ffff3c7224 */ /* 0x000fc400078e001c */
[----:B------:R-:W-:Y:S02]  /*23a0*/  IMAD.MOV.U32 R61, RZ, RZ, R29 ;  /* 0x000000ffff3d7224 */ /* 0x000fe400078e001d */
[----:B------:R-:W-:Y:S01]  /*23b0*/  IMAD.MOV.U32 R62, RZ, RZ, R30 ;  /* 0x000000ffff3e7224 */ /* 0x000fe200078e001e */
[----:B------:R0:W-:Y:S01]  /*23c0*/  STL [R1+0xc88], R60 ;  /* 0x000c883c01007387 */ /* 0x0001e20000100800 */
[----:B------:R-:W-:Y:S02]  /*23d0*/  IMAD.MOV.U32 R63, RZ, RZ, R31 ;  /* 0x000000ffff3f7224 */ /* 0x000fe400078e001f */
[----:B------:R-:W-:Y:S01]  /*23e0*/  IMAD.MOV.U32 R64, RZ, RZ, R32 ;  /* 0x000000ffff407224 */ /* 0x000fe200078e0020 */
[----:B------:R-:W-:Y:S01]  /*23f0*/  STL [R1+0xc84], R59 ;  /* 0x000c843b01007387 */ /* 0x000fe20000100800 */
[----:B------:R-:W-:Y:S02]  /*2400*/  IMAD.MOV.U32 R65, RZ, RZ, R33 ;  /* 0x000000ffff417224 */ /* 0x000fe400078e0021 */
[----:B------:R-:W-:Y:S01]  /*2410*/  IMAD.MOV.U32 R67, RZ, RZ, R35 ;  /* 0x000000ffff437224 */ /* 0x000fe200078e0023 */
[----:B------:R1:W-:Y:S01]  /*2420*/  STL [R1+0xc80], R58 ;  /* 0x000c803a01007387 */ /* 0x0003e20000100800 */
[----:B------:R-:W-:-:S02]  /*2430*/  IMAD.MOV.U32 R68, RZ, RZ, R36 ;  /* 0x000000ffff447224 */ /* 0x000fc400078e0024 */
[----:B------:R-:W-:Y:S01]  /*2440*/  IMAD.MOV.U32 R69, RZ, RZ, R37 ;  /* 0x000000ffff457224 */ /* 0x000fe200078e0025 */
[----:B------:R3:W-:Y:S01]  /*2450*/  STL [R1+0xc7c], R57 ;  /* 0x000c7c3901007387 */ /* 0x0007e20000100800 */
[----:B------:R-:W-:Y:S02]  /*2460*/  IMAD.MOV.U32 R70, RZ, RZ, R38 ;  /* 0x000000ffff467224 */ /* 0x000fe400078e0026 */
[----:B------:R-:W-:Y:S01]  /*2470*/  IMAD.MOV.U32 R71, RZ, RZ, R39 ;  /* 0x000000ffff477224 */ /* 0x000fe200078e0027 */
[----:B------:R4:W-:Y:S01]  /*2480*/  STL [R1+0xc78], R56 ;  /* 0x000c783801007387 */ /* 0x0009e20000100800 */
[----:B------:R-:W-:-:S06]  /*2490*/  WARPGROUP.ARRIVE ;  /* 0x00000000000079c5 */ /* 0x000fcc0000000000 */
        /* <DEDUP_REMOVED lines=9> */
[----:B------:R-:W-:Y:S01]  /*2530*/  IMAD.MOV.U32 R199, RZ, RZ, R28 ;  /* 0x000000ffffc77224 */ /* 0x000fe200078e001c */
[----:B------:R-:W-:Y:S01]  /*2540*/  UMOV UR8, UR4 ;  /* 0x0000000400087c82 */ /* 0x000fe20008000000 */
[----:B------:R-:W-:Y:S01]  /*2550*/  IMAD.MOV.U32 R120, RZ, RZ, R29 ;  /* 0x000000ffff787224 */ /* 0x000fe200078e001d */
[----:B------:R-:W-:Y:S01]  /*2560*/  UMOV UR9, 0x40000040 ;  /* 0x4000004000097882 */ /* 0x000fe20000000000 */
[----:B------:R-:W-:Y:S01]  /*2570*/  IMAD.MOV.U32 R121, RZ, RZ, R30 ;  /* 0x000000ffff797224 */ /* 0x000fe200078e001e */
[----:B------:R-:W-:Y:S01]  /*2580*/  UMOV UR16, UR8 ;  /* 0x0000000800107c82 */ /* 0x000fe20008000000 */
        /* <DEDUP_REMOVED lines=12> */
[----:B------:R-:W-:Y:S01]  /*2650*/  UMOV UR28, UR8 ;  /* 0x00000008001c7c82 */ /* 0x000fe20008000000 */
[----:B------:R-:W-:Y:S01]  /*2660*/  UMOV UR29, UR9 ;  /* 0x00000009001d7c82 */ /* 0x000fe20008000000 */
[----:B------:R-:W-:Y:S01]  /*2670*/  UMOV UR32, UR8 ;  /* 0x0000000800207c82 */ /* 0x000fe20008000000 */
[----:B------:R-:W-:Y:S01]  /*2680*/  UMOV UR33, UR9 ;  /* 0x0000000900217c82 */ /* 0x000fe20008000000 */
[----:B------:R-:W-:Y:S01]  /*2690*/  IMAD.MOV.U32 R129, RZ, RZ, R38 ;  /* 0x000000ffff817224 */ /* 0x000fe200078e0026 */
[----:B------:R-:W-:Y:S01]  /*26a0*/  MOV R130, R39 ;  /* 0x0000002700827202 */ /* 0x000fe20000000f00 */
[----:B------:R-:W-:-:S02]  /*26b0*/  WARPGROUP.DEPBAR.LE gsb0, 0x0 ;  /* 0x00008000000079c5 */ /* 0x000fc40000010000 */
[----:B------:R-:W-:Y:S01]  /*26c0*/  IMAD.MOV.U32 R37, RZ, RZ, R52 ;  /* 0x000000ffff257224 */ /* 0x000fe200078e0034 */
[----:B------:R-:W-:Y:S01]  /*26d0*/  MOV R31, R46 ;  /* 0x0000002e001f7202 */ /* 0x000fe20000000f00 */
[----:B------:R-:W-:Y:S01]  /*26e0*/  IMAD.MOV.U32 R36, RZ, RZ, R53 ;  /* 0x000000ffff247224 */ /* 0x000fe200078e0035 */
[----:B------:R-:W-:Y:S01]  /*26f0*/  MOV R24, R44 ;  /* 0x0000002c00187202 */ /* 0x000fe20000000f00 */
[----:B------:R-:W-:Y:S02]  /*2700*/  IMAD.MOV.U32 R35, RZ, RZ, R50 ;  /* 0x000000ffff237224 */ /* 0x000fe400078e0032 */
[----:B------:R-:W-:Y:S02]  /*2710*/  IMAD.MOV.U32 R34, RZ, RZ, R51 ;  /* 0x000000ffff227224 */ /* 0x000fe400078e0033 */
[----:B------:R-:W-:Y:S02]  /*2720*/  IMAD.MOV.U32 R33, RZ, RZ, R48 ;  /* 0x000000ffff217224 */ /* 0x000fe400078e0030 */
        /* <DEDUP_REMOVED lines=9> */
[----:B------:R-:W-:-:S06]  /*27c0*/  WARPGROUP.ARRIVE ;  /* 0x00000000000079c5 */ /* 0x000fcc0000000000 */
[----:B------:R-:W-:Y:S01]  /*27d0*/  IGMMA.64x32x32.S8.S8 R40, gdesc[UR8], RZ, !UPT, gsb0 ;  /* 0x01200000082879f1 */ /* 0x000fe2000c0410ff */
[----:B------:R-:W-:Y:S02]  /*27e0*/  UMOV UR9, UR21 ;  /* 0x0000001500097c82 */ /* 0x000fe40008000000 */
        /* <DEDUP_REMOVED lines=8> */
[----:B------:R-:W-:Y:S02]  /*2870*/  IMAD.MOV.U32 R234, RZ, RZ, R46 ;  /* 0x000000ffffea7224 */ /* 0x000fe400078e002e */
[----:B------:R-:W-:Y:S02]  /*2880*/  IMAD.MOV.U32 R233, RZ, RZ, R47 ;  /* 0x000000ffffe97224 */ /* 0x000fe400078e002f */
[----:B------:R-:W-:Y:S02]  /*2890*/  IMAD.MOV.U32 R232, RZ, RZ, R48 ;  /* 0x000000ffffe87224 */ /* 0x000fe400078e0030 */
[----:B------:R-:W-:Y:S02]  /*28a0*/  IMAD.MOV.U32 R23, RZ, RZ, R49 ;  /* 0x000000ffff177224 */ /* 0x000fe400078e0031 */
[----:B--2---:R-:W-:-:S02]  /*28b0*/  IMAD.MOV.U32 R19, RZ, RZ, R50 ;  /* 0x000000ffff137224 */ /* 0x004fc400078e0032 */
[----:B------:R-:W-:Y:S02]  /*28c0*/  IMAD.MOV.U32 R17, RZ, RZ, R52 ;  /* 0x000000ffff117224 */ /* 0x000fe400078e0034 */
[----:B------:R-:W-:Y:S02]  /*28d0*/  IMAD.MOV.U32 R16, RZ, RZ, R53 ;  /* 0x000000ffff107224 */ /* 0x000fe400078e0035 */
[----:B------:R-:W-:Y:S02]  /*28e0*/  IMAD.MOV.U32 R2, RZ, RZ, R54 ;  /* 0x000000ffff027224 */ /* 0x000fe400078e0036 */
[----:B------:R-:W-:Y:S02]  /*28f0*/  IMAD.MOV.U32 R0, RZ, RZ, R55 ;  /* 0x000000ffff007224 */ /* 0x000fe400078e0037 */
[----:B------:R-:W-:-:S06]  /*2900*/  WARPGROUP.ARRIVE ;  /* 0x00000000000079c5 */ /* 0x000fcc0000000000 */
[----:B------:R-:W-:Y:S03]  /*2910*/  IGMMA.64x32x32.S8.S8 R40, gdesc[UR16], RZ, !UPT, gsb0 ;  /* 0x01200000102879f1 */ /* 0x000fe6000c0410ff */
[----:B------:R-:W-:Y:S02]  /*2920*/  WARPGROUP.DEPBAR.LE gsb0, 0x0 ;  /* 0x00008000000079c5 */ /* 0x000fe40000010000 */
[----:B0-----:R-:W-:Y:S01]  /*2930*/  IMAD.MOV.U32 R60, RZ, RZ, R40 ;  /* 0x000000ffff3c7224 */ /* 0x001fe200078e0028 */
[----:B-1----:R-:W-:Y:S01]  /*2940*/  MOV R58, R42 ;  /* 0x0000002a003a7202 */ /* 0x002fe20000000f00 */
[----:B------:R-:W-:Y:S01]  /*2950*/  IMAD.MOV.U32 R59, RZ, RZ, R41 ;  /* 0x000000ffff3b7224 */ /* 0x000fe200078e0029 */
[----:B------:R-:W-:Y:S01]  /*2960*/  MOV R188, R49 ;  /* 0x0000003100bc7202 */ /* 0x000fe20000000f00 */
[----:B---3--:R-:W-:Y:S02]  /*2970*/  IMAD.MOV.U32 R57, RZ, RZ, R43 ;  /* 0x000000ffff397224 */ /* 0x008fe400078e002b */
[----:B----4-:R-:W-:-:S02]  /*2980*/  IMAD.MOV.U32 R56, RZ, RZ, R44 ;  /* 0x000000ffff387224 */ /* 0x010fc400078e002c */
        /* <DEDUP_REMOVED lines=10> */
[----:B------:R-:W-:-:S06]  /*2a30*/  WARPGROUP.ARRIVE ;  /* 0x00000000000079c5 */ /* 0x000fcc0000000000 */
[----:B------:R-:W-:Y:S01]  /*2a40*/  IGMMA.64x32x32.S8.S8 R40, gdesc[UR4], RZ, !UPT, gsb0 ;  /* 0x01200000042879f1 */ /* 0x000fe2000c0410ff */
[----:B------:R-:W-:Y:S01]  /*2a50*/  UMOV UR4, UR24 ;  /* 0x0000001800047c82 */ /* 0x000fe20008000000 */
[----:B------:R-:W-:Y:S01]  /*2a60*/  UMOV UR24, UR8 ;  /* 0x0000000800187c82 */ /* 0x000fe20008000000 */
[----:B------:R-:W-:Y:S01]  /*2a70*/  UMOV UR8, UR20 ;  /* 0x0000001400087c82 */ /* 0x000fe20008000000 */
[----:B------:R-:W-:Y:S01]  /*2a80*/  UMOV UR5, 0x40000040 ;  /* 0x4000004000057882 */ /* 0x000fe20000000000 */
[----:B------:R-:W-:Y:S01]  /*2a90*/  UMOV UR16, UR4 ;  /* 0x0000000400107c82 */ /* 0x000fe20008000000 */
[----:B------:R-:W-:Y:S01]  /*2aa0*/  UMOV UR17, UR5 ;  /* 0x0000000500117c82 */ /* 0x000fe20008000000 */
[----:B------:R-:W-:Y:S01]  /*2ab0*/  UIADD3 UR46, UR59, 0x302, URZ ;  /* 0x000003023b2e7890 */ /* 0x000fe2000fffe03f */
[----:B------:R-:W-:Y:S01]  /*2ac0*/  UMOV UR44, UR4 ;  /* 0x00000004002c7c82 */ /* 0x000fe20008000000 */
[----:B------:R-:W-:Y:S01]  /*2ad0*/  UMOV UR45, UR5 ;  /* 0x00000005002d7c82 */ /* 0x000fe20008000000 */
[----:B------:R-:W-:-:S02]  /*2ae0*/  WARPGROUP.DEPBAR.LE gsb0, 0x0 ;  /* 0x00008000000079c5 */ /* 0x000fc40000010000 */
[----:B------:R-:W-:Y:S01]  /*2af0*/  MOV R204, R40 ;  /* 0x0000002800cc7202 */ /* 0x000fe20000000f00 */
        /* <DEDUP_REMOVED lines=15> */
[----:B------:R-:W-:-:S06]  /*2bf0*/  WARPGROUP.ARRIVE ;  /* 0x00000000000079c5 */ /* 0x000fcc0000000000 */
[----:B------:R-:W-:Y:S01]  /*2c00*/  IGMMA.64x32x32.S8.S8 R40, gdesc[UR12], RZ, !UPT, gsb0 ;  /* 0x012000000c2879f1 */ /* 0x000fe2000c0410ff */
[----:B------:R-:W-:Y:S01]  /*2c10*/  UMOV UR12, UR20 ;  /* 0x00000014000c7c82 */ /* 0x000fe20008000000 */
[----:B------:R-:W-:Y:S01]  /*2c20*/  UMOV UR13, UR21 ;  /* 0x00000015000d7c82 */ /* 0x000fe20008000000 */
        /* <DEDUP_REMOVED lines=11> */
[----:B------:R-:W-:Y:S01]  /*2ce0*/  UMOV UR25, UR21 ;  /* 0x0000001500197c82 */ /* 0x000fe20008000000 */
        /* <DEDUP_REMOVED lines=8> */
[----:B------:R-:W-:Y:S01]  /*2d70*/  IMAD.MOV.U32 R203, RZ, RZ, R55 ;  /* 0x000000ffffcb7224 */ /* 0x000fe200078e0037 */
[----:B------:R-:W-:Y:S02]  /*2d80*/  WARPGROUP.DEPBAR.LE gsb0, 0x0 ;  /* 0x00008000000079c5 */ /* 0x000fe40000010000 */
[----:B------:R-:W-:Y:S01]  /*2d90*/  WARPGROUP.ARRIVE ;  /* 0x00000000000079c5 */ /* 0x000fe20000000000 */
[----:B------:R0:W-:Y:S04]  /*2da0*/  STL.64 [R1+0xaf0], R182 ;  /* 0x000af0b601007387 */ /* 0x0001e80000100a00 */
[----:B------:R1:W-:Y:S01]  /*2db0*/  STL.64 [R1+0xae8], R180 ;  /* 0x000ae8b401007387 */ /* 0x0003e20000100a00 */
[----:B------:R-:W-:Y:S01]  /*2dc0*/  IGMMA.64x32x32.S8.S8 R104, gdesc[UR28], RZ, !UPT, gsb0 ;  /* 0x012000001c6879f1 */ /* 0x000fe2000c0410ff */
[----:B------:R-:W-:Y:S01]  /*2dd0*/  UMOV UR28, UR20 ;  /* 0x00000014001c7c82 */ /* 0x000fe20008000000 */
[----:B------:R-:W-:Y:S01]  /*2de0*/  UMOV UR29, UR21 ;  /* 0x00000015001d7c82 */ /* 0x000fe20008000000 */
[----:B------:R2:W-:Y:S04]  /*2df0*/  STL.64 [R1+0xae0], R178 ;  /* 0x000ae0b201007387 */ /* 0x0005e80000100a00 */
[----:B------:R3:W-:Y:S01]  /*2e00*/  STL.64 [R1+0xad8], R176 ;  /* 0x000ad8b001007387 */ /* 0x0007e20000100a00 */
[----:B0-----:R-:W-:-:S02]  /*2e10*/  IMAD.MOV.U32 R182, RZ, RZ, R37 ;  /* 0x000000ffffb67224 */ /* 0x001fc400078e0025 */
[----:B------:R-:W-:Y:S01]  /*2e20*/  IMAD.MOV.U32 R183, RZ, RZ, R36 ;  /* 0x000000ffffb77224 */ /* 0x000fe200078e0024 */
[----:B------:R0:W-:Y:S01]  /*2e30*/  STL.64 [R1+0xad0], R174 ;  /* 0x000ad0ae01007387 */ /* 0x0001e20000100a00 */
[----:B-1----:R-:W-:Y:S01]  /*2e40*/  IMAD.MOV.U32 R180, RZ, RZ, R35 ;  /* 0x000000ffffb47224 */ /* 0x002fe200078e0023 */
[----:B------:R-:W-:Y:S02]  /*2e50*/  MOV R181, R34 ;  /* 0x0000002200b57202 */ /* 0x000fe40000000f00 */
[----:B------:R1:W-:Y:S01]  /*2e60*/  STL.64 [R1+0xac8], R172 ;  /* 0x000ac8ac01007387 */ /* 0x0003e20000100a00 */
[----:B--2---:R-:W-:Y:S02]  /*2e70*/  IMAD.MOV.U32 R178, RZ, RZ, R33 ;  /* 0x000000ffffb27224 */ /* 0x004fe400078e0021 */
[----:B------:R-:W-:Y:S01]  /*2e80*/  IMAD.MOV.U32 R179, RZ, RZ, R32 ;  /* 0x000000ffffb37224 */ /* 0x000fe200078e0020 */
[----:B------:R2:W-:Y:S01]  /*2e90*/  STL.64 [R1+0xac0], R170 ;  /* 0x000ac0aa01007387 */ /* 0x0005e20000100a00 */
[----:B---3--:R-:W-:-:S02]  /*2ea0*/  IMAD.MOV.U32 R176, RZ, RZ, R31 ;  /* 0x000000ffffb07224 */ /* 0x008fc400078e001f */
[----:B------:R-:W-:Y:S01]  /*2eb0*/  IMAD.MOV.U32 R177, RZ, RZ, R30 ;  /* 0x000000ffffb17224 */ /* 0x000fe200078e001e */
[----:B------:R3:W-:Y:S01]  /*2ec0*/  STL.64 [R1+0xab8], R168 ;  /* 0x000ab8a801007387 */ /* 0x0007e20000100a00 */
[----:B0-----:R-:W-:Y:S02]  /*2ed0*/  IMAD.MOV.U32 R175, RZ, RZ, R29 ;  /* 0x000000ffffaf7224 */ /* 0x001fe400078e001d */
[----:B------:R-:W-:Y:S01]  /*2ee0*/  IMAD.MOV.U32 R174, RZ, RZ, R24 ;  /* 0x000000ffffae7224 */ /* 0x000fe200078e0018 */
[----:B-1----:R-:W-:Y:S01]  /*2ef0*/  MOV R173, R27 ;  /* 0x0000001b00ad7202 */ /* 0x002fe20000000f00 */
[----:B------:R-:W-:Y:S02]  /*2f00*/  IMAD.MOV.U32 R172, RZ, RZ, R28 ;  /* 0x000000ffffac7224 */ /* 0x000fe400078e001c */
[----:B--2---:R-:W-:Y:S02]  /*2f10*/  IMAD.MOV.U32 R170, RZ, RZ, R26 ;  /* 0x000000ffffaa7224 */ /* 0x004fe400078e001a */
[----:B------:R-:W-:Y:S01]  /*2f20*/  IMAD.MOV.U32 R171, RZ, RZ, R25 ;  /* 0x000000ffffab7224 */ /* 0x000fe200078e0019 */
[----:B------:R-:W-:-:S02]  /*2f30*/  WARPGROUP.DEPBAR.LE gsb0, 0x0 ;  /* 0x00008000000079c5 */ /* 0x000fc40000010000 */
[----:B------:R-:W-:Y:S01]  /*2f40*/  WARPGROUP.ARRIVE ;  /* 0x00000000000079c5 */ /* 0x000fe20000000000 */
[----:B------:R-:W-:Y:S04]  /*2f50*/  STL.64 [R1+0xb30], R118 ;  /* 0x000b307601007387 */ /* 0x000fe80000100a00 */
[----:B------:R-:W-:Y:S01]  /*2f60*/  STL.64 [R1+0xb28], R116 ;  /* 0x000b287401007387 */ /* 0x000fe20000100a00 */
[----:B------:R-:W-:Y:S01]  /*2f70*/  IGMMA.64x32x32.S8.S8 R40, gdesc[UR32], RZ, !UPT, gsb0 ;  /* 0x01200000202879f1 */ /* 0x000fe2000c0410ff */
[----:B------:R-:W-:Y:S01]  /*2f80*/  UMOV UR32, UR20 ;  /* 0x0000001400207c82 */ /* 0x000fe20008000000 */
[----:B------:R-:W-:Y:S01]  /*2f90*/  UMOV UR33, UR21 ;  /* 0x0000001500217c82 */ /* 0x000fe20008000000 */
[----:B------:R-:W-:Y:S01]  /*2fa0*/  STL.64 [R1+0xb20], R114 ;  /* 0x000b207201007387 */ /* 0x000fe20000100a00 */
[----:B------:R-:W-:Y:S01]  /*2fb0*/  UMOV UR34, UR18 ;  /* 0x0000001200227c82 */ /* 0x000fe20008000000 */
[----:B------:R-:W-:-:S02]  /*2fc0*/  UMOV UR35, UR19 ;  /* 0x0000001300237c82 */ /* 0x000fc40008000000 */
[----:B------:R-:W-:Y:S04]  /*2fd0*/  STL.64 [R1+0xb18], R112 ;  /* 0x000b187001007387 */ /* 0x000fe80000100a00 */
[----:B------:R-:W-:Y:S04]  /*2fe0*/  STL.64 [R1+0xb10], R110 ;  /* 0x000b106e01007387 */ /* 0x000fe80000100a00 */
[----:B------:R-:W-:Y:S04]  /*2ff0*/  STL.64 [R1+0xb08], R108 ;  /* 0x000b086c01007387 */ /* 0x000fe80000100a00 */
[----:B------:R-:W-:Y:S04]  /*3000*/  STL.64 [R1+0xb00], R106 ;  /* 0x000b006a01007387 */ /* 0x000fe80000100a00 */
[----:B------:R-:W-:Y:S01]  /*3010*/  STL.64 [R1+0xaf8], R104 ;  /* 0x000af86801007387 */ /* 0x000fe20000100a00 */
[----:B------:R-:W-:-:S02]  /*3020*/  WARPGROUP.DEPBAR.LE gsb0, 0x0 ;  /* 0x00008000000079c5 */ /* 0x000fc40000010000 */
[----:B------:R-:W-:Y:S01]  /*3030*/  WARPGROUP.ARRIVE ;  /* 0x00000000000079c5 */ /* 0x000fe20000000000 */
[----:B------:R-:W-:Y:S04]  /*3040*/  STL [R1+0xab4], R44 ;  /* 0x000ab42c01007387 */ /* 0x000fe80000100800 */
[----:B------:R-:W-:Y:S01]  /*3050*/  STL [R1+0xab0], R45 ;  /* 0x000ab02d01007387 */ /* 0x000fe20000100800 */
[----:B------:R-:W-:Y:S01]  /*3060*/  IGMMA.64x32x32.S8.S8 R24, gdesc[UR20], RZ, !UPT, gsb0 ;  /* 0x01200000141879f1 */ /* 0x000fe2000c0410ff */
[----:B------:R-:W-:Y:S01]  /*3070*/  UMOV UR22, UR30 ;  /* 0x0000001e00167c82 */ /* 0x000fe20008000000 */
[----:B------:R-:W-:Y:S01]  /*3080*/  UMOV UR23, UR31 ;  /* 0x0000001f00177c82 */ /* 0x000fe20008000000 */
[----:B------:R-:W-:Y:S01]  /*3090*/  STL [R1+0xaac], R46 ;  /* 0x000aac2e01007387 */ /* 0x000fe20000100800 */
[----:B------:R-:W-:Y:S01]  /*30a0*/  UMOV UR30, UR6 ;  /* 0x00000006001e7c82 */ /* 0x000fe20008000000 */
[----:B------:R-:W-:Y:S01]  /*30b0*/  UMOV UR31, UR7 ;  /* 0x00000007001f7c82 */ /* 0x000fe20008000000 */
[----:B------:R-:W-:Y:S01]  /*30c0*/  UMOV UR7, 0x40000040 ;  /* 0x4000004000077882 */ /* 0x000fe20000000000 */
        /* <DEDUP_REMOVED lines=15> */
[----:B------:R-:W-:Y:S01]  /*31c0*/  STL [R1+0x9ec], R26 ;  /* 0x0009ec1a01007387 */ /* 0x000fe20000100800 */
[----:B------:R-:W-:Y:S01]  /*31d0*/  UMOV UR19, 0x40000040 ;  /* 0x4000004000137882 */ /* 0x000fe20000000000 */
[----:B---3--:R-:W-:Y:S01]  /*31e0*/  MOV R168, R5 ;  /* 0x0000000500a87202 */ /* 0x008fe20000000f00 */
[----:B------:R-:W-:Y:S01]  /*31f0*/  IMAD.MOV.U32 R169, RZ, RZ, R4 ;  /* 0x000000ffffa97224 */ /* 0x000fe200078e0004 */
[----:B------:R-:W-:Y:S01]  /*3200*/  STL [R1+0x9e8], R27 ;  /* 0x0009e81b01007387 */ /* 0x000fe20000100800 */
[----:B------:R-:W-:Y:S01]  /*3210*/  UMOV UR6, UR22 ;  /* 0x0000001600067c82 */ /* 0x000fe20008000000 */
[----:B------:R-:W-:Y:S01]  /*3220*/  UMOV UR20, UR4 ;  /* 0x0000000400147c82 */ /* 0x000fe20008000000 */
[----:B------:R-:W-:Y:S01]  /*3230*/  UMOV UR21, UR5 ;  /* 0x0000000500157c82 */ /* 0x000fe20008000000 */
        /* <DEDUP_REMOVED lines=11> */
[----:B------:R0:W-:Y:S01]  /*32f0*/  STL [R1+0x9b8], R39 ;  /* 0x0009b82701007387 */ /* 0x0001e20000100800 */
[----:B------:R-:W-:-:S02]  /*3300*/  WARPGROUP.DEPBAR.LE gsb0, 0x0 ;  /* 0x00008000000079c5 */ /* 0x000fc40000010000 */
[----:B------:R-:W-:Y:S01]  /*3310*/  WARPGROUP.ARRIVE ;  /* 0x00000000000079c5 */ /* 0x000fe20000000000 */
[----:B------:R-:W-:Y:S04]  /*3320*/  STL [R1+0xa34], R88 ;  /* 0x000a345801007387 */ /* 0x000fe80000100800 */
[----:B------:R-:W-:Y:S01]  /*3330*/  STL [R1+0xa30], R89 ;  /* 0x000a305901007387 */ /* 0x000fe20000100800 */
[----:B------:R-:W-:Y:S01]  /*3340*/  IGMMA.64x32x32.S8.S8 R152, gdesc[UR24], RZ, !UPT, gsb0 ;  /* 0x01200000189879f1 */ /* 0x000fe2000c0410ff */
[----:B------:R-:W-:Y:S01]  /*3350*/  UMOV UR23, 0x40000040 ;  /* 0x4000004000177882 */ /* 0x000fe20000000000 */
[----:B------:R-:W-:Y:S01]  /*3360*/  UMOV UR47, 0x40000040 ;  /* 0x40000040002f7882 */ /* 0x000fe20000000000 */
        /* <DEDUP_REMOVED lines=21> */
[----:B------:R-:W-:Y:S02]  /*34c0*/  UIADD3 UR12, UR59, 0x102, URZ ;  /* 0x000001023b0c7890 */ /* 0x000fe4000fffe03f */
[----:B------:R-:W-:Y:S01]  /*34d0*/  STL [R1+0xa6c], R154 ;  /* 0x000a6c9a01007387 */ /* 0x000fe20000100800 */
[----:B------:R-:W-:-:S03]  /*34e0*/  UIADD3 UR13, UR59, 0x202, URZ ;  /* 0x000002023b0d7890 */ /* 0x000fc6000fffe03f */
        /* <DEDUP_REMOVED lines=14> */
[----:B0-----:R-:W-:Y:S01]  /*35d0*/  WARPGROUP.ARRIVE ;  /* 0x00000000000079c5 */ /* 0x001fe20000000000 */
[----:B------:R-:W-:Y:S04]  /*35e0*/  STL [R1+0xa84], R228 ;  /* 0x000a84e401007387 */ /* 0x000fe80000100800 */
[----:B------:R-:W-:Y:S01]  /*35f0*/  STL [R1+0xa80], R229 ;  /* 0x000a80e501007387 */ /* 0x000fe20000100800 */
[----:B------:R-:W-:Y:S03]  /*3600*/  IGMMA.64x32x32.S8.S8 R24, gdesc[UR28], RZ, !UPT, gsb0 ;  /* 0x012000001c1879f1 */ /* 0x000fe6000c0410ff */
[----:B------:R-:W-:Y:S04]  /*3610*/  STL [R1+0xa7c], R230 ;  /* 0x000a7ce601007387 */ /* 0x000fe80000100800 */
[----:B------:R-:W-:Y:S01]  /*3620*/  STL [R1+0xa78], R231 ;  /* 0x000a78e701007387 */ /* 0x000fe20000100800 */
[----:B------:R-:W-:-:S02]  /*3630*/  WARPGROUP.DEPBAR.LE gsb0, 0x0 ;  /* 0x00008000000079c5 */ /* 0x000fc40000010000 */
[----:B-1----:R-:W-:Y:S01]  /*3640*/  WARPGROUP.ARRIVE ;  /* 0x00000000000079c5 */ /* 0x002fe20000000000 */
[----:B------:R-:W-:Y:S04]  /*3650*/  STL.64 [R1+0xc0], R24 ;  /* 0x0000c01801007387 */ /* 0x000fe80000100a00 */
[----:B------:R-:W-:Y:S01]  /*3660*/  STL.64 [R1+0xc8], R26 ;  /* 0x0000c81a01007387 */ /* 0x000fe20000100a00 */
[----:B------:R-:W-:Y:S03]  /*3670*/  IGMMA.64x32x32.S8.S8 R88, gdesc[UR32], RZ, !UPT, gsb0 ;  /* 0x01200000205879f1 */ /* 0x000fe6000c0410ff */
[----:B------:R-:W-:Y:S04]  /*3680*/  STL.64 [R1+0xd0], R28 ;  /* 0x0000d01c01007387 */ /* 0x000fe80000100a00 */
[----:B------:R-:W-:Y:S04]  /*3690*/  STL.64 [R1+0xd8], R30 ;  /* 0x0000d81e01007387 */ /* 0x000fe80000100a00 */
[----:B------:R-:W-:Y:S04]  /*36a0*/  STL.64 [R1+0xe0], R32 ;  /* 0x0000e02001007387 */ /* 0x000fe80000100a00 */
[----:B------:R-:W-:Y:S04]  /*36b0*/  STL.64 [R1+0xe8], R34 ;  /* 0x0000e82201007387 */ /* 0x000fe80000100a00 */
[----:B------:R-:W-:Y:S04]  /*36c0*/  STL.64 [R1+0xf0], R36 ;  /* 0x0000f02401007387 */ /* 0x000fe80000100a00 */
[----:B------:R0:W-:Y:S01]  /*36d0*/  STL.64 [R1+0xf8], R38 ;  /* 0x0000f82601007387 */ /* 0x0001e20000100a00 */
[----:B------:R-:W-:-:S02]  /*36e0*/  WARPGROUP.DEPBAR.LE gsb0, 0x0 ;  /* 0x00008000000079c5 */ /* 0x000fc40000010000 */
[----:B0-----:R-:W-:Y:S01]  /*36f0*/  IMAD.MOV.U32 R38, RZ, RZ, R102 ;  /* 0x000000ffff267224 */ /* 0x001fe200078e0066 */
[----:B------:R-:W-:Y:S01]  /*3700*/  WARPGROUP.ARRIVE ;  /* 0x00000000000079c5 */ /* 0x000fe20000000000 */
[----:B------:R-:W-:Y:S01]  /*3710*/  IMAD.MOV.U32 R39, RZ, RZ, R103 ;  /* 0x000000ffff277224 */ /* 0x000fe200078e0067 */
[----:B------:R-:W-:Y:S01]  /*3720*/  MOV R34, R98 ;  /* 0x0000006200227202 */ /* 0x000fe20000000f00 */
[----:B------:R-:W-:Y:S01]  /*3730*/  IMAD.MOV.U32 R36, RZ, RZ, R100 ;  /* 0x000000ffff247224 */ /* 0x000fe200078e0064 */
[----:B------:R-:W-:Y:S01]  /*3740*/  MOV R27, R91 ;  /* 0x0000005b001b7202 */ /* 0x000fe20000000f00 */
[----:B------:R-:W-:Y:S01]  /*3750*/  IMAD.MOV.U32 R37, RZ, RZ, R101 ;  /* 0x000000ffff257224 */ /* 0x000fe200078e0065 */
[----:B------:R-:W-:Y:S01]  /*3760*/  STL.64 [R1+0xb70], R38 ;  /* 0x000b702601007387 */ /* 0x000fe20000100a00 */
[----:B------:R-:W-:Y:S01]  /*3770*/  IMAD.MOV.U32 R35, RZ, RZ, R99 ;  /* 0x000000ffff237224 */ /* 0x000fe200078e0063 */
[----:B------:R-:W-:Y:S01]  /*3780*/  IGMMA.64x32x32.S8.S8 R104, gdesc[UR8], RZ, !UPT, gsb0 ;  /* 0x01200000086879f1 */ /* 0x000fe2000c0410ff */
[----:B------:R-:W-:Y:S01]  /*3790*/  IMAD.MOV.U32 R32, RZ, RZ, R96 ;  /* 0x000000ffff207224 */ /* 0x000fe200078e0060 */
[----:B------:R-:W-:Y:S01]  /*37a0*/  STL.64 [R1+0xb68], R36 ;  /* 0x000b682401007387 */ /* 0x000fe20000100a00 */
[----:B------:R-:W-:-:S02]  /*37b0*/  IMAD.MOV.U32 R33, RZ, RZ, R97 ;  /* 0x000000ffff217224 */ /* 0x000fc400078e0061 */
[----:B------:R-:W-:Y:S01]  /*37c0*/  IMAD.MOV.U32 R30, RZ, RZ, R94 ;  /* 0x000000ffff1e7224 */ /* 0x000fe200078e005e */
[----:B------:R-:W-:Y:S01]  /*37d0*/  STL.64 [R1+0xb60], R34 ;  /* 0x000b602201007387 */ /* 0x000fe20000100a00 */
[----:B------:R-:W-:Y:S02]  /*37e0*/  IMAD.MOV.U32 R31, RZ, RZ, R95 ;  /* 0x000000ffff1f7224 */ /* 0x000fe400078e005f */
[----:B------:R-:W-:Y:S01]  /*37f0*/  IMAD.MOV.U32 R28, RZ, RZ, R92 ;  /* 0x000000ffff1c7224 */ /* 0x000fe200078e005c */
[----:B------:R-:W-:Y:S01]  /*3800*/  STL.64 [R1+0xb58], R32 ;  /* 0x000b582001007387 */ /* 0x000fe20000100a00 */
[----:B------:R-:W-:Y:S02]  /*3810*/  IMAD.MOV.U32 R29, RZ, RZ, R93 ;  /* 0x000000ffff1d7224 */ /* 0x000fe400078e005d */
[----:B------:R-:W-:Y:S01]  /*3820*/  IMAD.MOV.U32 R26, RZ, RZ, R90 ;  /* 0x000000ffff1a7224 */ /* 0x000fe200078e005a */
[----:B------:R-:W-:Y:S01]  /*3830*/  STL.64 [R1+0xb50], R30 ;  /* 0x000b501e01007387 */ /* 0x000fe20000100a00 */
[----:B------:R-:W-:-:S02]  /*3840*/  IMAD.MOV.U32 R24, RZ, RZ, R88 ;  /* 0x000000ffff187224 */ /* 0x000fc400078e0058 */
[----:B------:R-:W-:Y:S01]  /*3850*/  IMAD.MOV.U32 R25, RZ, RZ, R89 ;  /* 0x000000ffff197224 */ /* 0x000fe200078e0059 */
[----:B------:R-:W-:Y:S04]  /*3860*/  STL.64 [R1+0xb48], R28 ;  /* 0x000b481c01007387 */ /* 0x000fe80000100a00 */
[----:B------:R-:W-:Y:S04]  /*3870*/  STL.64 [R1+0xb40], R26 ;  /* 0x000b401a01007387 */ /* 0x000fe80000100a00 */
[----:B------:R0:W-:Y:S04]  /*3880*/  STL.64 [R1+0xb38], R24 ;  /* 0x000b381801007387 */ /* 0x0001e80000100a00 */
[----:B------:R-:W2:Y:S04]  /*3890*/  LDL.LU.64 R152, [R1+0x380] ;  /* 0x0003800001987983 */ /* 0x000ea80000300a00 */
[----:B------:R-:W2:Y:S04]  /*38a0*/  LDL.LU.64 R154, [R1+0x388] ;  /* 0x00038800019a7983 */ /* 0x000ea80000300a00 */
[----:B------:R-:W2:Y:S04]  /*38b0*/  LDL.LU.64 R156, [R1+0x390] ;  /* 0x00039000019c7983 */ /* 0x000ea80000300a00 */
[----:B------:R-:W2:Y:S04]  /*38c0*/  LDL.LU.64 R158, [R1+0x398] ;  /* 0x00039800019e7983 */ /* 0x000ea80000300a00 */
[----:B------:R-:W2:Y:S04]  /*38d0*/  LDL.LU.64 R160, [R1+0x3a0] ;  /* 0x0003a00001a07983 */ /* 0x000ea80000300a00 */
[----:B------:R-:W2:Y:S04]  /*38e0*/  LDL.LU.64 R162, [R1+0x3a8] ;  /* 0x0003a80001a27983 */ /* 0x000ea80000300a00 */
[----:B------:R-:W2:Y:S04]  /*38f0*/  LDL.LU.64 R164, [R1+0x3b0] ;  /* 0x0003b00001a47983 */ /* 0x000ea80000300a00 */
[----:B------:R-:W2:Y:S01]  /*3900*/  LDL.LU.64 R166, [R1+0x3b8] ;  /* 0x0003b80001a67983 */ /* 0x000ea20000300a00 */
[----:B------:R-:W-:-:S02]  /*3910*/  WARPGROUP.DEPBAR.LE gsb0, 0x0 ;  /* 0x00008000000079c5 */ /* 0x000fc40000010000 */
[----:B------:R-:W-:Y:S01]  /*3920*/  IMAD.MOV.U32 R102, RZ, RZ, R118 ;  /* 0x000000ffff667224 */ /* 0x000fe200078e0076 */
[----:B------:R-:W-:Y:S01]  /*3930*/  MOV R103, R119 ;  /* 0x0000007700677202 */ /* 0x000fe20000000f00 */
[----:B------:R-:W-:Y:S01]  /*3940*/  IMAD.MOV.U32 R100, RZ, RZ, R116 ;  /* 0x000000ffff647224 */ /* 0x000fe200078e0074 */
[----:B------:R-:W-:Y:S01]  /*3950*/  MOV R96, R112 ;  /* 0x0000007000607202 */ /* 0x000fe20000000f00 */
[----:B------:R-:W-:Y:S01]  /*3960*/  IMAD.MOV.U32 R101, RZ, RZ, R117 ;  /* 0x000000ffff657224 */ /* 0x000fe200078e0075 */
[----:B------:R-:W-:Y:S01]  /*3970*/  MOV R89, R105 ;  /* 0x0000006900597202 */ /* 0x000fe20000000f00 */
[----:B------:R-:W-:Y:S02]  /*3980*/  IMAD.MOV.U32 R98, RZ, RZ, R114 ;  /* 0x000000ffff627224 */ /* 0x000fe400078e0072 */
[----:B------:R-:W-:Y:S02]  /*3990*/  IMAD.MOV.U32 R99, RZ, RZ, R115 ;  /* 0x000000ffff637224 */ /* 0x000fe400078e0073 */
        /* <DEDUP_REMOVED lines=11> */
[----:B------:R-:W-:-:S03]  /*3a50*/  IMAD.MOV.U32 R88, RZ, RZ, R104 ;  /* 0x000000ffff587224 */ /* 0x000fc600078e0068 */
[----:B------:R-:W-:Y:S04]  /*3a60*/  STL.64 [R1+0xb90], R94 ;  /* 0x000b905e01007387 */ /* 0x000fe80000100a00 */
[----:B------:R-:W-:Y:S04]  /*3a70*/  STL.64 [R1+0xb88], R92 ;  /* 0x000b885c01007387 */ /* 0x000fe80000100a00 */
[----:B------:R-:W-:Y:S04]  /*3a80*/  STL.64 [R1+0xb80], R90 ;  /* 0x000b805a01007387 */ /* 0x000fe80000100a00 */
[----:B------:R-:W-:Y:S04]  /*3a90*/  STL.64 [R1+0xb78], R88 ;  /* 0x000b785801007387 */ /* 0x000fe80000100a00 */
[----:B0-----:R-:W3:Y:S04]  /*3aa0*/  LDL.LU.64 R24, [R1+0x280] ;  /* 0x0002800001187983 */ /* 0x001ee80000300a00 */
[----:B------:R-:W3:Y:S04]  /*3ab0*/  LDL.LU.64 R26, [R1+0x288] ;  /* 0x00028800011a7983 */ /* 0x000ee80000300a00 */
[----:B------:R-:W3:Y:S04]  /*3ac0*/  LDL.LU.64 R28, [R1+0x290] ;  /* 0x00029000011c7983 */ /* 0x000ee80000300a00 */
[----:B------:R-:W3:Y:S04]  /*3ad0*/  LDL.LU.64 R30, [R1+0x298] ;  /* 0x00029800011e7983 */ /* 0x000ee80000300a00 */
[----:B------:R-:W3:Y:S04]  /*3ae0*/  LDL.LU.64 R32, [R1+0x2a0] ;  /* 0x0002a00001207983 */ /* 0x000ee80000300a00 */
[----:B------:R-:W3:Y:S04]  /*3af0*/  LDL.LU.64 R34, [R1+0x2a8] ;  /* 0x0002a80001227983 */ /* 0x000ee80000300a00 */
[----:B------:R-:W3:Y:S04]  /*3b00*/  LDL.LU.64 R36, [R1+0x2b0] ;  /* 0x0002b00001247983 */ /* 0x000ee80000300a00 */
[----:B------:R-:W3:Y:S01]  /*3b10*/  LDL.LU.64 R38, [R1+0x2b8] ;  /* 0x0002b80001267983 */ /* 0x000ee20000300a00 */
[----:B------:R-:W-:Y:S01]  /*3b20*/  UMOV UR18, UR12 ;  /* 0x0000000c00127c82 */ /* 0x000fe20008000000 */
[----:B------:R-:W-:-:S02]  /*3b30*/  IMAD.MOV.U32 R107, RZ, RZ, R22 ;  /* 0x000000ffff6b7224 */ /* 0x000fc400078e0016 */
[----:B------:R-:W-:Y:S02]  /*3b40*/  IMAD.MOV.U32 R108, RZ, RZ, R21 ;  /* 0x000000ffff6c7224 */ /* 0x000fe400078e0015 */
[----:B------:R-:W-:Y:S02]  /*3b50*/  IMAD.MOV.U32 R109, RZ, RZ, R20 ;  /* 0x000000ffff6d7224 */ /* 0x000fe400078e0014 */
[----:B------:R-:W-:Y:S01]  /*3b60*/  IMAD.MOV.U32 R110, RZ, RZ, R15 ;  /* 0x000000ffff6e7224 */ /* 0x000fe200078e000f */
[----:B------:R-:W-:Y:S01]  /*3b70*/  MOV R113, R12 ;  /* 0x0000000c00717202 */ /* 0x000fe20000000f00 */
        /* <DEDUP_REMOVED lines=8> */
[----:B------:R-:W-:Y:S01]  /*3c00*/  IMAD.MOV.U32 R106, RZ, RZ, R3 ;  /* 0x000000ffff6a7224 */ /* 0x000fe200078e0003 */
[----:B--2---:R-:W-:-:S06]  /*3c10*/  WARPGROUP.ARRIVE ;  /* 0x00000000000079c5 */ /* 0x004fcc0000000000 */
[----:B------:R-:W-:Y:S03]  /*3c20*/  IGMMA.64x32x32.S8.S8 R152, gdesc[UR4], R152, gsb0 ;  /* 0x01200000049879f1 */ /* 0x000fe60008041098 */
[----:B------:R-:W-:Y:S02]  /*3c30*/  WARPGROUP.DEPBAR.LE gsb0, 0x0 ;  /* 0x00008000000079c5 */ /* 0x000fe40000010000 */
[----:B---3--:R-:W-:-:S06]  /*3c40*/  WARPGROUP.ARRIVE ;  /* 0x00000000000079c5 */ /* 0x008fcc0000000000 */
[----:B------:R-:W-:Y:S01]  /*3c50*/  IGMMA.64x32x32.S8.S8 R24, gdesc[UR16], R24, gsb0 ;  /* 0x01200000101879f1 */ /* 0x000fe20008041018 */
[----:B------:R-:W-:Y:S02]  /*3c60*/  IMAD.MOV.U32 R22, RZ, RZ, R152 ;  /* 0x000000ffff167224 */ /* 0x000fe400078e0098 */
[----:B------:R-:W-:Y:S01]  /*3c70*/  IMAD.MOV.U32 R21, RZ, RZ, R153 ;  /* 0x000000ffff157224 */ /* 0x000fe200078e0099 */
[----:B------:R-:W-:Y:S01]  /*3c80*/  MOV R14, R156 ;  /* 0x0000009c000e7202 */ /* 0x000fe20000000f00 */
[----:B------:R-:W-:Y:S02]  /*3c90*/  IMAD.MOV.U32 R20, RZ, RZ, R154 ;  /* 0x000000ffff147224 */ /* 0x000fe400078e009a */
[----:B------:R-:W-:Y:S02]  /*3ca0*/  IMAD.MOV.U32 R15, RZ, RZ, R155 ;  /* 0x000000ffff0f7224 */ /* 0x000fe400078e009b */
[----:B------:R-:W-:Y:S02]  /*3cb0*/  IMAD.MOV.U32 R13, RZ, RZ, R157 ;  /* 0x000000ffff0d7224 */ /* 0x000fe400078e009d */
[----:B------:R-:W-:-:S02]  /*3cc0*/  IMAD.MOV.U32 R12, RZ, RZ, R158 ;  /* 0x000000ffff0c7224 */ /* 0x000fc400078e009e */
[----:B------:R-:W-:Y:S01]  /*3cd0*/  IMAD.MOV.U32 R11, RZ, RZ, R159 ;  /* 0x000000ffff0b7224 */ /* 0x000fe200078e009f */
[----:B------:R-:W-:Y:S01]  /*3ce0*/  MOV R7, R163 ;  /* 0x000000a300077202 */ /* 0x000fe20000000f00 */
        /* <DEDUP_REMOVED lines=8> */
[----:B------:R-:W-:Y:S01]  /*3d70*/  IMAD.MOV.U32 R152, RZ, RZ, R24 ;  /* 0x000000ffff987224 */ /* 0x000fe200078e0018 */
[----:B------:R-:W-:Y:S01]  /*3d80*/  MOV R154, R26 ;  /* 0x0000001a009a7202 */ /* 0x000fe20000000f00 */
[----:B------:R-:W-:Y:S02]  /*3d90*/  IMAD.MOV.U32 R153, RZ, RZ, R25 ;  /* 0x000000ffff997224 */ /* 0x000fe400078e0019 */
[----:B------:R-:W-:Y:S01]  /*3da0*/  IMAD.MOV.U32 R155, RZ, RZ, R27 ;  /* 0x000000ffff9b7224 */ /* 0x000fe200078e001b */
[----:B------:R-:W2:Y:S01]  /*3db0*/  LDL.LU.64 R24, [R1+0x180] ;  /* 0x0001800001187983 */ /* 0x000ea20000300a00 */
[----:B------:R-:W-:-:S02]  /*3dc0*/  IMAD.MOV.U32 R156, RZ, RZ, R28 ;  /* 0x000000ffff9c7224 */ /* 0x000fc400078e001c */
[----:B------:R-:W-:Y:S01]  /*3dd0*/  IMAD.MOV.U32 R157, RZ, RZ, R29 ;  /* 0x000000ffff9d7224 */ /* 0x000fe200078e001d */
[----:B------:R-:W2:Y:S01]  /*3de0*/  LDL.LU.64 R26, [R1+0x188] ;  /* 0x00018800011a7983 */ /* 0x000ea20000300a00 */
[----:B------:R-:W-:Y:S01]  /*3df0*/  IMAD.MOV.U32 R158, RZ, RZ, R30 ;  /* 0x000000ffff9e7224 */ /* 0x000fe200078e001e */
[----:B------:R-:W-:Y:S01]  /*3e00*/  MOV R161, R33 ;  /* 0x0000002100a17202 */ /* 0x000fe20000000f00 */
[----:B------:R-:W-:Y:S01]  /*3e10*/  IMAD.MOV.U32 R159, RZ, RZ, R31 ;  /* 0x000000ffff9f7224 */ /* 0x000fe200078e001f */
[----:B------:R-:W2:Y:S01]  /*3e20*/  LDL.LU.64 R28, [R1+0x190] ;  /* 0x00019000011c7983 */ /* 0x000ea20000300a00 */
[----:B------:R-:W-:Y:S02]  /*3e30*/  IMAD.MOV.U32 R160, RZ, RZ, R32 ;  /* 0x000000ffffa07224 */ /* 0x000fe400078e0020 */
[----:B------:R-:W-:Y:S01]  /*3e40*/  IMAD.MOV.U32 R162, RZ, RZ, R34 ;  /* 0x000000ffffa27224 */ /* 0x000fe200078e0022 */
[----:B------:R-:W2:Y:S01]  /*3e50*/  LDL.LU.64 R30, [R1+0x198] ;  /* 0x00019800011e7983 */ /* 0x000ea20000300a00 */
[----:B------:R-:W-:-:S02]  /*3e60*/  IMAD.MOV.U32 R163, RZ, RZ, R35 ;  /* 0x000000ffffa37224 */ /* 0x000fc400078e0023 */
[----:B------:R-:W-:Y:S01]  /*3e70*/  IMAD.MOV.U32 R164, RZ, RZ, R36 ;  /* 0x000000ffffa47224 */ /* 0x000fe200078e0024 */
[----:B------:R-:W2:Y:S01]  /*3e80*/  LDL.LU.64 R32, [R1+0x1a0] ;  /* 0x0001a00001207983 */ /* 0x000ea20000300a00 */
[----:B------:R-:W-:Y:S02]  /*3e90*/  IMAD.MOV.U32 R165, RZ, RZ, R37 ;  /* 0x000000ffffa57224 */ /* 0x000fe400078e0025 */
[----:B------:R-:W-:Y:S01]  /*3ea0*/  IMAD.MOV.U32 R166, RZ, RZ, R38 ;  /* 0x000000ffffa67224 */ /* 0x000fe200078e0026 */
[----:B------:R-:W2:Y:S01]  /*3eb0*/  LDL.LU.64 R34, [R1+0x1a8] ;  /* 0x0001a80001227983 */ /* 0x000ea20000300a00 */
[----:B------:R-:W-:-:S03]  /*3ec0*/  IMAD.MOV.U32 R167, RZ, RZ, R39 ;  /* 0x000000ffffa77224 */ /* 0x000fc600078e0027 */
[----:B------:R-:W2:Y:S04]  /*3ed0*/  LDL.LU.64 R36, [R1+0x1b0] ;  /* 0x0001b00001247983 */ /* 0x000ea80000300a00 */
[----:B------:R-:W2:Y:S01]  /*3ee0*/  LDL.LU.64 R38, [R1+0x1b8] ;  /* 0x0001b80001267983 */ /* 0x000ea20000300a00 */
[----:B------:R-:W-:Y:S01]  /*3ef0*/  UMOV UR22, UR13 ;  /* 0x0000000d00167c82 */ /* 0x000fe20008000000 */
[----:B--2---:R-:W-:-:S06]  /*3f00*/  WARPGROUP.ARRIVE ;  /* 0x00000000000079c5 */ /* 0x004fcc0000000000 */
[----:B------:R-:W-:Y:S03]  /*3f10*/  IGMMA.64x32x32.S8.S8 R24, gdesc[UR20], R24, gsb0 ;  /* 0x01200000141879f1 */ /* 0x000fe60008041018 */
[----:B------:R-:W-:Y:S02]  /*3f20*/  WARPGROUP.DEPBAR.LE gsb0, 0x0 ;  /* 0x00008000000079c5 */ /* 0x000fe40000010000 */
[----:B------:R-:W-:Y:S01]  /*3f30*/  MOV R44, R24 ;  /* 0x00000018002c7202 */ /* 0x000fe20000000f00 */
[----:B------:R-:W-:Y:S01]  /*3f40*/  IMAD.MOV.U32 R45, RZ, RZ, R25 ;  /* 0x000000ffff2d7224 */ /* 0x000fe200078e0019 */
[----:B------:R-:W-:Y:S01]  /*3f50*/  MOV R51, R31 ;  /* 0x0000001f00337202 */ /* 0x000fe20000000f00 */
[----:B------:R-:W-:Y:S01]  /*3f60*/  IMAD.MOV.U32 R46, RZ, RZ, R26 ;  /* 0x000000ffff2e7224 */ /* 0x000fe200078e001a */
[----:B------:R-:W-:Y:S01]  /*3f70*/  MOV R230, R38 ;  /* 0x0000002600e67202 */ /* 0x000fe20000000f00 */
[----:B------:R-:W-:-:S02]  /*3f80*/  IMAD.MOV.U32 R47, RZ, RZ, R27 ;  /* 0x000000ffff2f7224 */ /* 0x000fc400078e001b */
[----:B------:R-:W-:Y:S02]  /*3f90*/  IMAD.MOV.U32 R48, RZ, RZ, R28 ;  /* 0x000000ffff307224 */ /* 0x000fe400078e001c */
[----:B------:R-:W-:Y:S01]  /*3fa0*/  IMAD.MOV.U32 R49, RZ, RZ, R29 ;  /* 0x000000ffff317224 */ /* 0x000fe200078e001d */
[----:B------:R-:W-:Y:S01]  /*3fb0*/  MOV R29, R111 ;  /* 0x0000006f001d7202 */ /* 0x000fe20000000f00 */
[----:B------:R-:W-:Y:S02]  /*3fc0*/  IMAD.MOV.U32 R50, RZ, RZ, R30 ;  /* 0x000000ffff327224 */ /* 0x000fe400078e001e */
[----:B------:R-:W-:Y:S02]  /*3fd0*/  IMAD.MOV.U32 R52, RZ, RZ, R32 ;  /* 0x000000ffff347224 */ /* 0x000fe400078e0020 */
[----:B------:R-:W-:Y:S02]  /*3fe0*/  IMAD.MOV.U32 R53, RZ, RZ, R33 ;  /* 0x000000ffff357224 */ /* 0x000fe400078e0021 */
        /* <DEDUP_REMOVED lines=19> */
[----:B------:R-:W-:-:S06]  /*4120*/  IMAD.MOV.U32 R39, RZ, RZ, R169 ;  /* 0x000000ffff277224 */ /* 0x000fcc00078e00a9 */
[----:B------:R-:W-:-:S06]  /*4130*/  WARPGROUP.ARRIVE ;  /* 0x00000000000079c5 */ /* 0x000fcc0000000000 */
[----:B------:R-:W-:Y:S01]  /*4140*/  IGMMA.64x32x32.S8.S8 R24, gdesc[UR44], R24, gsb0 ;  /* 0x012000002c1879f1 */ /* 0x000fe20008041018 */
[----:B------:R-:W-:Y:S02]  /*4150*/  IMAD.MOV.U32 R106, RZ, RZ, R136 ;  /* 0x000000ffff6a7224 */ /* 0x000fe400078e0088 */
[----:B------:R-:W2:Y:S01]  /*4160*/  LDL.LU R136, [R1+0xd10] ;  /* 0x000d100001887983 */ /* 0x000ea20000300800 */
[----:B------:R-:W-:Y:S01]  /*4170*/  IMAD.MOV.U32 R107, RZ, RZ, R137 ;  /* 0x000000ffff6b7224 */ /* 0x000fe200078e0089 */
[----:B------:R-:W-:Y:S01]  /*4180*/  MOV R109, R139 ;  /* 0x0000008b006d7202 */ /* 0x000fe20000000f00 */
[----:B------:R-:W-:Y:S01]  /*4190*/  IMAD.MOV.U32 R108, RZ, RZ, R138 ;  /* 0x000000ffff6c7224 */ /* 0x000fe200078e008a */
[----:B------:R-:W2:Y:S01]  /*41a0*/  LDL.LU R137, [R1+0xd0c] ;  /* 0x000d0c0001897983 */ /* 0x000ea20000300800 */
[----:B------:R-:W-:-:S03]  /*41b0*/  IMAD.MOV.U32 R110, RZ, RZ, R140 ;  /* 0x000000ffff6e7224 */ /* 0x000fc600078e008c */
        /* <DEDUP_REMOVED lines=9> */
[----:B------:R-:W-:Y:S01]  /*4250*/  IMAD.MOV.U32 R115, RZ, RZ, R145 ;  /* 0x000000ffff737224 */ /* 0x000fe200078e0091 */
[----:B------:R-:W-:Y:S02]  /*4260*/  MOV R116, R146 ;  /* 0x0000009200747202 */ /* 0x000fe40000000f00 */
        /* <DEDUP_REMOVED lines=10> */
[----:B------:R-:W3:Y:S04]  /*4310*/  LDL.LU R200, [R1+0xce0] ;  /* 0x000ce00001c87983 */ /* 0x000ee80000300800 */
[----:B------:R-:W3:Y:S04]  /*4320*/  LDL.LU R201, [R1+0xcdc] ;  /* 0x000cdc0001c97983 */ /* 0x000ee80000300800 */
[----:B------:R-:W3:Y:S01]  /*4330*/  LDL.LU R202, [R1+0xcd8] ;  /* 0x000cd80001ca7983 */ /* 0x000ee20000300800 */
[----:B------:R-:W-:-:S03]  /*4340*/  WARPGROUP.DEPBAR.LE gsb0, 0x0 ;  /* 0x00008000000079c5 */ /* 0x000fc60000010000 */
[----:B------:R-:W3:Y:S04]  /*4350*/  LDL.LU R203, [R1+0xcd4] ;  /* 0x000cd40001cb7983 */ /* 0x000ee80000300800 */
[----:B------:R-:W-:Y:S04]  /*4360*/  STL.64 [R1+0x80], R24 ;  /* 0x0000801801007387 */ /* 0x000fe80000100a00 */
[----:B------:R0:W-:Y:S04]  /*4370*/  STL.64 [R1+0x88], R26 ;  /* 0x0000881a01007387 */ /* 0x0001e80000100a00 */
[----:B------:R1:W-:Y:S04]  /*4380*/  STL.64 [R1+0x90], R28 ;  /* 0x0000901c01007387 */ /* 0x0003e80000100a00 */
[----:B------:R4:W-:Y:S04]  /*4390*/  STL.64 [R1+0x98], R30 ;  /* 0x0000981e01007387 */ /* 0x0009e80000100a00 */
[----:B------:R4:W-:Y:S01]  /*43a0*/  STL.64 [R1+0xa0], R32 ;  /* 0x0000a02001007387 */ /* 0x0009e20000100a00 */
[----:B0-----:R-:W-:Y:S01]  /*43b0*/  IMAD.MOV.U32 R26, RZ, RZ, R106 ;  /* 0x000000ffff1a7224 */ /* 0x001fe200078e006a */
[----:B------:R-:W-:-:S02]  /*43c0*/  MOV R27, R107 ;  /* 0x0000006b001b7202 */ /* 0x000fc40000000f00 */
[----:B------:R0:W-:Y:S01]  /*43d0*/  STL.64 [R1+0xa8], R34 ;  /* 0x0000a82201007387 */ /* 0x0001e20000100a00 */
[----:B------:R-:W-:-:S03]  /*43e0*/  IMAD.MOV.U32 R106, RZ, RZ, R204 ;  /* 0x000000ffff6a7224 */ /* 0x000fc600078e00cc */
[----:B------:R0:W-:Y:S01]  /*43f0*/  STL.64 [R1+0xb0], R36 ;  /* 0x0000b02401007387 */ /* 0x0001e20000100a00 */
[----:B-1----:R-:W-:Y:S02]  /*4400*/  IMAD.MOV.U32 R28, RZ, RZ, R108 ;  /* 0x000000ffff1c7224 */ /* 0x002fe400078e006c */
[----:B------:R-:W-:Y:S01]  /*4410*/  IMAD.MOV.U32 R107, RZ, RZ, R205 ;  /* 0x000000ffff6b7224 */ /* 0x000fe200078e00cd */
[----:B------:R1:W-:Y:S01]  /*4420*/  STL.64 [R1+0xb8], R38 ;  /* 0x0000b82601007387 */ /* 0x0003e20000100a00 */
[----:B------:R-:W-:Y:S02]  /*4430*/  IMAD.MOV.U32 R29, RZ, RZ, R109 ;  /* 0x000000ffff1d7224 */ /* 0x000fe400078e006d */
[----:B------:R-:W-:Y:S01]  /*4440*/  IMAD.MOV.U32 R108, RZ, RZ, R206 ;  /* 0x000000ffff6c7224 */ /* 0x000fe200078e00ce */
[----:B------:R-:W3:Y:S01]  /*4450*/  LDL.LU R204, [R1+0xcd0] ;  /* 0x000cd00001cc7983 */ /* 0x000ee20000300800 */
[----:B----4-:R-:W-:Y:S02]  /*4460*/  IMAD.MOV.U32 R30, RZ, RZ, R110 ;  /* 0x000000ffff1e7224 */ /* 0x010fe400078e006e */
[----:B------:R-:W-:Y:S01]  /*4470*/  IMAD.MOV.U32 R109, RZ, RZ, R207 ;  /* 0x000000ffff6d7224 */ /* 0x000fe200078e00cf */
[----:B------:R-:W3:Y:S01]  /*4480*/  LDL.LU R205, [R1+0xccc] ;  /* 0x000ccc0001cd7983 */ /* 0x000ee20000300800 */
[----:B------:R-:W-:-:S02]  /*4490*/  IMAD.MOV.U32 R31, RZ, RZ, R111 ;  /* 0x000000ffff1f7224 */ /* 0x000fc400078e006f */
[----:B------:R-:W-:Y:S01]  /*44a0*/  IMAD.MOV.U32 R110, RZ, RZ, R208 ;  /* 0x000000ffff6e7224 */ /* 0x000fe200078e00d0 */
[----:B------:R-:W3:Y:S01]  /*44b0*/  LDL.LU R206, [R1+0xcc8] ;  /* 0x000cc80001ce7983 */ /* 0x000ee20000300800 */
[----:B------:R-:W-:Y:S01]  /*44c0*/  IMAD.MOV.U32 R32, RZ, RZ, R112 ;  /* 0x000000ffff207224 */ /* 0x000fe200078e0070 */
[----:B------:R-:W-:Y:S01]  /*44d0*/  MOV R112, R210 ;  /* 0x000000d200707202 */ /* 0x000fe20000000f00 */
[----:B------:R-:W-:Y:S01]  /*44e0*/  IMAD.MOV.U32 R111, RZ, RZ, R209 ;  /* 0x000000ffff6f7224 */ /* 0x000fe200078e00d1 */
[----:B------:R-:W3:Y:S01]  /*44f0*/  LDL.LU R207, [R1+0xcc4] ;  /* 0x000cc40001cf7983 */ /* 0x000ee20000300800 */
[----:B------:R-:W-:Y:S01]  /*4500*/  IMAD.MOV.U32 R33, RZ, RZ, R113 ;  /* 0x000000ffff217224 */ /* 0x000fe200078e0071 */
[----:B0-----:R-:W-:Y:S02]  /*4510*/  MOV R34, R114 ;  /* 0x0000007200227202 */ /* 0x001fe40000000f00 */
[----:B------:R-:W3:Y:S01]  /*4520*/  LDL.LU R208, [R1+0xcc0] ;  /* 0x000cc00001d07983 */ /* 0x000ee20000300800 */
[----:B------:R-:W-:-:S03]  /*4530*/  IMAD.MOV.U32 R113, RZ, RZ, R211 ;  /* 0x000000ffff717224 */ /* 0x000fc600078e00d3 */
[----:B------:R-:W3:Y:S01]  /*4540*/  LDL.LU R209, [R1+0xcbc] ;  /* 0x000cbc0001d17983 */ /* 0x000ee20000300800 */
[----:B------:R-:W-:Y:S02]  /*4550*/  IMAD.MOV.U32 R35, RZ, RZ, R115 ;  /* 0x000000ffff237224 */ /* 0x000fe400078e0073 */
[----:B------:R-:W-:Y:S01]  /*4560*/  IMAD.MOV.U32 R114, RZ, RZ, R212 ;  /* 0x000000ffff727224 */ /* 0x000fe200078e00d4 */
[----:B------:R-:W3:Y:S01]  /*4570*/  LDL.LU R210, [R1+0xcb8] ;  /* 0x000cb80001d27983 */ /* 0x000ee20000300800 */
[----:B------:R-:W-:Y:S02]  /*4580*/  IMAD.MOV.U32 R36, RZ, RZ, R116 ;  /* 0x000000ffff247224 */ /* 0x000fe400078e0074 */
[----:B------:R-:W-:Y:S01]  /*4590*/  IMAD.MOV.U32 R115, RZ, RZ, R213 ;  /* 0x000000ffff737224 */ /* 0x000fe200078e00d5 */
[----:B------:R-:W3:Y:S01]  /*45a0*/  LDL.LU R211, [R1+0xcb4] ;  /* 0x000cb40001d37983 */ /* 0x000ee20000300800 */
[----:B------:R-:W-:Y:S02]  /*45b0*/  IMAD.MOV.U32 R37, RZ, RZ, R117 ;  /* 0x000000ffff257224 */ /* 0x000fe400078e0075 */
[----:B------:R-:W-:Y:S01]  /*45c0*/  IMAD.MOV.U32 R116, RZ, RZ, R214 ;  /* 0x000000ffff747224 */ /* 0x000fe200078e00d6 */
[----:B------:R-:W3:Y:S01]  /*45d0*/  LDL.LU R212, [R1+0xcb0] ;  /* 0x000cb00001d47983 */ /* 0x000ee20000300800 */
[----:B------:R-:W-:-:S03]  /*45e0*/  IMAD.MOV.U32 R117, RZ, RZ, R215 ;  /* 0x000000ffff757224 */ /* 0x000fc600078e00d7 */
[----:B------:R-:W3:Y:S04]  /*45f0*/  LDL.LU R213, [R1+0xcac] ;  /* 0x000cac0001d57983 */ /* 0x000ee80000300800 */
[----:B------:R-:W3:Y:S04]  /*4600*/  LDL.LU R214, [R1+0xca8] ;  /* 0x000ca80001d67983 */ /* 0x000ee80000300800 */
[----:B------:R-:W3:Y:S01]  /*4610*/  LDL.LU R215, [R1+0xca4] ;  /* 0x000ca40001d77983 */ /* 0x000ee20000300800 */
[----:B------:R-:W-:Y:S01]  /*4620*/  UIADD3 UR26, UR59, 0x402, URZ ;  /* 0x000004023b1a7890 */ /* 0x000fe2000fffe03f */
[----:B------:R-:W-:Y:S01]  /*4630*/  UMOV UR27, 0x40000040 ;  /* 0x40000040001b7882 */ /* 0x000fe20000000000 */
[----:B-1----:R-:W-:-:S02]  /*4640*/  IMAD.MOV.U32 R38, RZ, RZ, R118 ;  /* 0x000000ffff267224 */ /* 0x002fc400078e0076 */
[----:B------:R-:W-:Y:S01]  /*4650*/  IMAD.MOV.U32 R39, RZ, RZ, R119 ;  /* 0x000000ffff277224 */ /* 0x000fe200078e0077 */
[----:B------:R-:W-:Y:S01]  /*4660*/  MOV R119, R149 ;  /* 0x0000009500777202 */ /* 0x000fe20000000f00 */
[----:B------:R-:W-:Y:S01]  /*4670*/  IMAD.MOV.U32 R118, RZ, RZ, R148 ;  /* 0x000000ffff767224 */ /* 0x000fe200078e0094 */
[----:B------:R-:W-:Y:S01]  /*4680*/  MOV R105, R169 ;  /* 0x000000a900697202 */ /* 0x000fe20000000f00 */
[----:B------:R-:W-:Y:S01]  /*4690*/  IMAD.MOV.U32 R104, RZ, RZ, R168 ;  /* 0x000000ffff687224 */ /* 0x000fe200078e00a8 */
[----:B------:R-:W2:Y:S01]  /*46a0*/  LDL.LU R148, [R1+0xca0] ;  /* 0x000ca00001947983 */ /* 0x000ea20000300800 */
[----:B------:R-:W-:Y:S02]  /*46b0*/  IMAD.MOV.U32 R168, RZ, RZ, R150 ;  /* 0x000000ffffa87224 */ /* 0x000fe400078e0096 */
[----:B------:R-:W-:Y:S01]  /*46c0*/  IMAD.MOV.U32 R169, RZ, RZ, R151 ;  /* 0x000000ffffa97224 */ /* 0x000fe200078e0097 */
[----:B------:R-:W2:Y:S04]  /*46d0*/  LDL.LU R149, [R1+0xc9c] ;  /* 0x000c9c0001957983 */ /* 0x000ea80000300800 */
[----:B------:R-:W2:Y:S04]  /*46e0*/  LDL.LU R150, [R1+0xc98] ;  /* 0x000c980001967983 */ /* 0x000ea80000300800 */
[----:B------:R-:W2:Y:S01]  /*46f0*/  LDL.LU R151, [R1+0xc94] ;  /* 0x000c940001977983 */ /* 0x000ea20000300800 */
[----:B---3--:R-:W-:-:S06]  /*4700*/  WARPGROUP.ARRIVE ;  /* 0x00000000000079c5 */ /* 0x008fcc0000000000 */
[----:B------:R-:W-:Y:S03]  /*4710*/  IGMMA.64x32x32.S8.S8 R200, gdesc[UR24], R200, gsb0 ;  /* 0x0120000018c879f1 */ /* 0x000fe600080410c8 */
[----:B------:R-:W-:Y:S02]  /*4720*/  WARPGROUP.DEPBAR.LE gsb0, 0x0 ;  /* 0x00008000000079c5 */ /* 0x000fe40000010000 */
[----:B------:R0:W-:Y:S02]  /*4730*/  STL.64 [R1+0x8f0], R214 ;  /* 0x0008f0d601007387 */ /* 0x0001e40000100a00 */
[----:B0-----:R-:W-:Y:S02]  /*4740*/  IMAD.MOV.U32 R214, RZ, RZ, R104 ;  /* 0x000000ffffd67224 */ /* 0x001fe400078e0068 */
[----:B------:R-:W-:Y:S02]  /*4750*/  IMAD.MOV.U32 R215, RZ, RZ, R105 ;  /* 0x000000ffffd77224 */ /* 0x000fe400078e0069 */
[----:B------:R-:W-:Y:S01]  /*4760*/  IMAD.MOV.U32 R104, RZ, RZ, R106 ;  /* 0x000000ffff687224 */ /* 0x000fe200078e006a */
[----:B------:R-:W-:Y:S01]  /*4770*/  MOV R106, R108 ;  /* 0x0000006c006a7202 */ /* 0x000fe20000000f00 */
[----:B------:R-:W-:-:S02]  /*4780*/  IMAD.MOV.U32 R105, RZ, RZ, R107 ;  /* 0x000000ffff697224 */ /* 0x000fc400078e006b */
[----:B------:R-:W-:Y:S02]  /*4790*/  IMAD.MOV.U32 R107, RZ, RZ, R109 ;  /* 0x000000ffff6b7224 */ /* 0x000fe400078e006d */
[----:B------:R-:W-:Y:S02]  /*47a0*/  IMAD.MOV.U32 R108, RZ, RZ, R110 ;  /* 0x000000ffff6c7224 */ /* 0x000fe400078e006e */
[----:B------:R-:W-:Y:S02]  /*47b0*/  IMAD.MOV.U32 R109, RZ, RZ, R111 ;  /* 0x000000ffff6d7224 */ /* 0x000fe400078e006f */
        /* <DEDUP_REMOVED lines=32> */
[----:B------:R-:W-:-:S03]  /*49c0*/  IMAD.MOV.U32 R183, RZ, RZ, R87 ;  /* 0x000000ffffb77224 */ /* 0x000fc600078e0057 */
[----:B------:R-:W3:Y:S04]  /*49d0*/  LDL.LU R86, [R1+0xc90] ;  /* 0x000c900001567983 */ /* 0x000ee80000300800 */
[----:B------:R-:W3:Y:S01]  /*49e0*/  LDL.LU R87, [R1+0xc8c] ;  /* 0x000c8c0001577983 */ /* 0x000ee20000300800 */
[----:B------:R-:W-:Y:S01]  /*49f0*/  UIADD3 UR14, UR59, 0x502, URZ ;  /* 0x000005023b0e7890 */ /* 0x000fe2000fffe03f */
[----:B--2---:R-:W-:Y:S01]  /*4a00*/  WARPGROUP.ARRIVE ;  /* 0x00000000000079c5 */ /* 0x004fe20000000000 */
[----:B------:R-:W-:Y:S01]  /*4a10*/  UMOV UR12, UR4 ;  /* 0x00000004000c7c82 */ /* 0x000fe20008000000 */
[----:B------:R-:W-:Y:S01]  /*4a20*/  UMOV UR13, UR5 ;  /* 0x00000005000d7c82 */ /* 0x000fe20008000000 */
[----:B------:R-:W-:-:S05]  /*4a30*/  UMOV UR15, 0x40000040 ;  /* 0x40000040000f7882 */ /* 0x000fca0000000000 */
[----:B------:R-:W-:Y:S01]  /*4a40*/  IGMMA.64x32x32.S8.S8 R136, gdesc[UR12], R136, gsb0 ;  /* 0x012000000c8879f1 */ /* 0x000fe20008041088 */
[----:B------:R-:W-:Y:S01]  /*4a50*/  UIADD3 UR10, UR59, 0x602, URZ ;  /* 0x000006023b0a7890 */ /* 0x000fe2000fffe03f */
[----:B------:R-:W-:Y:S01]  /*4a60*/  UMOV UR8, UR4 ;  /* 0x0000000400087c82 */ /* 0x000fe20008000000 */
[----:B------:R-:W-:Y:S01]  /*4a70*/  UMOV UR9, UR5 ;  /* 0x0000000500097c82 */ /* 0x000fe20008000000 */
[----:B------:R-:W-:Y:S01]  /*4a80*/  UMOV UR11, 0x40000040 ;  /* 0x40000040000b7882 */ /* 0x000fe20000000000 */
        /* <DEDUP_REMOVED lines=8> */
[----:B------:R-:W-:Y:S01]  /*4b10*/  STL.64 [R1+0x8f8], R136 ;  /* 0x0008f88801007387 */ /* 0x000fe20000100a00 */
[----:B---3--:R-:W-:-:S06]  /*4b20*/  WARPGROUP.ARRIVE ;  /* 0x00000000000079c5 */ /* 0x008fcc0000000000 */
[----:B------:R-:W-:Y:S03]  /*4b30*/  IGMMA.64x32x32.S8.S8 R72, gdesc[UR8], R72, gsb0 ;  /* 0x01200000084879f1 */ /* 0x000fe60008041048 */
[----:B------:R-:W-:Y:S02]  /*4b40*/  WARPGROUP.DEPBAR.LE gsb0, 0x0 ;  /* 0x00008000000079c5 */ /* 0x000fe40000010000 */
[----:B------:R-:W-:Y:S04]  /*4b50*/  STL.64 [R1+0x970], R86 ;  /* 0x0009705601007387 */ /* 0x000fe80000100a00 */
[----:B------:R-:W-:Y:S04]  /*4b60*/  STL.64 [R1+0x968], R84 ;  /* 0x0009685401007387 */ /* 0x000fe80000100a00 */
[----:B------:R-:W-:Y:S04]  /*4b70*/  STL.64 [R1+0x960], R82 ;  /* 0x0009605201007387 */ /* 0x000fe80000100a00 */
[----:B------:R-:W-:Y:S04]  /*4b80*/  STL.64 [R1+0x958], R80 ;  /* 0x0009585001007387 */ /* 0x000fe80000100a00 */
[----:B------:R-:W-:Y:S04]  /*4b90*/  STL.64 [R1+0x950], R78 ;  /* 0x0009504e01007387 */ /* 0x000fe80000100a00 */
[----:B------:R0:W-:Y:S04]  /*4ba0*/  STL.64 [R1+0x948], R76 ;  /* 0x0009484c01007387 */ /* 0x0001e80000100a00 */
[----:B------:R1:W-:Y:S04]  /*4bb0*/  STL.64 [R1+0x940], R74 ;  /* 0x0009404a01007387 */ /* 0x0003e80000100a00 */
[----:B------:R2:W-:Y:S01]  /*4bc0*/  STL.64 [R1+0x938], R72 ;  /* 0x0009384801007387 */ /* 0x0005e20000100a00 */
[----:B0-----:R-:W-:-:S02]  /*4bd0*/  IMAD.MOV.U32 R76, RZ, RZ, R56 ;  /* 0x000000ffff4c7224 */ /* 0x001fc400078e0038 */
[----:B-1----:R-:W-:Y:S01]  /*4be0*/  IMAD.MOV.U32 R74, RZ, RZ, R58 ;  /* 0x000000ffff4a7224 */ /* 0x002fe200078e003a */
[----:B------:R-:W-:Y:S01]  /*4bf0*/  MOV R75, R57 ;  /* 0x00000039004b7202 */ /* 0x000fe20000000f00 */
[----:B--2---:R-:W-:Y:S02]  /*4c00*/  IMAD.MOV.U32 R72, RZ, RZ, R60 ;  /* 0x000000ffff487224 */ /* 0x004fe400078e003c */
[----:B------:R-:W2:Y:S01]  /*4c10*/  LDL.LU R60, [R1+0xc88] ;  /* 0x000c8800013c7983 */ /* 0x000ea20000300800 */
[----:B------:R-:W-:-:S03]  /*4c20*/  IMAD.MOV.U32 R73, RZ, RZ, R59 ;  /* 0x000000ffff497224 */ /* 0x000fc600078e003b */
[----:B------:R-:W3:Y:S04]  /*4c30*/  LDL.LU R59, [R1+0xc84] ;  /* 0x000c8400013b7983 */ /* 0x000ee80000300800 */
[----:B------:R-:W4:Y:S04]  /*4c40*/  LDL.LU R58, [R1+0xc80] ;  /* 0x000c8000013a7983 */ /* 0x000f280000300800 */
[----:B------:R-:W4:Y:S04]  /*4c50*/  LDL.LU R57, [R1+0xc7c] ;  /* 0x000c7c0001397983 */ /* 0x000f280000300800 */
[----:B------:R-:W4:Y:S01]  /*4c60*/  LDL.LU R56, [R1+0xc78] ;  /* 0x000c780001387983 */ /* 0x000f220000300800 */
[----:B------:R-:W-:-:S02]  /*4c70*/  IMAD.MOV.U32 R77, RZ, RZ, R184 ;  /* 0x000000ffff4d7224 */ /* 0x000fc400078e00b8 */
[----:B------:R-:W-:Y:S01]  /*4c80*/  IMAD.MOV.U32 R78, RZ, RZ, R185 ;  /* 0x000000ffff4e7224 */ /* 0x000fe200078e00b9 */
[----:B------:R-:W4:Y:S01]  /*4c90*/  LDL.LU R184, [R1+0xc74] ;  /* 0x000c740001b87983 */ /* 0x000f220000300800 */
[----:B------:R-:W-:Y:S02]  /*4ca0*/  IMAD.MOV.U32 R79, RZ, RZ, R186 ;  /* 0x000000ffff4f7224 */ /* 0x000fe400078e00ba */
[----:B------:R-:W-:Y:S01]  /*4cb0*/  IMAD.MOV.U32 R80, RZ, RZ, R187 ;  /* 0x000000ffff507224 */ /* 0x000fe200078e00bb */
[----:B------:R-:W4:Y:S01]  /*4cc0*/  LDL.LU R185, [R1+0xc70] ;  /* 0x000c700001b97983 */ /* 0x000f220000300800 */
[----:B------:R-:W-:Y:S01]  /*4cd0*/  IMAD.MOV.U32 R81, RZ, RZ, R188 ;  /* 0x000000ffff517224 */ /* 0x000fe200078e00bc */
[----:B------:R-:W-:Y:S02]  /*4ce0*/  MOV R82, R189 ;  /* 0x000000bd00527202 */ /* 0x000fe40000000f00 */
[----:B------:R-:W4:Y:S01]  /*4cf0*/  LDL.LU R186, [R1+0xc6c] ;  /* 0x000c6c0001ba7983 */ /* 0x000f220000300800 */
[----:B------:R-:W-:-:S03]  /*4d00*/  IMAD.MOV.U32 R83, RZ, RZ, R190 ;  /* 0x000000ffff537224 */ /* 0x000fc600078e00be */
        /* <DEDUP_REMOVED lines=11> */
[----:B------:R-:W-:Y:S01]  /*4dc0*/  IMAD.MOV.U32 R137, RZ, RZ, R105 ;  /* 0x000000ffff897224 */ /* 0x000fe200078e0069 */
[----:B------:R-:W-:Y:S01]  /*4dd0*/  MOV R105, R196 ;  /* 0x000000c400697202 */ /* 0x000fe20000000f00 */
[----:B------:R-:W-:Y:S01]  /*4de0*/  IMAD.MOV.U32 R104, RZ, RZ, R195 ;  /* 0x000000ffff687224 */ /* 0x000fe200078e00c3 */
[----:B------:R-:W4:Y:S01]  /*4df0*/  LDL.LU R193, [R1+0xc50] ;  /* 0x000c500001c17983 */ /* 0x000f220000300800 */
[----:B------:R-:W-:-:S03]  /*4e00*/  IMAD.MOV.U32 R138, RZ, RZ, R106 ;  /* 0x000000ffff8a7224 */ /* 0x000fc600078e006a */
[----:B------:R-:W4:Y:S01]  /*4e10*/  LDL.LU R194, [R1+0xc4c] ;  /* 0x000c4c0001c27983 */ /* 0x000f220000300800 */
[----:B------:R-:W-:Y:S02]  /*4e20*/  IMAD.MOV.U32 R139, RZ, RZ, R107 ;  /* 0x000000ffff8b7224 */ /* 0x000fe400078e006b */
[----:B------:R-:W-:Y:S01]  /*4e30*/  IMAD.MOV.U32 R106, RZ, RZ, R197 ;  /* 0x000000ffff6a7224 */ /* 0x000fe200078e00c5 */
        /* <DEDUP_REMOVED lines=66> */
[----:B--2---:R-:W-:Y:S02]  /*5260*/  IMAD.MOV.U32 R28, RZ, RZ, R60 ;  /* 0x000000ffff1c7224 */ /* 0x004fe400078e003c */
[----:B---3--:R-:W-:Y:S02]  /*5270*/  IMAD.MOV.U32 R27, RZ, RZ, R59 ;  /* 0x000000ffff1b7224 */ /* 0x008fe400078e003b */
[----:B----4-:R-:W-:Y:S02]  /*5280*/  IMAD.MOV.U32 R26, RZ, RZ, R58 ;  /* 0x000000ffff1a7224 */ /* 0x010fe400078e003a */
[----:B------:R-:W-:Y:S02]  /*5290*/  IMAD.MOV.U32 R25, RZ, RZ, R57 ;  /* 0x000000ffff197224 */ /* 0x000fe400078e0039 */
[----:B------:R-:W-:Y:S02]  /*52a0*/  IMAD.MOV.U32 R24, RZ, RZ, R56 ;  /* 0x000000ffff187224 */ /* 0x000fe400078e0038 */
[----:B------:R-:W2:Y:S04]  /*52b0*/  LDL.LU R56, [R1+0xc08] ;  /* 0x000c080001387983 */ /* 0x000ea80000300800 */
        /* <DEDUP_REMOVED lines=14> */
[----:B------:R-:W2:Y:S01]  /*53a0*/  LDL.LU R71, [R1+0xbcc] ;  /* 0x000bcc0001477983 */ /* 0x000ea20000300800 */
[----:B------:R-:W-:Y:S01]  /*53b0*/  UIADD3 UR16, UR58, 0x402, URZ ;  /* 0x000004023a107890 */ /* 0x000fe2000fffe03f */
[----:B------:R-:W-:-:S02]  /*53c0*/  UMOV UR9, 0x40000040 ;  /* 0x4000004000097882 */ /* 0x000fc40000000000 */
[----:B------:R-:W3:Y:S04]  /*53d0*/  LDL.LU.64 R88, [R1+0x40] ;  /* 0x0000400001587983 */ /* 0x000ee80000300a00 */
[----:B------:R-:W-:Y:S01]  /*53e0*/  UMOV UR8, UR16 ;  /* 0x0000001000087c82 */ /* 0x000fe20008000000 */
[----:B------:R-:W3:Y:S04]  /*53f0*/  LDL.LU.64 R90, [R1+0x48] ;  /* 0x00004800015a7983 */ /* 0x000ee80000300a00 */
[----:B------:R-:W3:Y:S04]  /*5400*/  LDL.LU.64 R92, [R1+0x50] ;  /* 0x00005000015c7983 */ /* 0x000ee80000300a00 */
[----:B------:R-:W3:Y:S04]  /*5410*/  LDL.LU.64 R94, [R1+0x58] ;  /* 0x00005800015e7983 */ /* 0x000ee80000300a00 */
[----:B------:R-:W3:Y:S04]  /*5420*/  LDL.LU.64 R96, [R1+0x60] ;  /* 0x0000600001607983 */ /* 0x000ee80000300a00 */
[----:B------:R-:W3:Y:S04]  /*5430*/  LDL.LU.64 R98, [R1+0x68] ;  /* 0x0000680001627983 */ /* 0x000ee80000300a00 */
[----:B------:R-:W3:Y:S04]  /*5440*/  LDL.LU.64 R100, [R1+0x70] ;  /* 0x0000700001647983 */ /* 0x000ee80000300a00 */
[----:B------:R-:W3:Y:S01]  /*5450*/  LDL.LU.64 R102, [R1+0x78] ;  /* 0x0000780001667983 */ /* 0x000ee20000300a00 */
[----:B--2---:R-:W-:-:S06]  /*5460*/  WARPGROUP.ARRIVE ;  /* 0x00000000000079c5 */ /* 0x004fcc0000000000 */
        /* <DEDUP_REMOVED lines=10> */
[----:B0-----:R-:W-:Y:S01]  /*5510*/  MOV R60, R135 ;  /* 0x00000087003c7202 */ /* 0x001fe20000000f00 */
[----:B-1----:R-:W-:-:S02]  /*5520*/  IMAD.MOV.U32 R58, RZ, RZ, R133 ;  /* 0x000000ffff3a7224 */ /* 0x002fc400078e0085 */
[----:B--2---:R-:W-:Y:S02]  /*5530*/  IMAD.MOV.U32 R56, RZ, RZ, R131 ;  /* 0x000000ffff387224 */ /* 0x004fe400078e0083 */
[----:B------:R-:W2:Y:S01]  /*5540*/  LDL.LU R131, [R1+0xbc8] ;  /* 0x000bc80001837983 */ /* 0x000ea20000300800 */
[----:B------:R-:W-:Y:S02]  /*5550*/  IMAD.MOV.U32 R57, RZ, RZ, R132 ;  /* 0x000000ffff397224 */ /* 0x000fe400078e0084 */
[----:B------:R-:W-:Y:S01]  /*5560*/  IMAD.MOV.U32 R59, RZ, RZ, R134 ;  /* 0x000000ffff3b7224 */ /* 0x000fe200078e0086 */
[----:B------:R-:W2:Y:S04]  /*5570*/  LDL.LU R132, [R1+0xbc4] ;  /* 0x000bc40001847983 */ /* 0x000ea80000300800 */
[----:B------:R-:W2:Y:S04]  /*5580*/  LDL.LU R133, [R1+0xbc0] ;  /* 0x000bc00001857983 */ /* 0x000ea80000300800 */
[----:B------:R-:W2:Y:S04]  /*5590*/  LDL.LU R134, [R1+0xbbc] ;  /* 0x000bbc0001867983 */ /* 0x000ea80000300800 */
[----:B------:R-:W2:Y:S01]  /*55a0*/  LDL.LU R135, [R1+0xbb8] ;  /* 0x000bb80001877983 */ /* 0x000ea20000300800 */
[----:B------:R-:W-:Y:S01]  /*55b0*/  UMOV UR12, UR8 ;  /* 0x00000008000c7c82 */ /* 0x000fe20008000000 */
        /* <DEDUP_REMOVED lines=9> */
[----:B--2---:R-:W-:-:S06]  /*5650*/  WARPGROUP.ARRIVE ;  /* 0x00000000000079c5 */ /* 0x004fcc0000000000 */
[----:B------:R-:W-:Y:S03]  /*5660*/  IGMMA.64x32x32.S8.S8 R120, gdesc[UR12], R120, gsb0 ;  /* 0x012000000c7879f1 */ /* 0x000fe60008041078 */
[----:B------:R-:W-:Y:S02]  /*5670*/  WARPGROUP.DEPBAR.LE gsb0, 0x0 ;  /* 0x00008000000079c5 */ /* 0x000fe40000010000 */
[----:B------:R-:W-:-:S06]  /*5680*/  WARPGROUP.ARRIVE ;  /* 0x00000000000079c5 */ /* 0x000fcc0000000000 */
[----:B------:R-:W-:Y:S03]  /*5690*/  IGMMA.64x32x32.S8.S8 R184, gdesc[UR24], R184, gsb0 ;  /* 0x0120000018b879f1 */ /* 0x000fe600080410b8 */
[----:B------:R-:W-:Y:S02]  /*56a0*/  WARPGROUP.DEPBAR.LE gsb0, 0x0 ;  /* 0x00008000000079c5 */ /* 0x000fe40000010000 */
[----:B---3--:R-:W-:-:S06]  /*56b0*/  WARPGROUP.ARRIVE ;  /* 0x00000000000079c5 */ /* 0x008fcc0000000000 */
[----:B------:R-:W-:Y:S03]  /*56c0*/  IGMMA.64x32x32.S8.S8 R88, gdesc[UR44], R88, gsb0 ;  /* 0x012000002c5879f1 */ /* 0x000fe60008041058 */
[----:B------:R-:W-:Y:S02]  /*56d0*/  WARPGROUP.DEPBAR.LE gsb0, 0x0 ;  /* 0x00008000000079c5 */ /* 0x000fe40000010000 */
[----:B------:R-:W-:-:S06]  /*56e0*/  WARPGROUP.ARRIVE ;  /* 0x00000000000079c5 */ /* 0x000fcc0000000000 */
[----:B------:R-:W-:Y:S03]  /*56f0*/  IGMMA.64x32x32.S8.S8 R24, gdesc[UR20], R24, gsb0 ;  /* 0x01200000141879f1 */ /* 0x000fe60008041018 */
[----:B------:R-:W-:Y:S02]  /*5700*/  WARPGROUP.DEPBAR.LE gsb0, 0x0 ;  /* 0x00008000000079c5 */ /* 0x000fe40000010000 */
[----:B------:R-:W-:-:S06]  /*5710*/  WARPGROUP.ARRIVE ;  /* 0x00000000000079c5 */ /* 0x000fcc0000000000 */
[----:B------:R-:W-:Y:S01]  /*5720*/  IGMMA.64x32x32.S8.S8 R104, gdesc[UR16], R104, gsb0 ;  /* 0x01200000106879f1 */ /* 0x000fe20008041068 */
[----:B------:R-:W-:Y:S01]  /*5730*/  UMOV UR4, UR8 ;  /* 0x0000000800047c82 */ /* 0x000fe20008000000 */
[----:B------:R-:W-:Y:S01]  /*5740*/  UMOV UR5, UR9 ;  /* 0x0000000900057c82 */ /* 0x000fe20008000000 */
[----:B------:R-:W-:Y:S01]  /*5750*/  STL.64 [R1+0x40], R88 ;  /* 0x0000405801007387 */ /* 0x000fe20000100a00 */
[----:B------:R-:W-:Y:S01]  /*5760*/  IMAD.MOV.U32 R70, RZ, RZ, R2 ;  /* 0x000000ffff467224 */ /* 0x000fe200078e0002 */
[----:B------:R-:W-:Y:S01]  /*5770*/  MOV R2, R102 ;  /* 0x0000006600027202 */ /* 0x000fe20000000f00 */
[----:B------:R-:W-:Y:S01]  /*5780*/  IMAD.MOV.U32 R71, RZ, RZ, R0 ;  /* 0x000000ffff477224 */ /* 0x000fe200078e0000 */
[----:B------:R-:W-:Y:S01]  /*5790*/  STL.64 [R1+0x48], R90 ;  /* 0x0000485a01007387 */ /* 0x000fe20000100a00 */
[----:B------:R-:W-:Y:S01]  /*57a0*/  IMAD.MOV.U32 R68, RZ, RZ, R17 ;  /* 0x000000ffff447224 */ /* 0x000fe200078e0011 */
[----:B------:R-:W-:Y:S01]  /*57b0*/  MOV R67, R18 ;  /* 0x0000001200437202 */ /* 0x000fe20000000f00 */
[----:B------:R-:W-:Y:S01]  /*57c0*/  IMAD.MOV.U32 R69, RZ, RZ, R16 ;  /* 0x000000ffff457224 */ /* 0x000fe200078e0010 */
[----:B------:R0:W-:Y:S01]  /*57d0*/  STL [R1+0x50], R92 ;  /* 0x0000505c01007387 */ /* 0x0001e20000100800 */
[----:B------:R-:W-:-:S02]  /*57e0*/  IMAD.MOV.U32 R0, RZ, RZ, R103 ;  /* 0x000000ffff007224 */ /* 0x000fc400078e0067 */
[----:B------:R-:W-:Y:S01]  /*57f0*/  IMAD.MOV.U32 R66, RZ, RZ, R19 ;  /* 0x000000ffff427224 */ /* 0x000fe200078e0013 */
[----:B------:R-:W2:Y:S01]  /*5800*/  LDL.LU.64 R102, [R1+0xbb0] ;  /* 0x000bb00001667983 */ /* 0x000ea20000300a00 */
[----:B------:R-:W-:Y:S02]  /*5810*/  IMAD.MOV.U32 R17, RZ, RZ, R100 ;  /* 0x000000ffff117224 */ /* 0x000fe400078e0064 */
[----:B------:R-:W-:Y:S02]  /*5820*/  IMAD.MOV.U32 R16, RZ, RZ, R101 ;  /* 0x000000ffff107224 */ /* 0x000fe400078e0065 */
[----:B------:R-:W-:Y:S01]  /*5830*/  IMAD.MOV.U32 R64, RZ, RZ, R232 ;  /* 0x000000ffff407224 */ /* 0x000fe200078e00e8 */
[----:B------:R-:W3:Y:S01]  /*5840*/  LDL.LU.64 R100, [R1+0xba8] ;  /* 0x000ba80001647983 */ /* 0x000ee20000300a00 */
[----:B------:R-:W-:Y:S02]  /*5850*/  IMAD.MOV.U32 R65, RZ, RZ, R23 ;  /* 0x000000ffff417224 */ /* 0x000fe400078e0017 */
[----:B------:R-:W-:-:S02]  /*5860*/  IMAD.MOV.U32 R19, RZ, RZ, R98 ;  /* 0x000000ffff137224 */ /* 0x000fc400078e0062 */
[----:B------:R-:W-:Y:S02]  /*5870*/  IMAD.MOV.U32 R18, RZ, RZ, R99 ;  /* 0x000000ffff127224 */ /* 0x000fe400078e0063 */
[----:B------:R-:W-:Y:S01]  /*5880*/  IMAD.MOV.U32 R62, RZ, RZ, R234 ;  /* 0x000000ffff3e7224 */ /* 0x000fe200078e00ea */
[----:B------:R-:W4:Y:S01]  /*5890*/  LDL.LU.64 R98, [R1+0xba0] ;  /* 0x000ba00001627983 */ /* 0x000f220000300a00 */
[----:B------:R-:W-:Y:S01]  /*58a0*/  IMAD.MOV.U32 R63, RZ, RZ, R233 ;  /* 0x000000ffff3f7224 */ /* 0x000fe200078e00e9 */
[----:B------:R-:W-:Y:S02]  /*58b0*/  WARPGROUP.DEPBAR.LE gsb0, 0x0 ;  /* 0x00008000000079c5 */ /* 0x000fe40000010000 */
[----:B------:R-:W-:-:S06]  /*58c0*/  WARPGROUP.ARRIVE ;  /* 0x00000000000079c5 */ /* 0x000fcc0000000000 */
[----:B------:R-:W-:Y:S01]  /*58d0*/  IGMMA.64x32x32.S8.S8 R168, gdesc[UR4], R168, gsb0 ;  /* 0x0120000004a879f1 */ /* 0x000fe200080410a8 */
[----:B------:R-:W-:Y:S01]  /*58e0*/  IMAD.MOV.U32 R232, RZ, RZ, R96 ;  /* 0x000000ffffe87224 */ /* 0x000fe200078e0060 */
[----:B------:R-:W-:Y:S01]  /*58f0*/  MOV R233, R95 ;  /* 0x0000005f00e97202 */ /* 0x000fe20000000f00 */
[----:B------:R-:W-:Y:S02]  /*5900*/  IMAD.MOV.U32 R23, RZ, RZ, R97 ;  /* 0x000000ffff177224 */ /* 0x000fe400078e0061 */
[----:B------:R-:W-:Y:S01]  /*5910*/  IMAD.MOV.U32 R61, RZ, RZ, R235 ;  /* 0x000000ffff3d7224 */ /* 0x000fe200078e00eb */
[----:B------:R-:W2:Y:S01]  /*5920*/  LDL.LU.64 R96, [R1+0xb98] ;  /* 0x000b980001607983 */ /* 0x000ea20000300a00 */
[----:B------:R-:W-:Y:S02]  /*5930*/  IMAD.MOV.U32 R234, RZ, RZ, R94 ;  /* 0x000000ffffea7224 */ /* 0x000fe400078e005e */
[----:B------:R-:W-:Y:S01]  /*5940*/  IMAD.MOV.U32 R235, RZ, RZ, R93 ;  /* 0x000000ffffeb7224 */ /* 0x000fe200078e005d */
[----:B------:R-:W3:Y:S04]  /*5950*/  LDL.LU.64 R94, [R1+0xb90] ;  /* 0x000b9000015e7983 */ /* 0x000ee80000300a00 */
[----:B0-----:R-:W4:Y:S04]  /*5960*/  LDL.LU.64 R92, [R1+0xb88] ;  /* 0x000b8800015c7983 */ /* 0x001f280000300a00 */
[----:B------:R-:W2:Y:S04]  /*5970*/  LDL.LU.64 R90, [R1+0xb80] ;  /* 0x000b8000015a7983 */ /* 0x000ea80000300a00 */
[----:B------:R-:W3:Y:S04]  /*5980*/  LDL.LU.64 R88, [R1+0xb78] ;  /* 0x000b780001587983 */ /* 0x000ee80000300a00 */
[----:B------:R-:W-:Y:S04]  /*5990*/  STL.64 [R1+0x140], R24 ;  /* 0x0001401801007387 */ /* 0x000fe80000100a00 */
[----:B------:R-:W-:Y:S04]  /*59a0*/  STL.64 [R1+0x148], R26 ;  /* 0x0001481a01007387 */ /* 0x000fe80000100a00 */
[----:B------:R-:W-:Y:S04]  /*59b0*/  STL.64 [R1+0x150], R28 ;  /* 0x0001501c01007387 */ /* 0x000fe80000100a00 */
[----:B------:R-:W-:Y:S04]  /*59c0*/  STL.64 [R1+0x158], R30 ;  /* 0x0001581e01007387 */ /* 0x000fe80000100a00 */
[----:B------:R-:W-:Y:S04]  /*59d0*/  STL.64 [R1+0x160], R32 ;  /* 0x0001602001007387 */ /* 0x000fe80000100a00 */
[----:B------:R-:W-:Y:S04]  /*59e0*/  STL.64 [R1+0x168], R34 ;  /* 0x0001682201007387 */ /* 0x000fe80000100a00 */
[----:B------:R-:W-:Y:S04]  /*59f0*/  STL.64 [R1+0x170], R36 ;  /* 0x0001702401007387 */ /* 0x000fe80000100a00 */
[----:B------:R0:W-:Y:S04]  /*5a00*/  STL.64 [R1+0x178], R38 ;  /* 0x0001782601007387 */ /* 0x0001e80000100a00 */
[----:B0-----:R-:W4:Y:S04]  /*5a10*/  LDL.LU.64 R38, [R1+0xb70] ;  /* 0x000b700001267983 */ /* 0x001f280000300a00 */
[----:B------:R-:W4:Y:S04]  /*5a20*/  LDL.LU.64 R36, [R1+0xb68] ;  /* 0x000b680001247983 */ /* 0x000f280000300a00 */
[----:B------:R-:W4:Y:S04]  /*5a30*/  LDL.LU.64 R34, [R1+0xb60] ;  /* 0x000b600001227983 */ /* 0x000f280000300a00 */
[----:B------:R-:W4:Y:S04]  /*5a40*/  LDL.LU.64 R32, [R1+0xb58] ;  /* 0x000b580001207983 */ /* 0x000f280000300a00 */
[----:B------:R-:W4:Y:S04]  /*5a50*/  LDL.LU.64 R30, [R1+0xb50] ;  /* 0x000b5000011e7983 */ /* 0x000f280000300a00 */
[----:B------:R-:W4:Y:S04]  /*5a60*/  LDL.LU.64 R28, [R1+0xb48] ;  /* 0x000b4800011c7983 */ /* 0x000f280000300a00 */
[----:B------:R-:W4:Y:S04]  /*5a70*/  LDL.LU.64 R26, [R1+0xb40] ;  /* 0x000b4000011a7983 */ /* 0x000f280000300a00 */
[----:B------:R-:W4:Y:S04]  /*5a80*/  LDL.LU.64 R24, [R1+0xb38] ;  /* 0x000b380001187983 */ /* 0x000f280000300a00 */
[----:B------:R-:W-:Y:S04]  /*5a90*/  STL.64 [R1+0x240], R104 ;  /* 0x0002406801007387 */ /* 0x000fe80000100a00 */
[----:B------:R-:W-:Y:S04]  /*5aa0*/  STL.64 [R1+0x248], R106 ;  /* 0x0002486a01007387 */ /* 0x000fe80000100a00 */
[----:B------:R-:W-:Y:S04]  /*5ab0*/  STL.64 [R1+0x250], R108 ;  /* 0x0002506c01007387 */ /* 0x000fe80000100a00 */
[----:B------:R-:W-:Y:S04]  /*5ac0*/  STL.64 [R1+0x258], R110 ;  /* 0x0002586e01007387 */ /* 0x000fe80000100a00 */
[----:B------:R-:W-:Y:S04]  /*5ad0*/  STL.64 [R1+0x260], R112 ;  /* 0x0002607001007387 */ /* 0x000fe80000100a00 */
[----:B------:R-:W-:Y:S04]  /*5ae0*/  STL.64 [R1+0x268], R114 ;  /* 0x0002687201007387 */ /* 0x000fe80000100a00 */
[----:B------:R-:W-:Y:S04]  /*5af0*/  STL.64 [R1+0x270], R116 ;  /* 0x0002707401007387 */ /* 0x000fe80000100a00 */
[----:B------:R0:W-:Y:S01]  /*5b00*/  STL.64 [R1+0x278], R118 ;  /* 0x0002787601007387 */ /* 0x0001e20000100a00 */
[----:B------:R-:W-:-:S03]  /*5b10*/  WARPGROUP.DEPBAR.LE gsb0, 0x0 ;  /* 0x00008000000079c5 */ /* 0x000fc60000010000 */
[----:B0-----:R-:W2:Y:S04]  /*5b20*/  LDL.LU.64 R118, [R1+0xb30] ;  /* 0x000b300001767983 */ /* 0x001ea80000300a00 */
[----:B------:R-:W2:Y:S04]  /*5b30*/  LDL.LU.64 R116, [R1+0xb28] ;  /* 0x000b280001747983 */ /* 0x000ea80000300a00 */
[----:B------:R-:W2:Y:S04]  /*5b40*/  LDL.LU.64 R114, [R1+0xb20] ;  /* 0x000b200001727983 */ /* 0x000ea80000300a00 */
[----:B------:R-:W2:Y:S04]  /*5b50*/  LDL.LU.64 R112, [R1+0xb18] ;  /* 0x000b180001707983 */ /* 0x000ea80000300a00 */
[----:B------:R-:W2:Y:S04]  /*5b60*/  LDL.LU.64 R110, [R1+0xb10] ;  /* 0x000b1000016e7983 */ /* 0x000ea80000300a00 */
[----:B------:R-:W2:Y:S04]  /*5b70*/  LDL.LU.64 R108, [R1+0xb08] ;  /* 0x000b0800016c7983 */ /* 0x000ea80000300a00 */
[----:B------:R-:W2:Y:S04]  /*5b80*/  LDL.LU.64 R106, [R1+0xb00] ;  /* 0x000b0000016a7983 */ /* 0x000ea80000300a00 */
[----:B------:R-:W2:Y:S04]  /*5b90*/  LDL.LU.64 R104, [R1+0xaf8] ;  /* 0x000af80001687983 */ /* 0x000ea80000300a00 */
        /* <DEDUP_REMOVED lines=16> */
[----:B------:R-:W-:Y:S01]  /*5ca0*/  UIADD3 UR12, UR58, 0x802, URZ ;  /* 0x000008023a0c7890 */ /* 0x000fe2000fffe03f */
[----:B------:R-:W-:Y:S01]  /*5cb0*/  WARPGROUP.ARRIVE ;  /* 0x00000000000079c5 */ /* 0x000fe20000000000 */
[----:B------:R-:W-:-:S05]  /*5cc0*/  UMOV UR5, 0x40000040 ;  /* 0x4000004000057882 */ /* 0x000fca0000000000 */
[----:B------:R-:W-:Y:S02]  /*5cd0*/  UMOV UR4, UR12 ;  /* 0x0000000c00047c82 */ /* 0x000fe40008000000 */
[----:B------:R-:W-:Y:S01]  /*5ce0*/  IGMMA.64x32x32.S8.S8 R56, gdesc[UR4], R56, gsb0 ;  /* 0x01200000043879f1 */ /* 0x000fe20008041038 */
[----:B------:R-:W-:Y:S01]  /*5cf0*/  UMOV UR16, UR4 ;  /* 0x0000000400107c82 */ /* 0x000fe20008000000 */
[----:B------:R-:W-:Y:S01]  /*5d00*/  UMOV UR17, UR5 ;  /* 0x0000000500117c82 */ /* 0x000fe20008000000 */
[----:B------:R-:W-:Y:S02]  /*5d10*/  WARPGROUP.DEPBAR.LE gsb0, 0x0 ;  /* 0x00008000000079c5 */ /* 0x000fe40000010000 */
[----:B------:R-:W-:-:S06]  /*5d20*/  WARPGROUP.ARRIVE ;  /* 0x00000000000079c5 */ /* 0x000fcc0000000000 */
        /* <DEDUP_REMOVED lines=14> */
[----:B---3--:R-:W-:-:S06]  /*5e10*/  WARPGROUP.ARRIVE ;  /* 0x00000000000079c5 */ /* 0x008fcc0000000000 */
[----:B------:R-:W-:Y:S01]  /*5e20*/  IGMMA.64x32x32.S8.S8 R168, gdesc[UR24], R168, gsb0 ;  /* 0x0120000018a879f1 */ /* 0x000fe200080410a8 */
[----:B------:R-:W-:Y:S01]  /*5e30*/  UMOV UR12, UR4 ;  /* 0x00000004000c7c82 */ /* 0x000fe20008000000 */
[----:B------:R-:W-:Y:S01]  /*5e40*/  UMOV UR13, UR5 ;  /* 0x00000005000d7c82 */ /* 0x000fe20008000000 */
        /* <DEDUP_REMOVED lines=8> */
[----:B------:R-:W-:-:S02]  /*5ed0*/  WARPGROUP.DEPBAR.LE gsb0, 0x0 ;  /* 0x00008000000079c5 */ /* 0x000fc40000010000 */
[----:B--2---:R-:W-:-:S06]  /*5ee0*/  WARPGROUP.ARRIVE ;  /* 0x00000000000079c5 */ /* 0x004fcc0000000000 */
[----:B------:R-:W-:Y:S01]  /*5ef0*/  IGMMA.64x32x32.S8.S8 R104, gdesc[UR12], R104, gsb0 ;  /* 0x012000000c6879f1 */ /* 0x000fe20008041068 */
[----:B------:R-:W-:Y:S04]  /*5f00*/  STL.64 [R1+0x200], R72 ;  /* 0x0002004801007387 */ /* 0x000fe80000100a00 */
        /* <DEDUP_REMOVED lines=15> */
[----:B------:R-:W-:Y:S04]  /*6000*/  STL.64 [R1], R200 ;  /* 0x000000c801007387 */ /* 0x000fe80000100a00 */
        /* <DEDUP_REMOVED lines=28> */
[----:B------:R0:W-:Y:S04]  /*61d0*/  STL.64 [R1+0x850], R110 ;  /* 0x0008506e01007387 */ /* 0x0001e80000100a00 */
[----:B------:R1:W-:Y:S04]  /*61e0*/  STL.64 [R1+0x848], R108 ;  /* 0x0008486c01007387 */ /* 0x0003e80000100a00 */
[----:B------:R3:W-:Y:S04]  /*61f0*/  STL.64 [R1+0x840], R106 ;  /* 0x0008406a01007387 */ /* 0x0007e80000100a00 */
[----:B------:R4:W-:Y:S01]  /*6200*/  STL.64 [R1+0x838], R104 ;  /* 0x0008386801007387 */ /* 0x0009e20000100a00 */
[----:B0-----:R-:W-:-:S02]  /*6210*/  IMAD.MOV.U32 R110, RZ, RZ, R50 ;  /* 0x000000ffff6e7224 */ /* 0x001fc400078e0032 */
[----:B-1----:R-:W-:Y:S01]  /*6220*/  IMAD.MOV.U32 R108, RZ, RZ, R48 ;  /* 0x000000ffff6c7224 */ /* 0x002fe200078e0030 */
[----:B------:R-:W-:Y:S01]  /*6230*/  MOV R109, R49 ;  /* 0x00000031006d7202 */ /* 0x000fe20000000f00 */
[----:B---3--:R-:W-:Y:S02]  /*6240*/  IMAD.MOV.U32 R106, RZ, RZ, R46 ;  /* 0x000000ffff6a7224 */ /* 0x008fe400078e002e */
[----:B----4-:R-:W-:Y:S02]  /*6250*/  IMAD.MOV.U32 R104, RZ, RZ, R44 ;  /* 0x000000ffff687224 */ /* 0x010fe400078e002c */
[----:B------:R-:W3:Y:S01]  /*6260*/  LDL.LU R44, [R1+0xab4] ;  /* 0x000ab400012c7983 */ /* 0x000ee20000300800 */
[----:B------:R-:W-:Y:S02]  /*6270*/  IMAD.MOV.U32 R105, RZ, RZ, R45 ;  /* 0x000000ffff697224 */ /* 0x000fe400078e002d */
[----:B------:R-:W-:Y:S01]  /*6280*/  IMAD.MOV.U32 R107, RZ, RZ, R47 ;  /* 0x000000ffff6b7224 */ /* 0x000fe200078e002f */
[----:B------:R-:W3:Y:S04]  /*6290*/  LDL.LU R45, [R1+0xab0] ;  /* 0x000ab000012d7983 */ /* 0x000ee80000300800 */
[----:B------:R-:W3:Y:S01]  /*62a0*/  LDL.LU R46, [R1+0xaac] ;  /* 0x000aac00012e7983 */ /* 0x000ee20000300800 */
[----:B------:R-:W-:-:S03]  /*62b0*/  IMAD.MOV.U32 R111, RZ, RZ, R51 ;  /* 0x000000ffff6f7224 */ /* 0x000fc600078e0033 */
        /* <DEDUP_REMOVED lines=8> */
[----:B------:R-:W3:Y:S04]  /*6340*/  LDL.LU R51, [R1+0xa98] ;  /* 0x000a980001337983 */ /* 0x000ee80000300800 */
[----:B------:R-:W3:Y:S04]  /*6350*/  LDL.LU R52, [R1+0xa94] ;  /* 0x000a940001347983 */ /* 0x000ee80000300800 */
[----:B------:R-:W3:Y:S04]  /*6360*/  LDL.LU R53, [R1+0xa90] ;  /* 0x000a900001357983 */ /* 0x000ee80000300800 */
[----:B------:R-:W3:Y:S04]  /*6370*/  LDL.LU R54, [R1+0xa8c] ;  /* 0x000a8c0001367983 */ /* 0x000ee80000300800 */
[----:B------:R-:W3:Y:S01]  /*6380*/  LDL.LU R55, [R1+0xa88] ;  /* 0x000a880001377983 */ /* 0x000ee20000300800 */
[----:B------:R-:W-:Y:S01]  /*6390*/  UMOV UR8, UR4 ;  /* 0x0000000400087c82 */ /* 0x000fe20008000000 */
[----:B------:R-:W-:Y:S01]  /*63a0*/  UMOV UR9, UR5 ;  /* 0x0000000500097c82 */ /* 0x000fe20008000000 */
[----:B------:R-:W-:Y:S01]  /*63b0*/  MOV R116, R228 ;  /* 0x000000e400747202 */ /* 0x000fe20000000f00 */
[----:B------:R-:W-:Y:S01]  /*63c0*/  IMAD.MOV.U32 R117, RZ, RZ, R229 ;  /* 0x000000ffff757224 */ /* 0x000fe200078e00e5 */
[----:B------:R-:W4:Y:S01]  /*63d0*/  LDL.LU R228, [R1+0xa84] ;  /* 0x000a840001e47983 */ /* 0x000f220000300800 */
[----:B------:R-:W-:-:S02]  /*63e0*/  IMAD.MOV.U32 R118, RZ, RZ, R230 ;  /* 0x000000ffff767224 */ /* 0x000fc400078e00e6 */
[----:B------:R-:W-:Y:S01]  /*63f0*/  IMAD.MOV.U32 R119, RZ, RZ, R231 ;  /* 0x000000ffff777224 */ /* 0x000fe200078e00e7 */
[----:B------:R-:W4:Y:S04]  /*6400*/  LDL.LU R229, [R1+0xa80] ;  /* 0x000a800001e57983 */ /* 0x000f280000300800 */
[----:B------:R-:W4:Y:S04]  /*6410*/  LDL.LU R230, [R1+0xa7c] ;  /* 0x000a7c0001e67983 */ /* 0x000f280000300800 */
[----:B------:R-:W4:Y:S01]  /*6420*/  LDL.LU R231, [R1+0xa78] ;  /* 0x000a780001e77983 */ /* 0x000f220000300800 */
[----:B------:R-:W-:Y:S01]  /*6430*/  IMAD.MOV.U32 R136, RZ, RZ, R88 ;  /* 0x000000ffff887224 */ /* 0x000fe200078e0058 */
[----:B------:R-:W-:Y:S01]  /*6440*/  MOV R137, R89 ;  /* 0x0000005900897202 */ /* 0x000fe20000000f00 */
[----:B------:R-:W-:-:S02]  /*6450*/  IMAD.MOV.U32 R138, RZ, RZ, R90 ;  /* 0x000000ffff8a7224 */ /* 0x000fc400078e005a */
[----:B------:R-:W-:Y:S02]  /*6460*/  IMAD.MOV.U32 R139, RZ, RZ, R91 ;  /* 0x000000ffff8b7224 */ /* 0x000fe400078e005b */
[----:B------:R-:W-:Y:S02]  /*6470*/  IMAD.MOV.U32 R140, RZ, RZ, R92 ;  /* 0x000000ffff8c7224 */ /* 0x000fe400078e005c */
[----:B------:R-:W-:Y:S02]  /*6480*/  IMAD.MOV.U32 R141, RZ, RZ, R93 ;  /* 0x000000ffff8d7224 */ /* 0x000fe400078e005d */
[----:B------:R-:W-:Y:S01]  /*6490*/  IMAD.MOV.U32 R142, RZ, RZ, R94 ;  /* 0x000000ffff8e7224 */ /* 0x000fe200078e005e */
[----:B------:R-:W-:Y:S01]  /*64a0*/  MOV R144, R96 ;  /* 0x0000006000907202 */ /* 0x000fe20000000f00 */
[----:B------:R-:W-:Y:S02]  /*64b0*/  IMAD.MOV.U32 R143, RZ, RZ, R95 ;  /* 0x000000ffff8f7224 */ /* 0x000fe400078e005f */
        /* <DEDUP_REMOVED lines=22> */
[----:B------:R-:W-:Y:S01]  /*6620*/  IMAD.MOV.U32 R87, RZ, RZ, R39 ;  /* 0x000000ffff577224 */ /* 0x000fe200078e0027 */
[----:B---3--:R-:W-:-:S06]  /*6630*/  WARPGROUP.ARRIVE ;  /* 0x00000000000079c5 */ /* 0x008fcc0000000000 */
[----:B------:R-:W-:Y:S03]  /*6640*/  IGMMA.64x32x32.S8.S8 R40, gdesc[UR8], R40, gsb0 ;  /* 0x01200000082879f1 */ /* 0x000fe60008041028 */
[----:B------:R-:W-:Y:S02]  /*6650*/  WARPGROUP.DEPBAR.LE gsb0, 0x0 ;  /* 0x00008000000079c5 */ /* 0x000fe40000010000 */
        /* <DEDUP_REMOVED lines=9> */
[----:B-1----:R-:W-:Y:S02]  /*66f0*/  IMAD.MOV.U32 R44, RZ, RZ, R156 ;  /* 0x000000ffff2c7224 */ /* 0x002fe400078e009c */
[----:B---3--:R-:W-:Y:S01]  /*6700*/  IMAD.MOV.U32 R42, RZ, RZ, R154 ;  /* 0x000000ffff2a7224 */ /* 0x008fe200078e009a */
[----:B------:R-:W-:Y:S01]  /*6710*/  MOV R43, R155 ;  /* 0x0000009b002b7202 */ /* 0x000fe20000000f00 */
[----:B--2---:R-:W-:Y:S02]  /*6720*/  IMAD.MOV.U32 R40, RZ, RZ, R152 ;  /* 0x000000ffff287224 */ /* 0x004fe400078e0098 */
        /* <DEDUP_REMOVED lines=11> */
[----:B------:R-:W-:-:S03]  /*67e0*/  MOV R50, R162 ;  /* 0x000000a200327202 */ /* 0x000fc60000000f00 */
        /* <DEDUP_REMOVED lines=10> */
[----:B------:R-:W2:Y:S04]  /*6890*/  LDL.LU R163, [R1+0xa48] ;  /* 0x000a480001a37983 */ /* 0x000ea80000300800 */
[----:B------:R-:W2:Y:S04]  /*68a0*/  LDL.LU R164, [R1+0xa44] ;  /* 0x000a440001a47983 */ /* 0x000ea80000300800 */
[----:B------:R-:W2:Y:S04]  /*68b0*/  LDL.LU R165, [R1+0xa40] ;  /* 0x000a400001a57983 */ /* 0x000ea80000300800 */
[----:B------:R-:W2:Y:S04]  /*68c0*/  LDL.LU R166, [R1+0xa3c] ;  /* 0x000a3c0001a67983 */ /* 0x000ea80000300800 */
[----:B------:R-:W2:Y:S04]  /*68d0*/  LDL.LU R167, [R1+0xa38] ;  /* 0x000a380001a77983 */ /* 0x000ea80000300800 */
[----:B------:R-:W3:Y:S04]  /*68e0*/  LDL.LU R88, [R1+0xa34] ;  /* 0x000a340001587983 */ /* 0x000ee80000300800 */
        /* <DEDUP_REMOVED lines=15> */
[----:B------:R-:W4:Y:S04]  /*69e0*/  LDL.LU R24, [R1+0x9f4] ;  /* 0x0009f40001187983 */ /* 0x000f280000300800 */
        /* <DEDUP_REMOVED lines=32> */
[----:B------:R-:W-:-:S06]  /*6bf0*/  UMOV UR9, 0x40000040 ;  /* 0x4000004000097882 */ /* 0x000fcc0000000000 */
[----:B------:R-:W-:Y:S01]  /*6c00*/  UMOV UR8, UR16 ;  /* 0x0000001000087c82 */ /* 0x000fe20008000000 */
[----:B------:R-:W-:Y:S01]  /*6c10*/  UMOV UR13, UR9 ;  /* 0x00000009000d7c82 */ /* 0x000fe20008000000 */
[----:B------:R-:W-:Y:S01]  /*6c20*/  UMOV UR12, UR8 ;  /* 0x00000008000c7c82 */ /* 0x000fe20008000000 */
[----:B------:R-:W-:Y:S01]  /*6c30*/  UMOV UR24, UR8 ;  /* 0x0000000800187c82 */ /* 0x000fe20008000000 */
[----:B------:R-:W-:Y:S01]  /*6c40*/  UMOV UR25, UR9 ;  /* 0x0000000900197c82 */ /* 0x000fe20008000000 */
[----:B------:R-:W-:Y:S01]  /*6c50*/  UMOV UR44, UR8 ;  /* 0x00000008002c7c82 */ /* 0x000fe20008000000 */
[----:B------:R-:W-:Y:S01]  /*6c60*/  UMOV UR45, UR9 ;  /* 0x00000009002d7c82 */ /* 0x000fe20008000000 */
[----:B----4-:R-:W-:-:S06]  /*6c70*/  WARPGROUP.ARRIVE ;  /* 0x00000000000079c5 */ /* 0x010fcc0000000000 */
[----:B------:R-:W-:Y:S03]  /*6c80*/  IGMMA.64x32x32.S8.S8 R24, gdesc[UR8], R24, gsb0 ;  /* 0x01200000081879f1 */ /* 0x000fe60008041018 */
[----:B------:R-:W-:Y:S02]  /*6c90*/  WARPGROUP.DEPBAR.LE gsb0, 0x0 ;  /* 0x00008000000079c5 */ /* 0x000fe40000010000 */
[----:B---3--:R-:W-:-:S06]  /*6ca0*/  WARPGROUP.ARRIVE ;  /* 0x00000000000079c5 */ /* 0x008fcc0000000000 */
[----:B------:R-:W-:Y:S03]  /*6cb0*/  IGMMA.64x32x32.S8.S8 R88, gdesc[UR12], R88, gsb0 ;  /* 0x012000000c5879f1 */ /* 0x000fe60008041058 */
[----:B------:R-:W-:Y:S02]  /*6cc0*/  WARPGROUP.DEPBAR.LE gsb0, 0x0 ;  /* 0x00008000000079c5 */ /* 0x000fe40000010000 */
[----:B--2---:R-:W-:-:S06]  /*6cd0*/  WARPGROUP.ARRIVE ;  /* 0x00000000000079c5 */ /* 0x004fcc0000000000 */
[----:B------:R-:W-:Y:S03]  /*6ce0*/  IGMMA.64x32x32.S8.S8 R152, gdesc[UR24], R152, gsb0 ;  /* 0x01200000189879f1 */ /* 0x000fe60008041098 */
        /* <DEDUP_REMOVED lines=8> */
[----:B------:R-:W-:Y:S01]  /*6d70*/  UIADD3 UR17, UR58, 0x4, URZ ;  /* 0x000000043a117890 */ /* 0x000fe2000fffe03f */
[----:B------:R-:W-:-:S06]  /*6d80*/  UMOV UR16, UR8 ;  /* 0x0000000800107c82 */ /* 0x000fcc0008000000 */
        /* <DEDUP_REMOVED lines=26> */
[----:B------:R-:W-:Y:S01]  /*6f30*/  UIADD3 UR14, UR59, 0x4, URZ ;  /* 0x000000043b0e7890 */ /* 0x000fe2000fffe03f */
[----:B------:R-:W-:Y:S01]  /*6f40*/  UMOV UR5, 0x40000040 ;  /* 0x4000004000057882 */ /* 0x000fe20000000000 */
[----:B------:R-:W-:-:S05]  /*6f50*/  UMOV UR7, 0x40000040 ;  /* 0x4000004000077882 */ /* 0x000fca0000000000 */
[----:B------:R-:W-:Y:S01]  /*6f60*/  UMOV UR6, UR14 ;  /* 0x0000000e00067c82 */ /* 0x000fe20008000000 */
[----:B------:R-:W-:Y:S04]  /*6f70*/  STL.64 [R1+0xc0], R56 ;  /* 0x0000c03801007387 */ /* 0x000fe80000100a00 */
[----:B------:R-:W-:Y:S01]  /*6f80*/  STL.64 [R1+0xc8], R58 ;  /* 0x0000c83a01007387 */ /* 0x000fe20000100a00 */
[----:B------:R-:W-:Y:S02]  /*6f90*/  WARPGROUP.DEPBAR.LE gsb0, 0x0 ;  /* 0x00008000000079c5 */ /* 0x000fe40000010000 */
[----:B------:R-:W-:-:S06]  /*6fa0*/  WARPGROUP.ARRIVE ;  /* 0x00000000000079c5 */ /* 0x000fcc0000000000 */
[----:B------:R-:W-:Y:S01]  /*6fb0*/  IGMMA.64x32x32.S8.S8 R200, gdesc[UR4], R200, gsb0 ;  /* 0x0120000004c879f1 */ /* 0x000fe200080410c8 */
[----:B------:R-:W-:Y:S04]  /*6fc0*/  STL.64 [R1+0xd0], R60 ;  /* 0x0000d03c01007387 */ /* 0x000fe80000100a00 */
[----:B------:R-:W-:Y:S04]  /*6fd0*/  STL.64 [R1+0xd8], R62 ;  /* 0x0000d83e01007387 */ /* 0x000fe80000100a00 */
[----:B------:R-:W-:Y:S04]  /*6fe0*/  STL.64 [R1+0xe0], R64 ;  /* 0x0000e04001007387 */ /* 0x000fe80000100a00 */
[----:B------:R-:W-:Y:S04]  /*6ff0*/  STL.64 [R1+0xe8], R66 ;  /* 0x0000e84201007387 */ /* 0x000fe80000100a00 */
[----:B------:R-:W-:Y:S04]  /*7000*/  STL.64 [R1+0xf0], R68 ;  /* 0x0000f04401007387 */ /* 0x000fe80000100a00 */
[----:B------:R0:W-:Y:S04]  /*7010*/  STL.64 [R1+0xf8], R70 ;  /* 0x0000f84601007387 */ /* 0x0001e80000100a00 */
        /* <DEDUP_REMOVED lines=56> */
[----:B------:R-:W2:Y:S01]  /*73a0*/  LDL.LU.64 R200, [R1+0x8b8] ;  /* 0x0008b80001c87983 */ /* 0x000ea20000300a00 */
[----:B------:R-:W-:Y:S01]  /*73b0*/  UIADD3 UR26, UR59, 0x104, URZ ;  /* 0x000001043b1a7890 */ /* 0x000fe2000fffe03f */
[----:B------:R-:W-:Y:S01]  /*73c0*/  WARPGROUP.ARRIVE ;  /* 0x00000000000079c5 */ /* 0x000fe20000000000 */
[----:B------:R-:W-:Y:S01]  /*73d0*/  UMOV UR24, UR4 ;  /* 0x0000000400187c82 */ /* 0x000fe20008000000 */
[----:B------:R-:W-:Y:S01]  /*73e0*/  UMOV UR25, UR5 ;  /* 0x0000000500197c82 */ /* 0x000fe20008000000 */
[----:B------:R-:W-:-:S05]  /*73f0*/  UMOV UR27, 0x40000040 ;  /* 0x40000040001b7882 */ /* 0x000fca0000000000 */
[----:B------:R-:W-:Y:S01]  /*7400*/  IGMMA.64x32x32.S8.S8 R40, gdesc[UR24], R40, gsb0 ;  /* 0x01200000182879f1 */ /* 0x000fe20008041028 */
[----:B------:R-:W-:Y:S01]  /*7410*/  UIADD3 UR8, UR59, 0x204, URZ ;  /* 0x000002043b087890 */ /* 0x000fe2000fffe03f */
[----:B------:R-:W-:Y:S01]  /*7420*/  UMOV UR12, UR4 ;  /* 0x00000004000c7c82 */ /* 0x000fe20008000000 */
[----:B------:R-:W-:Y:S01]  /*7430*/  UMOV UR13, UR5 ;  /* 0x00000005000d7c82 */ /* 0x000fe20008000000 */
[----:B------:R-:W-:-:S04]  /*7440*/  UMOV UR15, 0x40000040 ;  /* 0x40000040000f7882 */ /* 0x000fc80000000000 */
[----:B------:R-:W-:Y:S01]  /*7450*/  UMOV UR14, UR8 ;  /* 0x00000008000e7c82 */ /* 0x000fe20008000000 */
[----:B------:R-:W-:Y:S02]  /*7460*/  WARPGROUP.DEPBAR.LE gsb0, 0x0 ;  /* 0x00008000000079c5 */ /* 0x000fe40000010000 */
[----:B------:R-:W-:-:S06]  /*7470*/  WARPGROUP.ARRIVE ;  /* 0x00000000000079c5 */ /* 0x000fcc0000000000 */
[----:B------:R-:W-:Y:S01]  /*7480*/  IGMMA.64x32x32.S8.S8 R104, gdesc[UR12], R104, gsb0 ;  /* 0x012000000c6879f1 */ /* 0x000fe20008041068 */
[----:B------:R-:W-:Y:S01]  /*7490*/  UIADD3 UR22, UR59, 0x304, URZ ;  /* 0x000003043b167890 */ /* 0x000fe2000fffe03f */
[----:B------:R-:W-:Y:S01]  /*74a0*/  UMOV UR20, UR4 ;  /* 0x0000000400147c82 */ /* 0x000fe20008000000 */
[----:B------:R-:W-:Y:S01]  /*74b0*/  UMOV UR21, UR5 ;  /* 0x0000000500157c82 */ /* 0x000fe20008000000 */
[----:B------:R-:W-:Y:S01]  /*74c0*/  UMOV UR23, 0x40000040 ;  /* 0x4000004000177882 */ /* 0x000fe20000000000 */
        /* <DEDUP_REMOVED lines=8> */
[----:B------:R-:W-:Y:S01]  /*7550*/  UIADD3 UR10, UR59, 0x504, URZ ;  /* 0x000005043b0a7890 */ /* 0x000fe2000fffe03f */
[----:B------:R-:W-:Y:S01]  /*7560*/  UMOV UR8, UR4 ;  /* 0x0000000400087c82 */ /* 0x000fe20008000000 */
[----:B------:R-:W-:Y:S01]  /*7570*/  UMOV UR9, UR5 ;  /* 0x0000000500097c82 */ /* 0x000fe20008000000 */
[----:B------:R-:W-:Y:S01]  /*7580*/  UMOV UR11, 0x40000040 ;  /* 0x40000040000b7882 */ /* 0x000fe20000000000 */
[----:B------:R-:W-:Y:S04]  /*7590*/  STL.64 [R1+0x280], R40 ;  /* 0x0002802801007387 */ /* 0x000fe80000100a00 */
[----:B------:R-:W-:Y:S01]  /*75a0*/  STL.64 [R1+0x288], R42 ;  /* 0x0002882a01007387 */ /* 0x000fe20000100a00 */
        /* <DEDUP_REMOVED lines=11> */
[----:B------:R-:W-:-:S02]  /*7660*/  WARPGROUP.DEPBAR.LE gsb0, 0x0 ;  /* 0x00008000000079c5 */ /* 0x000fc40000010000 */
[----:B----4-:R-:W-:-:S06]  /*7670*/  WARPGROUP.ARRIVE ;  /* 0x00000000000079c5 */ /* 0x010fcc0000000000 */
[----:B------:R-:W-:Y:S01]  /*7680*/  IGMMA.64x32x32.S8.S8 R136, gdesc[UR8], R136, gsb0 ;  /* 0x01200000088879f1 */ /* 0x000fe20008041088 */
[----:B------:R4:W-:Y:S01]  /*7690*/  STL.64 [R1+0x198], R110 ;  /* 0x0001986e01007387 */ /* 0x0009e20000100a00 */
[----:B------:R-:W-:-:S03]  /*76a0*/  IMAD.MOV.U32 R22, RZ, RZ, R168 ;  /* 0x000000ffff167224 */ /* 0x000fc600078e00a8 */
[----:B------:R3:W-:Y:S01]  /*76b0*/  STL.64 [R1+0x1a0], R112 ;  /* 0x0001a07001007387 */ /* 0x0007e20000100a00 */
[----:B------:R-:W-:-:S03]  /*76c0*/  IMAD.MOV.U32 R21, RZ, RZ, R169 ;  /* 0x000000ffff157224 */ /* 0x000fc600078e00a9 */
[----:B------:R3:W-:Y:S01]  /*76d0*/  STL.64 [R1+0x1a8], R114 ;  /* 0x0001a87201007387 */ /* 0x0007e20000100a00 */
[----:B------:R-:W-:-:S03]  /*76e0*/  MOV R20, R170 ;  /* 0x000000aa00147202 */ /* 0x000fc60000000f00 */
[----:B------:R3:W-:Y:S01]  /*76f0*/  STL.64 [R1+0x1b0], R116 ;  /* 0x0001b07401007387 */ /* 0x0007e20000100a00 */
[----:B------:R-:W-:-:S03]  /*7700*/  IMAD.MOV.U32 R15, RZ, RZ, R171 ;  /* 0x000000ffff0f7224 */ /* 0x000fc600078e00ab */
[----:B------:R3:W-:Y:S01]  /*7710*/  STL.64 [R1+0x1b8], R118 ;  /* 0x0001b87601007387 */ /* 0x0007e20000100a00 */
[----:B------:R-:W-:-:S03]  /*7720*/  IMAD.MOV.U32 R14, RZ, RZ, R172 ;  /* 0x000000ffff0e7224 */ /* 0x000fc600078e00ac */
[----:B------:R-:W3:Y:S04]  /*7730*/  LDL.LU R168, [R1+0x40] ;  /* 0x0000400001a87983 */ /* 0x000ee80000300800 */
[----:B------:R-:W3:Y:S04]  /*7740*/  LDL.LU R169, [R1+0x44] ;  /* 0x0000440001a97983 */ /* 0x000ee80000300800 */
[----:B------:R-:W3:Y:S04]  /*7750*/  LDL.LU R170, [R1+0x48] ;  /* 0x0000480001aa7983 */ /* 0x000ee80000300800 */
[----:B------:R-:W3:Y:S04]  /*7760*/  LDL.LU R171, [R1+0x4c] ;  /* 0x00004c0001ab7983 */ /* 0x000ee80000300800 */
[----:B------:R-:W3:Y:S01]  /*7770*/  LDL.LU R172, [R1+0x50] ;  /* 0x0000500001ac7983 */ /* 0x000ee20000300800 */
[----:B------:R-:W-:Y:S01]  /*7780*/  UIADD3 UR30, UR59, 0x604, URZ ;  /* 0x000006043b1e7890 */ /* 0x000fe2000fffe03f */
[----:B------:R-:W-:Y:S01]  /*7790*/  UMOV UR28, UR4 ;  /* 0x00000004001c7c82 */ /* 0x000fe20008000000 */
[----:B------:R-:W-:Y:S01]  /*77a0*/  UMOV UR29, UR5 ;  /* 0x00000005001d7c82 */ /* 0x000fe20008000000 */
[----:B------:R-:W-:Y:S01]  /*77b0*/  UMOV UR31, 0x40000040 ;  /* 0x40000040001f7882 */ /* 0x000fe20000000000 */
[----:B------:R-:W-:Y:S01]  /*77c0*/  UIADD3 UR12, UR58, 0x404, URZ ;  /* 0x000004043a0c7890 */ /* 0x000fe2000fffe03f */
[----:B0-----:R-:W3:Y:S04]  /*77d0*/  LDL.LU.64 R104, [R1+0x140] ;  /* 0x0001400001687983 */ /* 0x001ee80000300a00 */
[----:B-1----:R-:W3:Y:S04]  /*77e0*/  LDL.LU.64 R106, [R1+0x148] ;  /* 0x00014800016a7983 */ /* 0x002ee80000300a00 */
[----:B--2---:R-:W2:Y:S04]  /*77f0*/  LDL.LU.64 R108, [R1+0x150] ;  /* 0x00015000016c7983 */ /* 0x004ea80000300a00 */
[----:B----4-:R-:W2:Y:S01]  /*7800*/  LDL.LU.64 R110, [R1+0x158] ;  /* 0x00015800016e7983 */ /* 0x010ea20000300a00 */
[----:B------:R-:W-:-:S02]  /*7810*/  WARPGROUP.DEPBAR.LE gsb0, 0x0 ;  /* 0x00008000000079c5 */ /* 0x000fc40000010000 */
[----:B---3--:R-:W-:Y:S01]  /*7820*/  WARPGROUP.ARRIVE ;  /* 0x00000000000079c5 */ /* 0x008fe20000000000 */
[----:B------:R-:W2:Y:S04]  /*7830*/  LDL.LU.64 R112, [R1+0x160] ;  /* 0x0001600001707983 */ /* 0x000ea80000300a00 */
[----:B------:R-:W2:Y:S01]  /*7840*/  LDL.LU.64 R114, [R1+0x168] ;  /* 0x0001680001727983 */ /* 0x000ea20000300a00 */
[----:B------:R-:W-:Y:S01]  /*7850*/  IGMMA.64x32x32.S8.S8 R72, gdesc[UR28], R72, gsb0 ;  /* 0x012000001c4879f1 */ /* 0x000fe20008041048 */
[----:B------:R-:W-:Y:S01]  /*7860*/  UMOV UR28, UR12 ;  /* 0x0000000c001c7c82 */ /* 0x000fe20008000000 */
[----:B------:R-:W-:Y:S01]  /*7870*/  UMOV UR29, 0x40000040 ;  /* 0x40000040001d7882 */ /* 0x000fe20000000000 */
[----:B------:R-:W2:Y:S01]  /*7880*/  LDL.LU.64 R116, [R1+0x170] ;  /* 0x0001700001747983 */ /* 0x000ea20000300a00 */
[----:B------:R-:W-:-:S02]  /*7890*/  WARPGROUP.DEPBAR.LE gsb0, 0x0 ;  /* 0x00008000000079c5 */ /* 0x000fc40000010000 */
[----:B------:R-:W-:Y:S01]  /*78a0*/  WARPGROUP.ARRIVE ;  /* 0x00000000000079c5 */ /* 0x000fe20000000000 */
[----:B------:R-:W-:Y:S01]  /*78b0*/  UMOV UR8, UR28 ;  /* 0x0000001c00087c82 */ /* 0x000fe20008000000 */
[----:B------:R-:W-:Y:S01]  /*78c0*/  UMOV UR9, UR29 ;  /* 0x0000001d00097c82 */ /* 0x000fe20008000000 */
[----:B------:R-:W-:Y:S01]  /*78d0*/  UMOV UR16, UR28 ;  /* 0x0000001c00107c82 */ /* 0x000fe20008000000 */
[----:B------:R-:W-:Y:S01]  /*78e0*/  UMOV UR17, UR29 ;  /* 0x0000001d00117c82 */ /* 0x000fe20008000000 */
[----:B------:R-:W2:Y:S01]  /*78f0*/  LDL.LU.64 R118, [R1+0x178] ;  /* 0x0001780001767983 */ /* 0x000ea20000300a00 */
[----:B------:R-:W-:Y:S03]  /*7900*/  IGMMA.64x32x32.S8.S8 R56, gdesc[UR28], R56, gsb0 ;  /* 0x012000001c3879f1 */ /* 0x000fe60008041038 */
[----:B------:R-:W-:Y:S02]  /*7910*/  WARPGROUP.DEPBAR.LE gsb0, 0x0 ;  /* 0x00008000000079c5 */ /* 0x000fe40000010000 */
[----:B------:R-:W-:-:S06]  /*7920*/  WARPGROUP.ARRIVE ;  /* 0x00000000000079c5 */ /* 0x000fcc0000000000 */
[----:B------:R-:W-:Y:S01]  /*7930*/  IGMMA.64x32x32.S8.S8 R120, gdesc[UR8], R120, gsb0 ;  /* 0x01200000087879f1 */ /* 0x000fe20008041078 */
[----:B------:R-:W-:Y:S02]  /*7940*/  STL [R1+0x7f0], R140 ;  /* 0x0007f08c01007387 */ /* 0x000fe40000100800 */
[----:B------:R-:W-:Y:S02]  /*7950*/  WARPGROUP.DEPBAR.LE gsb0, 0x0 ;  /* 0x00008000000079c5 */ /* 0x000fe40000010000 */
[----:B------:R-:W-:-:S06]  /*7960*/  WARPGROUP.ARRIVE ;  /* 0x00000000000079c5 */ /* 0x000fcc0000000000 */
[----:B------:R-:W-:Y:S01]  /*7970*/  IGMMA.64x32x32.S8.S8 R184, gdesc[UR16], R184, gsb0 ;  /* 0x0120000010b879f1 */ /* 0x000fe200080410b8 */
[----:B------:R-:W-:Y:S01]  /*7980*/  STL [R1+0x7ec], R141 ;  /* 0x0007ec8d01007387 */ /* 0x000fe20000100800 */
[----:B------:R-:W-:Y:S01]  /*7990*/  IMAD.MOV.U32 R13, RZ, RZ, R173 ;  /* 0x000000ffff0d7224 */ /* 0x000fe200078e00ad */
[----:B------:R-:W-:Y:S01]  /*79a0*/  MOV R9, R177 ;  /* 0x000000b100097202 */ /* 0x000fe20000000f00 */
[----:B------:R-:W-:Y:S01]  /*79b0*/  IMAD.MOV.U32 R12, RZ, RZ, R174 ;  /* 0x000000ffff0c7224 */ /* 0x000fe200078e00ae */
[----:B------:R-:W-:Y:S01]  /*79c0*/  STL [R1+0x7e8], R142 ;  /* 0x0007e88e01007387 */ /* 0x000fe20000100800 */
[----:B------:R-:W-:Y:S01]  /*79d0*/  IMAD.MOV.U32 R11, RZ, RZ, R175 ;  /* 0x000000ffff0b7224 */ /* 0x000fe200078e00af */
[----:B------:R-:W-:Y:S01]  /*79e0*/  MOV R173, R235 ;  /* 0x000000eb00ad7202 */ /* 0x000fe20000000f00 */
[----:B------:R-:W-:Y:S01]  /*79f0*/  IMAD.MOV.U32 R10, RZ, RZ, R176 ;  /* 0x000000ffff0a7224 */ /* 0x000fe200078e00b0 */
[----:B------:R-:W-:Y:S01]  /*7a00*/  STL [R1+0x7e4], R143 ;  /* 0x0007e48f01007387 */ /* 0x000fe20000100800 */
[----:B------:R-:W-:-:S02]  /*7a10*/  IMAD.MOV.U32 R8, RZ, RZ, R178 ;  /* 0x000000ffff087224 */ /* 0x000fc400078e00b2 */
[----:B------:R-:W-:Y:S01]  /*7a20*/  IMAD.MOV.U32 R7, RZ, RZ, R179 ;  /* 0x000000ffff077224 */ /* 0x000fe200078e00b3 */
[----:B------:R-:W-:Y:S01]  /*7a30*/  STL [R1+0x7e0], R144 ;  /* 0x0007e09001007387 */ /* 0x000fe20000100800 */
[----:B------:R-:W-:Y:S01]  /*7a40*/  IMAD.MOV.U32 R6, RZ, RZ, R180 ;  /* 0x000000ffff067224 */ /* 0x000fe200078e00b4 */
[----:B------:R-:W-:Y:S01]  /*7a50*/  MOV R180, R17 ;  /* 0x0000001100b47202 */ /* 0x000fe20000000f00 */
[----:B------:R-:W-:Y:S02]  /*7a60*/  IMAD.MOV.U32 R5, RZ, RZ, R181 ;  /* 0x000000ffff057224 */ /* 0x000fe400078e00b5 */
[----:B------:R-:W-:Y:S02]  /*7a70*/  IMAD.MOV.U32 R4, RZ, RZ, R182 ;  /* 0x000000ffff047224 */ /* 0x000fe400078e00b6 */
[----:B------:R-:W-:Y:S01]  /*7a80*/  IMAD.MOV.U32 R3, RZ, RZ, R183 ;  /* 0x000000ffff037224 */ /* 0x000fe200078e00b7 */
[----:B------:R-:W-:Y:S01]  /*7a90*/  STL [R1+0x7dc], R145 ;  /* 0x0007dc9101007387 */ /* 0x000fe20000100800 */
        /* <DEDUP_REMOVED lines=9> */
[----:B------:R-:W-:Y:S04]  /*7b30*/  STL [R1+0x7d8], R146 ;  /* 0x0007d89201007387 */ /* 0x000fe80000100800 */
[----:B------:R-:W-:Y:S04]  /*7b40*/  STL [R1+0x7d4], R147 ;  /* 0x0007d49301007387 */ /* 0x000fe80000100800 */
[----:B------:R-:W-:Y:S04]  /*7b50*/  STL [R1+0x7d0], R148 ;  /* 0x0007d09401007387 */ /* 0x000fe80000100800 */
[----:B------:R-:W-:Y:S04]  /*7b60*/  STL [R1+0x7cc], R149 ;  /* 0x0007cc9501007387 */ /* 0x000fe80000100800 */
[----:B------:R-:W-:Y:S01]  /*7b70*/  STL [R1+0x7c8], R150 ;  /* 0x0007c89601007387 */ /* 0x000fe20000100800 */
[----:B------:R-:W-:-:S03]  /*7b80*/  WARPGROUP.DEPBAR.LE gsb0, 0x0 ;  /* 0x00008000000079c5 */ /* 0x000fc60000010000 */
[----:B------:R-:W-:Y:S01]  /*7b90*/  STL [R1+0x7c4], R151 ;  /* 0x0007c49701007387 */ /* 0x000fe20000100800 */
[----:B------:R-:W-:-:S03]  /*7ba0*/  WARPGROUP.ARRIVE ;  /* 0x00000000000079c5 */ /* 0x000fc60000000000 */
[----:B------:R-:W-:Y:S01]  /*7bb0*/  STL [R1+0x6b0], R72 ;  /* 0x0006b04801007387 */ /* 0x000fe20000100800 */
[----:B------:R-:W-:Y:S01]  /*7bc0*/  UMOV UR20, UR28 ;  /* 0x0000001c00147c82 */ /* 0x000fe20008000000 */
[----:B------:R-:W-:Y:S02]  /*7bd0*/  UMOV UR21, UR29 ;  /* 0x0000001d00157c82 */ /* 0x000fe40008000000 */
[----:B------:R-:W-:Y:S01]  /*7be0*/  STL [R1+0x6ac], R73 ;  /* 0x0006ac4901007387 */ /* 0x000fe20000100800 */
[----:B------:R-:W-:Y:S03]  /*7bf0*/  IGMMA.64x32x32.S8.S8 R168, gdesc[UR20], R168, gsb0 ;  /* 0x0120000014a879f1 */ /* 0x000fe600080410a8 */
        /* <DEDUP_REMOVED lines=60> */
[----:B------:R-:W-:Y:S04]  /*7fc0*/  STL [R1+0x700], R197 ;  /* 0x000700c501007387 */ /* 0x000fe80000100800 */
[----:B------:R-:W-:Y:S04]  /*7fd0*/  STL [R1+0x63c], R198 ;  /* 0x00063cc601007387 */ /* 0x000fe80000100800 */
[----:B------:R-:W-:Y:S04]  /*7fe0*/  STL [R1+0x638], R199 ;  /* 0x000638c701007387 */ /* 0x000fe80000100800 */
[----:B------:R0:W-:Y:S04]  /*7ff0*/  STL.64 [R1+0x40], R168 ;  /* 0x000040a801007387 */ /* 0x0001e80000100a00 */
[----:B------:R1:W-:Y:S04]  /*8000*/  STL.64 [R1+0x48], R170 ;  /* 0x000048aa01007387 */ /* 0x0003e80000100a00 */
[----:B------:R3:W-:Y:S04]  /*8010*/  STL.64 [R1+0x50], R172 ;  /* 0x000050ac01007387 */ /* 0x0007e80000100a00 */
[----:B------:R4:W-:Y:S04]  /*8020*/  STL.64 [R1+0x58], R174 ;  /* 0x000058ae01007387 */ /* 0x0009e80000100a00 */
[----:B------:R2:W-:Y:S04]  /*8030*/  STL.64 [R1+0x60], R176 ;  /* 0x000060b001007387 */ /* 0x0005e80000100a00 */
[----:B------:R2:W-:Y:S04]  /*8040*/  STL.64 [R1+0x68], R178 ;  /* 0x000068b201007387 */ /* 0x0005e80000100a00 */
[----:B------:R2:W-:Y:S04]  /*8050*/  STL.64 [R1+0x70], R180 ;  /* 0x000070b401007387 */ /* 0x0005e80000100a00 */
[----:B------:R2:W-:Y:S04]  /*8060*/  STL.64 [R1+0x78], R182 ;  /* 0x000078b601007387 */ /* 0x0005e80000100a00 */
[----:B0-----:R-:W2:Y:S04]  /*8070*/  LDL.LU.64 R168, [R1+0x240] ;  /* 0x0002400001a87983 */ /* 0x001ea80000300a00 */
[----:B-1----:R-:W2:Y:S04]  /*8080*/  LDL.LU.64 R170, [R1+0x248] ;  /* 0x0002480001aa7983 */ /* 0x002ea80000300a00 */
[----:B---3--:R-:W3:Y:S04]  /*8090*/  LDL.LU.64 R172, [R1+0x250] ;  /* 0x0002500001ac7983 */ /* 0x008ee80000300a00 */
[----:B----4-:R-:W3:Y:S04]  /*80a0*/  LDL.LU.64 R174, [R1+0x258] ;  /* 0x0002580001ae7983 */ /* 0x010ee80000300a00 */
[----:B--2---:R-:W3:Y:S04]  /*80b0*/  LDL.LU.64 R176, [R1+0x260] ;  /* 0x0002600001b07983 */ /* 0x004ee80000300a00 */
[----:B------:R-:W3:Y:S04]  /*80c0*/  LDL.LU.64 R178, [R1+0x268] ;  /* 0x0002680001b27983 */ /* 0x000ee80000300a00 */
[----:B------:R-:W3:Y:S04]  /*80d0*/  LDL.LU.64 R180, [R1+0x270] ;  /* 0x0002700001b47983 */ /* 0x000ee80000300a00 */
[----:B------:R-:W3:Y:S01]  /*80e0*/  LDL.LU.64 R182, [R1+0x278] ;  /* 0x0002780001b67983 */ /* 0x000ee20000300a00 */
[----:B------:R-:W-:Y:S01]  /*80f0*/  WARPGROUP.ARRIVE ;  /* 0x00000000000079c5 */ /* 0x000fe20000000000 */
[----:B------:R-:W-:Y:S01]  /*8100*/  UMOV UR12, UR28 ;  /* 0x0000001c000c7c82 */ /* 0x000fe20008000000 */
[----:B------:R-:W-:-:S04]  /*8110*/  UMOV UR13, UR29 ;  /* 0x0000001d000d7c82 */ /* 0x000fc80008000000 */
[----:B------:R-:W-:Y:S01]  /*8120*/  IGMMA.64x32x32.S8.S8 R104, gdesc[UR12], R104, gsb0 ;  /* 0x012000000c6879f1 */ /* 0x000fe20008041068 */
[----:B------:R-:W-:Y:S01]  /*8130*/  UMOV UR24, UR28 ;  /* 0x0000001c00187c82 */ /* 0x000fe20008000000 */
[----:B------:R-:W-:Y:S01]  /*8140*/  UMOV UR25, UR29 ;  /* 0x0000001d00197c82 */ /* 0x000fe20008000000 */
        /* <DEDUP_REMOVED lines=12> */
[----:B------:R-:W-:Y:S01]  /*8210*/  IMAD.MOV.U32 R80, RZ, RZ, R112 ;  /* 0x000000ffff507224 */ /* 0x000fe200078e0070 */
[----:B------:R-:W-:Y:S01]  /*8220*/  MOV R82, R114 ;  /* 0x0000007200527202 */ /* 0x000fe20000000f00 */
        /* <DEDUP_REMOVED lines=10> */
[----:B------:R-:W2:Y:S04]  /*82d0*/  LDL.LU.64 R118, [R1+0x378] ;  /* 0x0003780001767983 */ /* 0x000ea80000300a00 */
[----:B------:R-:W-:Y:S04]  /*82e0*/  STL [R1+0x774], R87 ;  /* 0x0007745701007387 */ /* 0x000fe80000100800 */
[----:B------:R0:W-:Y:S04]  /*82f0*/  STL [R1+0x770], R86 ;  /* 0x0007705601007387 */ /* 0x0001e80000100800 */
[----:B------:R1:W-:Y:S04]  /*8300*/  STL [R1+0x76c], R85 ;  /* 0x00076c5501007387 */ /* 0x0003e80000100800 */
[----:B------:R-:W-:Y:S04]  /*8310*/  STL [R1+0x768], R84 ;  /* 0x0007685401007387 */ /* 0x000fe80000100800 */
[----:B------:R-:W-:Y:S04]  /*8320*/  STL [R1+0x764], R83 ;  /* 0x0007645301007387 */ /* 0x000fe80000100800 */
[----:B------:R4:W-:Y:S04]  /*8330*/  STL [R1+0x760], R82 ;  /* 0x0007605201007387 */ /* 0x0009e80000100800 */
[----:B------:R4:W-:Y:S04]  /*8340*/  STL [R1+0x75c], R81 ;  /* 0x00075c5101007387 */ /* 0x0009e80000100800 */
[----:B------:R4:W-:Y:S04]  /*8350*/  STL [R1+0x758], R80 ;  /* 0x0007585001007387 */ /* 0x0009e80000100800 */
[----:B------:R4:W-:Y:S04]  /*8360*/  STL [R1+0x754], R79 ;  /* 0x0007544f01007387 */ /* 0x0009e80000100800 */
[----:B------:R4:W-:Y:S04]  /*8370*/  STL [R1+0x750], R78 ;  /* 0x0007504e01007387 */ /* 0x0009e80000100800 */
[----:B------:R-:W-:Y:S04]  /*8380*/  STL [R1+0x74c], R77 ;  /* 0x00074c4d01007387 */ /* 0x000fe80000100800 */
[----:B------:R-:W-:Y:S04]  /*8390*/  STL [R1+0x748], R76 ;  /* 0x0007484c01007387 */ /* 0x000fe80000100800 */
[----:B------:R4:W-:Y:S04]  /*83a0*/  STL [R1+0x744], R75 ;  /* 0x0007444b01007387 */ /* 0x0009e80000100800 */
[----:B------:R4:W-:Y:S04]  /*83b0*/  STL [R1+0x740], R74 ;  /* 0x0007404a01007387 */ /* 0x0009e80000100800 */
[----:B------:R4:W-:Y:S04]  /*83c0*/  STL [R1+0x73c], R73 ;  /* 0x00073c4901007387 */ /* 0x0009e80000100800 */
[----:B------:R4:W-:Y:S01]  /*83d0*/  STL [R1+0x738], R72 ;  /* 0x0007384801007387 */ /* 0x0009e20000100800 */
[----:B---3--:R-:W-:-:S06]  /*83e0*/  WARPGROUP.ARRIVE ;  /* 0x00000000000079c5 */ /* 0x008fcc0000000000 */
[----:B------:R-:W-:Y:S03]  /*83f0*/  IGMMA.64x32x32.S8.S8 R168, gdesc[UR24], R168, gsb0 ;  /* 0x0120000018a879f1 */ /* 0x000fe600080410a8 */
[----:B------:R-:W-:Y:S02]  /*8400*/  WARPGROUP.DEPBAR.LE gsb0, 0x0 ;  /* 0x00008000000079c5 */ /* 0x000fe40000010000 */
[----:B------:R-:W-:Y:S01]  /*8410*/  IMAD.MOV.U32 R123, RZ, RZ, R168 ;  /* 0x000000ffff7b7224 */ /* 0x000fe200078e00a8 */
[----:B------:R-:W-:Y:S01]  /*8420*/  MOV R124, R169 ;  /* 0x000000a9007c7202 */ /* 0x000fe20000000f00 */
[----:B------:R-:W-:Y:S01]  /*8430*/  IMAD.MOV.U32 R125, RZ, RZ, R170 ;  /* 0x000000ffff7d7224 */ /* 0x000fe200078e00aa */
[----:B------:R-:W3:Y:S01]  /*8440*/  LDL.LU.64 R168, [R1+0x300] ;  /* 0x0003000001a87983 */ /* 0x000ee20000300a00 */
[----:B------:R-:W-:Y:S02]  /*8450*/  IMAD.MOV.U32 R126, RZ, RZ, R171 ;  /* 0x000000ffff7e7224 */ /* 0x000fe400078e00ab */
[----:B------:R-:W-:Y:S01]  /*8460*/  IMAD.MOV.U32 R127, RZ, RZ, R172 ;  /* 0x000000ffff7f7224 */ /* 0x000fe200078e00ac */
[----:B------:R-:W3:Y:S01]  /*8470*/  LDL.LU.64 R170, [R1+0x308] ;  /* 0x0003080001aa7983 */ /* 0x000ee20000300a00 */
[----:B------:R-:W-:Y:S01]  /*8480*/  IMAD.MOV.U32 R128, RZ, RZ, R173 ;  /* 0x000000ffff807224 */ /* 0x000fe200078e00ad */
[----:B------:R-:W-:Y:S01]  /*8490*/  MOV R131, R176 ;  /* 0x000000b000837202 */ /* 0x000fe20000000f00 */
[----:B------:R-:W-:Y:S01]  /*84a0*/  IMAD.MOV.U32 R129, RZ, RZ, R174 ;  /* 0x000000ffff817224 */ /* 0x000fe200078e00ae */
[----:B------:R-:W3:Y:S01]  /*84b0*/  LDL.LU.64 R172, [R1+0x310] ;  /* 0x0003100001ac7983 */ /* 0x000ee20000300a00 */
[----:B------:R-:W-:-:S02]  /*84c0*/  IMAD.MOV.U32 R130, RZ, RZ, R175 ;  /* 0x000000ffff827224 */ /* 0x000fc400078e00af */
        /* <DEDUP_REMOVED lines=9> */
[----:B------:R-:W-:-:S03]  /*8560*/  IMAD.MOV.U32 R58, RZ, RZ, R182 ;  /* 0x000000ffff3a7224 */ /* 0x000fc600078e00b6 */
[----:B------:R-:W3:Y:S04]  /*8570*/  LDL.LU.64 R180, [R1+0x330] ;  /* 0x0003300001b47983 */ /* 0x000ee80000300a00 */
[----:B------:R-:W3:Y:S04]  /*8580*/  LDL.LU.64 R182, [R1+0x338] ;  /* 0x0003380001b67983 */ /* 0x000ee80000300a00 */
        /* <DEDUP_REMOVED lines=13> */
[----:B--2---:R-:W-:-:S03]  /*8660*/  WARPGROUP.ARRIVE ;  /* 0x00000000000079c5 */ /* 0x004fc60000000000 */
[----:B------:R-:W-:Y:S04]  /*8670*/  STL [R1+0x780], R125 ;  /* 0x0007807d01007387 */ /* 0x000fe80000100800 */
[----:B------:R-:W-:Y:S04]  /*8680*/  STL [R1+0x77c], R124 ;  /* 0x00077c7c01007387 */ /* 0x000fe80000100800 */
[----:B------:R-:W-:Y:S04]  /*8690*/  STL [R1+0x778], R123 ;  /* 0x0007787b01007387 */ /* 0x000fe80000100800 */
[----:B------:R-:W2:Y:S01]  /*86a0*/  LDL.LU.64 R40, [R1+0x200] ;  /* 0x0002000001287983 */ /* 0x000ea20000300a00 */
[----:B------:R-:W-:-:S03]  /*86b0*/  UMOV UR4, UR28 ;  /* 0x0000001c00047c82 */ /* 0x000fc60008000000 */
[----:B------:R-:W2:Y:S01]  /*86c0*/  LDL.LU.64 R42, [R1+0x208] ;  /* 0x00020800012a7983 */ /* 0x000ea20000300a00 */
[----:B------:R-:W-:Y:S02]  /*86d0*/  UMOV UR5, UR29 ;  /* 0x0000001d00057c82 */ /* 0x000fe40008000000 */
[----:B------:R-:W-:Y:S01]  /*86e0*/  IGMMA.64x32x32.S8.S8 R104, gdesc[UR4], R104, gsb0 ;  /* 0x01200000046879f1 */ /* 0x000fe20008041068 */
[----:B------:R-:W2:Y:S04]  /*86f0*/  LDL.LU.64 R44, [R1+0x210] ;  /* 0x00021000012c7983 */ /* 0x000ea80000300a00 */
[----:B------:R-:W2:Y:S04]  /*8700*/  LDL.LU.64 R46, [R1+0x218] ;  /* 0x00021800012e7983 */ /* 0x000ea80000300a00 */
[----:B------:R-:W2:Y:S04]  /*8710*/  LDL.LU.64 R48, [R1+0x220] ;  /* 0x0002200001307983 */ /* 0x000ea80000300a00 */
[----:B------:R-:W2:Y:S04]  /*8720*/  LDL.LU.64 R50, [R1+0x228] ;  /* 0x0002280001327983 */ /* 0x000ea80000300a00 */
[----:B------:R-:W2:Y:S04]  /*8730*/  LDL.LU.64 R52, [R1+0x230] ;  /* 0x0002300001347983 */ /* 0x000ea80000300a00 */
[----:B------:R-:W2:Y:S01]  /*8740*/  LDL.LU.64 R54, [R1+0x238] ;  /* 0x0002380001367983 */ /* 0x000ea20000300a00 */
[----:B------:R-:W-:Y:S01]  /*8750*/  UIADD3 UR8, UR58, 0x804, URZ ;  /* 0x000008043a087890 */ /* 0x000fe2000fffe03f */
[----:B------:R-:W-:-:S06]  /*8760*/  UMOV UR5, 0x40000040 ;  /* 0x4000004000057882 */ /* 0x000fcc0000000000 */
[----:B------:R-:W-:Y:S01]  /*8770*/  UMOV UR4, UR8 ;  /* 0x0000000800047c82 */ /* 0x000fe20008000000 */
[----:B------:R-:W-:Y:S02]  /*8780*/  WARPGROUP.DEPBAR.LE gsb0, 0x0 ;  /* 0x00008000000079c5 */ /* 0x000fe40000010000 */
[----:B------:R-:W-:Y:S02]  /*8790*/  IMAD.MOV.U32 R185, RZ, RZ, R104 ;  /* 0x000000ffffb97224 */ /* 0x000fe400078e0068 */
        /* <DEDUP_REMOVED lines=20> */
[----:B------:R-:W-:-:S03]  /*88e0*/  IMAD.MOV.U32 R122, RZ, RZ, R119 ;  /* 0x000000ffff7a7224 */ /* 0x000fc600078e0077 */
[----:B------:R-:W2:Y:S04]  /*88f0*/  LDL.LU.64 R116, [R1+0x130] ;  /* 0x0001300001747983 */ /* 0x000ea80000300a00 */
[----:B------:R-:W2:Y:S04]  /*8900*/  LDL.LU.64 R118, [R1+0x138] ;  /* 0x0001380001767983 */ /* 0x000ea80000300a00 */
[----:B------:R-:W-:Y:S04]  /*8910*/  STL [R1+0x7c0], R187 ;  /* 0x0007c0bb01007387 */ /* 0x000fe80000100800 */
[----:B------:R-:W-:Y:S04]  /*8920*/  STL [R1+0x7bc], R186 ;  /* 0x0007bcba01007387 */ /* 0x000fe80000100800 */
[----:B------:R-:W-:Y:S01]  /*8930*/  STL [R1+0x7b8], R185 ;  /* 0x0007b8b901007387 */ /* 0x000fe20000100800 */
[----:B---3--:R-:W-:-:S06]  /*8940*/  WARPGROUP.ARRIVE ;  /* 0x00000000000079c5 */ /* 0x008fcc0000000000 */
[----:B------:R-:W-:Y:S03]  /*8950*/  IGMMA.64x32x32.S8.S8 R168, gdesc[UR4], R168, gsb0 ;  /* 0x0120000004a879f1 */ /* 0x000fe600080410a8 */
[----:B------:R-:W-:Y:S02]  /*8960*/  WARPGROUP.DEPBAR.LE gsb0, 0x0 ;  /* 0x00008000000079c5 */ /* 0x000fe40000010000 */
[----:B0-----:R-:W-:Y:S02]  /*8970*/  IMAD.MOV.U32 R86, RZ, RZ, R168 ;  /* 0x000000ffff567224 */ /* 0x001fe400078e00a8 */
[----:B-1----:R-:W-:Y:S01]  /*8980*/  IMAD.MOV.U32 R85, RZ, RZ, R169 ;  /* 0x000000ffff557224 */ /* 0x002fe200078e00a9 */
[----:B----4-:R-:W-:Y:S01]  /*8990*/  MOV R82, R172 ;  /* 0x000000ac00527202 */ /* 0x010fe20000000f00 */
[----:B------:R-:W-:Y:S01]  /*89a0*/  IMAD.MOV.U32 R84, RZ, RZ, R170 ;  /* 0x000000ffff547224 */ /* 0x000fe200078e00aa */
[----:B------:R-:W3:Y:S01]  /*89b0*/  LDL.LU.64 R168, [R1] ;  /* 0x0000000001a87983 */ /* 0x000ee20000300a00 */
        /* <DEDUP_REMOVED lines=16> */
[----:B------:R-:W-:-:S03]  /*8ac0*/  IMAD.MOV.U32 R184, RZ, RZ, R183 ;  /* 0x000000ffffb87224 */ /* 0x000fc600078e00b7 */
[----:B------:R-:W3:Y:S04]  /*8ad0*/  LDL.LU.64 R180, [R1+0x30] ;  /* 0x0000300001b47983 */ /* 0x000ee80000300a00 */
[----:B------:R-:W3:Y:S01]  /*8ae0*/  LDL.LU.64 R182, [R1+0x38] ;  /* 0x0000380001b67983 */ /* 0x000ee20000300a00 */
[----:B--2---:R-:W-:Y:S01]  /*8af0*/  WARPGROUP.ARRIVE ;  /* 0x00000000000079c5 */ /* 0x004fe20000000000 */
[----:B------:R-:W-:Y:S01]  /*8b00*/  UMOV UR24, UR4 ;  /* 0x0000000400187c82 */ /* 0x000fe20008000000 */
[----:B------:R-:W-:-:S04]  /*8b10*/  UMOV UR25, UR5 ;  /* 0x0000000500197c82 */ /* 0x000fc80008000000 */
        /* <DEDUP_REMOVED lines=8> */
[----:B------:R0:W-:Y:S01]  /*8ba0*/  STL [R1+0x23c], R55 ;  /* 0x00023c3701007387 */ /* 0x0001e20000100800 */
[----:B------:R-:W-:Y:S02]  /*8bb0*/  IMAD.MOV.U32 R199, RZ, RZ, R54 ;  /* 0x000000ffffc77224 */ /* 0x000fe400078e0036 */
[----:B------:R-:W-:Y:S02]  /*8bc0*/  IMAD.MOV.U32 R135, RZ, RZ, R52 ;  /* 0x000000ffff877224 */ /* 0x000fe400078e0034 */
[----:B------:R-:W-:Y:S01]  /*8bd0*/  IMAD.MOV.U32 R198, RZ, RZ, R53 ;  /* 0x000000ffffc67224 */ /* 0x000fe200078e0035 */
[----:B------:R-:W-:Y:S01]  /*8be0*/  MOV R69, R49 ;  /* 0x0000003100457202 */ /* 0x000fe20000000f00 */
[----:B------:R-:W-:-:S02]  /*8bf0*/  IMAD.MOV.U32 R70, RZ, RZ, R50 ;  /* 0x000000ffff467224 */ /* 0x000fc400078e0032 */
[----:B------:R-:W-:Y:S01]  /*8c00*/  IMAD.MOV.U32 R71, RZ, RZ, R51 ;  /* 0x000000ffff477224 */ /* 0x000fe200078e0033 */
[----:B0-----:R-:W2:Y:S01]  /*8c10*/  LDL.LU.64 R54, [R1+0x8b0] ;  /* 0x0008b00001367983 */ /* 0x001ea20000300a00 */
[----:B------:R-:W-:-:S03]  /*8c20*/  IMAD.MOV.U32 R68, RZ, RZ, R48 ;  /* 0x000000ffff447224 */ /* 0x000fc600078e0030 */
        /* <DEDUP_REMOVED lines=8> */
[----:B------:R-:W-:-:S03]  /*8cb0*/  IMAD.MOV.U32 R63, RZ, RZ, R43 ;  /* 0x000000ffff3f7224 */ /* 0x000fc600078e002b */
[----:B------:R-:W2:Y:S01]  /*8cc0*/  LDL.LU.64 R46, [R1+0x890] ;  /* 0x00089000012e7983 */ /* 0x000ea20000300a00 */
[----:B------:R-:W-:Y:S02]  /*8cd0*/  IMAD.MOV.U32 R60, RZ, RZ, R40 ;  /* 0x000000ffff3c7224 */ /* 0x000fe400078e0028 */
[----:B------:R-:W-:Y:S01]  /*8ce0*/  IMAD.MOV.U32 R61, RZ, RZ, R41 ;  /* 0x000000ffff3d7224 */ /* 0x000fe200078e0029 */
[----:B------:R-:W2:Y:S04]  /*8cf0*/  LDL.LU.64 R44, [R1+0x888] ;  /* 0x00088800012c7983 */ /* 0x000ea80000300a00 */
[----:B------:R-:W2:Y:S04]  /*8d00*/  LDL.LU.64 R42, [R1+0x880] ;  /* 0x00088000012a7983 */ /* 0x000ea80000300a00 */
[----:B------:R-:W2:Y:S01]  /*8d10*/  LDL.LU.64 R40, [R1+0x878] ;  /* 0x0008780001287983 */ /* 0x000ea20000300a00 */
[----:B------:R-:W-:-:S02]  /*8d20*/  WARPGROUP.DEPBAR.LE gsb0, 0x0 ;  /* 0x00008000000079c5 */ /* 0x000fc40000010000 */
[----:B------:R-:W-:Y:S01]  /*8d30*/  IMAD.MOV.U32 R123, RZ, RZ, R118 ;  /* 0x000000ffff7b7224 */ /* 0x000fe200078e0076 */
[----:B------:R-:W-:Y:S01]  /*8d40*/  MOV R87, R119 ;  /* 0x0000007700577202 */ /* 0x000fe20000000f00 */
[----:B------:R-:W-:Y:S01]  /*8d50*/  IMAD.MOV.U32 R125, RZ, RZ, R116 ;  /* 0x000000ffff7d7224 */ /* 0x000fe200078e0074 */
[----:B------:R-:W4:Y:S01]  /*8d60*/  LDL.LU.64 R118, [R1+0x870] ;  /* 0x0008700001767983 */ /* 0x000f220000300a00 */
[----:B------:R-:W-:Y:S01]  /*8d70*/  IMAD.MOV.U32 R124, RZ, RZ, R117 ;  /* 0x000000ffff7c7224 */ /* 0x000fe200078e0075 */
[----:B------:R-:W-:Y:S01]  /*8d80*/  MOV R129, R112 ;  /* 0x0000007000817202 */ /* 0x000fe20000000f00 */
[----:B------:R-:W-:Y:S01]  /*8d90*/  IMAD.MOV.U32 R127, RZ, RZ, R114 ;  /* 0x000000ffff7f7224 */ /* 0x000fe200078e0072 */
[----:B------:R-:W4:Y:S01]  /*8da0*/  LDL.LU.64 R116, [R1+0x868] ;  /* 0x0008680001747983 */ /* 0x000f220000300a00 */
[----:B------:R-:W-:Y:S02]  /*8db0*/  IMAD.MOV.U32 R126, RZ, RZ, R115 ;  /* 0x000000ffff7e7224 */ /* 0x000fe400078e0073 */
[----:B------:R-:W-:Y:S01]  /*8dc0*/  IMAD.MOV.U32 R128, RZ, RZ, R113 ;  /* 0x000000ffff807224 */ /* 0x000fe200078e0071 */
[----:B------:R-:W4:Y:S01]  /*8dd0*/  LDL.LU.64 R114, [R1+0x860] ;  /* 0x0008600001727983 */ /* 0x000f220000300a00 */
[----:B------:R-:W-:-:S02]  /*8de0*/  IMAD.MOV.U32 R131, RZ, RZ, R110 ;  /* 0x000000ffff837224 */ /* 0x000fc400078e006e */
[----:B------:R-:W-:Y:S01]  /*8df0*/  IMAD.MOV.U32 R130, RZ, RZ, R111 ;  /* 0x000000ffff827224 */ /* 0x000fe200078e006f */
[----:B------:R-:W4:Y:S01]  /*8e00*/  LDL.LU.64 R112, [R1+0x858] ;  /* 0x0008580001707983 */ /* 0x000f220000300a00 */
[----:B------:R-:W-:Y:S02]  /*8e10*/  IMAD.MOV.U32 R133, RZ, RZ, R108 ;  /* 0x000000ffff857224 */ /* 0x000fe400078e006c */
[----:B------:R-:W-:Y:S01]  /*8e20*/  IMAD.MOV.U32 R132, RZ, RZ, R109 ;  /* 0x000000ffff847224 */ /* 0x000fe200078e006d */
[----:B------:R-:W4:Y:S01]  /*8e30*/  LDL.LU.64 R110, [R1+0x850] ;  /* 0x00085000016e7983 */ /* 0x000f220000300a00 */
[----:B------:R-:W-:Y:S01]  /*8e40*/  IMAD.MOV.U32 R56, RZ, RZ, R106 ;  /* 0x000000ffff387224 */ /* 0x000fe200078e006a */
[----:B------:R-:W-:Y:S01]  /*8e50*/  MOV R57, R105 ;  /* 0x0000006900397202 */ /* 0x000fe20000000f00 */
[----:B------:R-:W-:Y:S01]  /*8e60*/  IMAD.MOV.U32 R134, RZ, RZ, R107 ;  /* 0x000000ffff867224 */ /* 0x000fe200078e006b */
[----:B------:R-:W4:Y:S01]  /*8e70*/  LDL.LU.64 R108, [R1+0x848] ;  /* 0x00084800016c7983 */ /* 0x000f220000300a00 */
[----:B------:R-:W-:-:S03]  /*8e80*/  IMAD.MOV.U32 R58, RZ, RZ, R104 ;  /* 0x000000ffff3a7224 */ /* 0x000fc600078e0068 */
[----:B------:R-:W4:Y:S04]  /*8e90*/  LDL.LU.64 R106, [R1+0x840] ;  /* 0x00084000016a7983 */ /* 0x000f280000300a00 */
[----:B------:R-:W4:Y:S01]  /*8ea0*/  LDL.LU.64 R104, [R1+0x838] ;  /* 0x0008380001687983 */ /* 0x000f220000300a00 */
[----:B---3--:R-:W-:-:S06]  /*8eb0*/  WARPGROUP.ARRIVE ;  /* 0x00000000000079c5 */ /* 0x008fcc0000000000 */
[----:B------:R-:W-:Y:S03]  /*8ec0*/  IGMMA.64x32x32.S8.S8 R168, gdesc[UR20], R168, gsb0 ;  /* 0x0120000014a879f1 */ /* 0x000fe600080410a8 */
[----:B------:R-:W-:Y:S02]  /*8ed0*/  WARPGROUP.DEPBAR.LE gsb0, 0x0 ;  /* 0x00008000000079c5 */ /* 0x000fe40000010000 */
[----:B------:R-:W-:Y:S01]  /*8ee0*/  IMAD.MOV.U32 R185, RZ, RZ, R182 ;  /* 0x000000ffffb97224 */ /* 0x000fe200078e00b6 */
[----:B------:R-:W-:Y:S01]  /*8ef0*/  MOV R186, R181 ;  /* 0x000000b500ba7202 */ /* 0x000fe20000000f00 */
[----:B------:R-:W-:Y:S02]  /*8f00*/  IMAD.MOV.U32 R59, RZ, RZ, R183 ;  /* 0x000000ffff3b7224 */ /* 0x000fe400078e00b7 */
[----:B------:R-:W-:Y:S01]  /*8f10*/  IMAD.MOV.U32 R187, RZ, RZ, R180 ;  /* 0x000000ffffbb7224 */ /* 0x000fe200078e00b4 */
[----:B------:R-:W3:Y:S01]  /*8f20*/  LDL.LU.64 R182, [R1+0x830] ;  /* 0x0008300001b67983 */ /* 0x000ee20000300a00 */
[----:B------:R-:W-:-:S02]  /*8f30*/  IMAD.MOV.U32 R150, RZ, RZ, R178 ;  /* 0x000000ffff967224 */ /* 0x000fc400078e00b2 */
[----:B------:R-:W-:Y:S01]  /*8f40*/  IMAD.MOV.U32 R151, RZ, RZ, R179 ;  /* 0x000000ffff977224 */ /* 0x000fe200078e00b3 */
[----:B------:R-:W3:Y:S01]  /*8f50*/  LDL.LU.64 R180, [R1+0x828] ;  /* 0x0008280001b47983 */ /* 0x000ee20000300a00 */
[----:B------:R-:W-:Y:S01]  /*8f60*/  IMAD.MOV.U32 R148, RZ, RZ, R176 ;  /* 0x000000ffff947224 */ /* 0x000fe200078e00b0 */
[----:B------:R-:W-:Y:S01]  /*8f70*/  MOV R146, R174 ;  /* 0x000000ae00927202 */ /* 0x000fe20000000f00 */
[----:B------:R-:W-:Y:S01]  /*8f80*/  IMAD.MOV.U32 R149, RZ, RZ, R177 ;  /* 0x000000ffff957224 */ /* 0x000fe200078e00b1 */
[----:B------:R-:W3:Y:S01]  /*8f90*/  LDL.LU.64 R178, [R1+0x820] ;  /* 0x0008200001b27983 */ /* 0x000ee20000300a00 */
[----:B------:R-:W-:Y:S02]  /*8fa0*/  IMAD.MOV.U32 R147, RZ, RZ, R175 ;  /* 0x000000ffff937224 */ /* 0x000fe400078e00af */
        /* <DEDUP_REMOVED lines=11> */
[----:B------:R-:W-:Y:S01]  /*9060*/  UMOV UR16, UR4 ;  /* 0x0000000400107c82 */ /* 0x000fe20008000000 */
[----:B------:R-:W-:Y:S01]  /*9070*/  UMOV UR17, UR5 ;  /* 0x0000000500117c82 */ /* 0x000fe20008000000 */
[----:B------:R-:W-:Y:S01]  /*9080*/  UMOV UR8, UR4 ;  /* 0x0000000400087c82 */ /* 0x000fe20008000000 */
[----:B------:R-:W-:Y:S01]  /*9090*/  UMOV UR9, UR5 ;  /* 0x0000000500097c82 */ /* 0x000fe20008000000 */
[----:B------:R-:W-:Y:S01]  /*90a0*/  UMOV UR28, UR4 ;  /* 0x00000004001c7c82 */ /* 0x000fe20008000000 */
[----:B------:R-:W-:Y:S01]  /*90b0*/  UMOV UR29, UR5 ;  /* 0x00000005001d7c82 */ /* 0x000fe20008000000 */
[----:B------:R-:W-:Y:S01]  /*90c0*/  UIADD3 UR12, UR58, 0xc04, URZ ;  /* 0x00000c043a0c7890 */ /* 0x000fe2000fffe03f */
[----:B---3--:R-:W-:-:S06]  /*90d0*/  WARPGROUP.ARRIVE ;  /* 0x00000000000079c5 */ /* 0x008fcc0000000000 */
[----:B------:R-:W-:Y:S03]  /*90e0*/  IGMMA.64x32x32.S8.S8 R168, gdesc[UR16], R168, gsb0 ;  /* 0x0120000010a879f1 */ /* 0x000fe600080410a8 */
[----:B------:R-:W-:Y:S02]  /*90f0*/  WARPGROUP.DEPBAR.LE gsb0, 0x0 ;  /* 0x00008000000079c5 */ /* 0x000fe40000010000 */
[----:B----4-:R-:W-:-:S06]  /*9100*/  WARPGROUP.ARRIVE ;  /* 0x00000000000079c5 */ /* 0x010fcc0000000000 */
[----:B------:R-:W-:Y:S01]  /*9110*/  IGMMA.64x32x32.S8.S8 R104, gdesc[UR8], R104, gsb0 ;  /* 0x01200000086879f1 */ /* 0x000fe20008041068 */
[----:B------:R-:W-:Y:S04]  /*9120*/  STL [R1+0x4f4], R168 ;  /* 0x0004f4a801007387 */ /* 0x000fe80000100800 */
[----:B------:R0:W-:Y:S04]  /*9130*/  STL [R1+0x4f0], R169 ;  /* 0x0004f0a901007387 */ /* 0x0001e80000100800 */
[----:B------:R-:W-:Y:S04]  /*9140*/  STL [R1+0x4ec], R170 ;  /* 0x0004ecaa01007387 */ /* 0x000fe80000100800 */
[----:B------:R1:W-:Y:S04]  /*9150*/  STL [R1+0x4e8], R171 ;  /* 0x0004e8ab01007387 */ /* 0x0003e80000100800 */
[----:B------:R-:W-:Y:S04]  /*9160*/  STL [R1+0x4e4], R172 ;  /* 0x0004e4ac01007387 */ /* 0x000fe80000100800 */
[----:B------:R3:W-:Y:S04]  /*9170*/  STL [R1+0x4e0], R173 ;  /* 0x0004e0ad01007387 */ /* 0x0007e80000100800 */
[----:B------:R-:W-:Y:S04]  /*9180*/  STL [R1+0x4dc], R174 ;  /* 0x0004dcae01007387 */ /* 0x000fe80000100800 */
[----:B------:R4:W-:Y:S04]  /*9190*/  STL [R1+0x4d8], R175 ;  /* 0x0004d8af01007387 */ /* 0x0009e80000100800 */
[----:B------:R-:W-:Y:S04]  /*91a0*/  STL [R1+0x4d4], R176 ;  /* 0x0004d4b001007387 */ /* 0x000fe80000100800 */
[----:B------:R4:W-:Y:S01]  /*91b0*/  STL [R1+0x4d0], R177 ;  /* 0x0004d0b101007387 */ /* 0x0009e20000100800 */
[----:B------:R-:W-:-:S02]  /*91c0*/  WARPGROUP.DEPBAR.LE gsb0, 0x0 ;  /* 0x00008000000079c5 */ /* 0x000fc40000010000 */
[----:B--2---:R-:W-:-:S06]  /*91d0*/  WARPGROUP.ARRIVE ;  /* 0x00000000000079c5 */ /* 0x004fcc0000000000 */
[----:B------:R-:W-:Y:S01]  /*91e0*/  IGMMA.64x32x32.S8.S8 R40, gdesc[UR28], R40, gsb0 ;  /* 0x012000001c2879f1 */ /* 0x000fe20008041028 */
[----:B------:R-:W-:Y:S04]  /*91f0*/  STL [R1+0x4cc], R178 ;  /* 0x0004ccb201007387 */ /* 0x000fe80000100800 */
[----:B------:R2:W-:Y:S04]  /*9200*/  STL [R1+0x4c8], R179 ;  /* 0x0004c8b301007387 */ /* 0x0005e80000100800 */
[----:B------:R-:W-:Y:S04]  /*9210*/  STL [R1+0x4c4], R180 ;  /* 0x0004c4b401007387 */ /* 0x000fe80000100800 */
[----:B------:R2:W-:Y:S04]  /*9220*/  STL [R1+0x4c0], R181 ;  /* 0x0004c0b501007387 */ /* 0x0005e80000100800 */
[----:B------:R-:W-:Y:S04]  /*9230*/  STL [R1+0x4bc], R182 ;  /* 0x0004bcb601007387 */ /* 0x000fe80000100800 */
[----:B------:R2:W-:Y:S04]  /*9240*/  STL [R1+0x4b8], R183 ;  /* 0x0004b8b701007387 */ /* 0x0005e80000100800 */
[----:B0-----:R-:W2:Y:S04]  /*9250*/  LDL.LU.64 R168, [R1+0xc0] ;  /* 0x0000c00001a87983 */ /* 0x001ea80000300a00 */
[----:B-1----:R-:W2:Y:S04]  /*9260*/  LDL.LU.64 R170, [R1+0xc8] ;  /* 0x0000c80001aa7983 */ /* 0x002ea80000300a00 */
[----:B---3--:R-:W3:Y:S04]  /*9270*/  LDL.LU.64 R172, [R1+0xd0] ;  /* 0x0000d00001ac7983 */ /* 0x008ee80000300a00 */
[----:B----4-:R-:W3:Y:S04]  /*9280*/  LDL.LU.64 R174, [R1+0xd8] ;  /* 0x0000d80001ae7983 */ /* 0x010ee80000300a00 */
[----:B------:R-:W3:Y:S04]  /*9290*/  LDL.LU.64 R176, [R1+0xe0] ;  /* 0x0000e00001b07983 */ /* 0x000ee80000300a00 */
[----:B--2---:R-:W3:Y:S04]  /*92a0*/  LDL.LU.64 R178, [R1+0xe8] ;  /* 0x0000e80001b27983 */ /* 0x004ee80000300a00 */
[----:B------:R-:W3:Y:S04]  /*92b0*/  LDL.LU.64 R180, [R1+0xf0] ;  /* 0x0000f00001b47983 */ /* 0x000ee80000300a00 */
[----:B------:R-:W3:Y:S01]  /*92c0*/  LDL.LU.64 R182, [R1+0xf8] ;  /* 0x0000f80001b67983 */ /* 0x000ee20000300a00 */
[----:B------:R-:W-:Y:S01]  /*92d0*/  UMOV UR28, UR12 ;  /* 0x0000000c001c7c82 */ /* 0x000fe20008000000 */
[----:B------:R-:W-:Y:S01]  /*92e0*/  UMOV UR29, 0x40000040 ;  /* 0x40000040001d7882 */ /* 0x000fe20000000000 */
[----:B------:R-:W-:-:S02]  /*92f0*/  WARPGROUP.DEPBAR.LE gsb0, 0x0 ;  /* 0x00008000000079c5 */ /* 0x000fc40000010000 */
        /* <DEDUP_REMOVED lines=29> */
[----:B---3--:R-:W-:-:S06]  /*94d0*/  WARPGROUP.ARRIVE ;  /* 0x00000000000079c5 */ /* 0x008fcc0000000000 */
[----:B------:R-:W-:Y:S01]  /*94e0*/  IGMMA.64x32x32.S8.S8 R168, gdesc[UR12], R168, gsb0 ;  /* 0x012000000ca879f1 */ /* 0x000fe200080410a8 */
        /* <DEDUP_REMOVED lines=38> */
[----:B------:R-:W-:-:S03]  /*9750*/  WARPGROUP.DEPBAR.LE gsb0, 0x0 ;  /* 0x00008000000079c5 */ /* 0x000fc60000010000 */
[----:B------:R-:W-:Y:S04]  /*9760*/  STL.64 [R1+0x608], R156 ;  /* 0x0006089c01007387 */ /* 0x000fe80000100a00 */
[----:B------:R-:W-:Y:S04]  /*9770*/  STL.64 [R1+0x600], R154 ;  /* 0x0006009a01007387 */ /* 0x000fe80000100a00 */
[----:B------:R3:W-:Y:S04]  /*9780*/  STL.64 [R1+0x5f8], R152 ;  /* 0x0005f89801007387 */ /* 0x0007e80000100a00 */
[----:B------:R4:W-:Y:S04]  /*9790*/  STL.64 [R1+0xc0], R168 ;  /* 0x0000c0a801007387 */ /* 0x0009e80000100a00 */
[----:B------:R4:W-:Y:S04]  /*97a0*/  STL.64 [R1+0xc8], R170 ;  /* 0x0000c8aa01007387 */ /* 0x0009e80000100a00 */
[----:B------:R4:W-:Y:S04]  /*97b0*/  STL [R1+0xd0], R172 ;  /* 0x0000d0ac01007387 */ /* 0x0009e80000100800 */
[----:B0-----:R-:W4:Y:S04]  /*97c0*/  LDL.LU R40, [R1+0x180] ;  /* 0x0001800001287983 */ /* 0x001f280000300800 */
        /* <DEDUP_REMOVED lines=15> */
[----:B-1----:R-:W4:Y:S04]  /*98c0*/  LDL.LU R24, [R1+0x280] ;  /* 0x0002800001187983 */ /* 0x002f280000300800 */
        /* <DEDUP_REMOVED lines=15> */
[----:B---3--:R-:W3:Y:S04]  /*99c0*/  LDL.LU.64 R152, [R1+0x2c0] ;  /* 0x0002c00001987983 */ /* 0x008ee80000300a00 */
[----:B------:R-:W3:Y:S04]  /*99d0*/  LDL.LU.64 R154, [R1+0x2c8] ;  /* 0x0002c800019a7983 */ /* 0x000ee80000300a00 */
[----:B------:R-:W3:Y:S04]  /*99e0*/  LDL.LU.64 R156, [R1+0x2d0] ;  /* 0x0002d000019c7983 */ /* 0x000ee80000300a00 */
[----:B------:R-:W3:Y:S04]  /*99f0*/  LDL.LU.64 R158, [R1+0x2d8] ;  /* 0x0002d800019e7983 */ /* 0x000ee80000300a00 */
[----:B------:R-:W3:Y:S04]  /*9a00*/  LDL.LU.64 R160, [R1+0x2e0] ;  /* 0x0002e00001a07983 */ /* 0x000ee80000300a00 */
[----:B------:R-:W3:Y:S04]  /*9a10*/  LDL.LU.64 R162, [R1+0x2e8] ;  /* 0x0002e80001a27983 */ /* 0x000ee80000300a00 */
[----:B------:R-:W3:Y:S04]  /*9a20*/  LDL.LU.64 R164, [R1+0x2f0] ;  /* 0x0002f00001a47983 */ /* 0x000ee80000300a00 */
[----:B------:R-:W3:Y:S04]  /*9a30*/  LDL.LU.64 R166, [R1+0x2f8] ;  /* 0x0002f80001a67983 */ /* 0x000ee80000300a00 */
        /* <DEDUP_REMOVED lines=15> */
[----:B------:R-:W4:Y:S01]  /*9b30*/  LDL.LU R103, [R1+0x3bc] ;  /* 0x0003bc0001677983 */ /* 0x000f220000300800 */
[----:B--2---:R-:W-:Y:S01]  /*9b40*/  WARPGROUP.ARRIVE ;  /* 0x00000000000079c5 */ /* 0x004fe20000000000 */
[----:B------:R-:W-:Y:S01]  /*9b50*/  UMOV UR24, UR28 ;  /* 0x0000001c00187c82 */ /* 0x000fe20008000000 */
[----:B------:R-:W-:-:S04]  /*9b60*/  UMOV UR25, UR29 ;  /* 0x0000001d00197c82 */ /* 0x000fc80008000000 */
[----:B------:R-:W-:Y:S01]  /*9b70*/  IGMMA.64x32x32.S8.S8 R104, gdesc[UR24], R104, gsb0 ;  /* 0x01200000186879f1 */ /* 0x000fe20008041068 */
[----:B------:R-:W-:Y:S01]  /*9b80*/  UMOV UR30, UR6 ;  /* 0x00000006001e7c82 */ /* 0x000fe20008000000 */
[----:B------:R-:W-:Y:S01]  /*9b90*/  UMOV UR31, UR7 ;  /* 0x00000007001f7c82 */ /* 0x000fe20008000000 */
[----:B------:R-:W-:Y:S02]  /*9ba0*/  WARPGROUP.DEPBAR.LE gsb0, 0x0 ;  /* 0x00008000000079c5 */ /* 0x000fe40000010000 */
[----:B------:R-:W-:Y:S01]  /*9bb0*/  UIADD3 UR10, UR59, 0x6, URZ ;  /* 0x000000063b0a7890 */ /* 0x000fe2000fffe03f */
[----:B------:R-:W-:Y:S01]  /*9bc0*/  UMOV UR5, 0x40000040 ;  /* 0x4000004000057882 */ /* 0x000fe20000000000 */
[----:B------:R-:W-:-:S05]  /*9bd0*/  UMOV UR7, 0x40000040 ;  /* 0x4000004000077882 */ /* 0x000fca0000000000 */
[----:B------:R-:W-:Y:S01]  /*9be0*/  UMOV UR6, UR10 ;  /* 0x0000000a00067c82 */ /* 0x000fe20008000000 */
[----:B------:R-:W-:Y:S01]  /*9bf0*/  UIADD3 UR14, UR59, 0x106, URZ ;  /* 0x000001063b0e7890 */ /* 0x000fe2000fffe03f */
[----:B------:R-:W-:Y:S01]  /*9c00*/  UMOV UR8, UR4 ;  /* 0x0000000400087c82 */ /* 0x000fe20008000000 */
[----:B------:R-:W-:Y:S01]  /*9c10*/  UMOV UR9, UR5 ;  /* 0x0000000500097c82 */ /* 0x000fe20008000000 */
[----:B------:R-:W-:-:S04]  /*9c20*/  UMOV UR11, 0x40000040 ;  /* 0x40000040000b7882 */ /* 0x000fc80000000000 */
[----:B------:R-:W-:Y:S01]  /*9c30*/  UMOV UR10, UR14 ;  /* 0x0000000e000a7c82 */ /* 0x000fe20008000000 */
[----:B---3--:R-:W-:-:S06]  /*9c40*/  WARPGROUP.ARRIVE ;  /* 0x00000000000079c5 */ /* 0x008fcc0000000000 */
[----:B------:R-:W-:Y:S03]  /*9c50*/  IGMMA.64x32x32.S8.S8 R152, gdesc[UR28], R152, gsb0 ;  /* 0x012000001c9879f1 */ /* 0x000fe60008041098 */
[----:B------:R-:W-:Y:S02]  /*9c60*/  WARPGROUP.DEPBAR.LE gsb0, 0x0 ;  /* 0x00008000000079c5 */ /* 0x000fe40000010000 */
[----:B----4-:R-:W-:-:S06]  /*9c70*/  WARPGROUP.ARRIVE ;  /* 0x00000000000079c5 */ /* 0x010fcc0000000000 */
[----:B------:R-:W-:Y:S03]  /*9c80*/  IGMMA.64x32x32.S8.S8 R88, gdesc[UR4], R88, gsb0 ;  /* 0x01200000045879f1 */ /* 0x000fe60008041058 */
        /* <DEDUP_REMOVED lines=52> */
[----:B------:R-:W-:Y:S01]  /*9fd0*/  IMAD.MOV.U32 R119, RZ, RZ, R3 ;  /* 0x000000ffff777224 */ /* 0x000fe200078e0003 */
[----:B------:R-:W-:Y:S01]  /*9fe0*/  UIADD3 UR22, UR59, 0x306, URZ ;  /* 0x000003063b167890 */ /* 0x000fe2000fffe03f */
[----:B------:R-:W-:-:S04]  /*9ff0*/  WARPGROUP.DEPBAR.LE gsb0, 0x0 ;  /* 0x00008000000079c5 */ /* 0x000fc80000010000 */
[----:B------:R-:W-:Y:S01]  /*a000*/  WARPGROUP.ARRIVE ;  /* 0x00000000000079c5 */ /* 0x000fe20000000000 */
[----:B------:R-:W-:Y:S01]  /*a010*/  UMOV UR12, UR4 ;  /* 0x00000004000c7c82 */ /* 0x000fe20008000000 */
[----:B------:R-:W-:Y:S01]  /*a020*/  UMOV UR13, UR5 ;  /* 0x00000005000d7c82 */ /* 0x000fe20008000000 */
[----:B------:R-:W-:Y:S01]  /*a030*/  UMOV UR14, UR22 ;  /* 0x00000016000e7c82 */ /* 0x000fe20008000000 */
[----:B------:R-:W-:Y:S02]  /*a040*/  UMOV UR15, 0x40000040 ;  /* 0x40000040000f7882 */ /* 0x000fe40000000000 */
[----:B------:R-:W-:Y:S01]  /*a050*/  IGMMA.64x32x32.S8.S8 R104, gdesc[UR12], R104, gsb0 ;  /* 0x012000000c6879f1 */ /* 0x000fe20008041068 */
[----:B------:R-:W-:Y:S01]  /*a060*/  UIADD3 UR8, UR59, 0x406, URZ ;  /* 0x000004063b087890 */ /* 0x000fe2000fffe03f */
[----:B------:R-:W-:Y:S01]  /*a070*/  UMOV UR20, UR4 ;  /* 0x0000000400147c82 */ /* 0x000fe20008000000 */
[----:B------:R-:W-:Y:S01]  /*a080*/  UMOV UR21, UR5 ;  /* 0x0000000500157c82 */ /* 0x000fe20008000000 */
[----:B------:R-:W-:-:S04]  /*a090*/  UMOV UR23, 0x40000040 ;  /* 0x4000004000177882 */ /* 0x000fc80000000000 */
[----:B------:R-:W-:Y:S01]  /*a0a0*/  UMOV UR22, UR8 ;  /* 0x0000000800167c82 */ /* 0x000fe20008000000 */
[----:B------:R-:W-:Y:S04]  /*a0b0*/  STL.64 [R1+0x380], R88 ;  /* 0x0003805801007387 */ /* 0x000fe80000100a00 */
[----:B------:R-:W-:Y:S04]  /*a0c0*/  STL.64 [R1+0x388], R90 ;  /* 0x0003885a01007387 */ /* 0x000fe80000100a00 */
[----:B------:R-:W-:Y:S04]  /*a0d0*/  STL.64 [R1+0x390], R92 ;  /* 0x0003905c01007387 */ /* 0x000fe80000100a00 */
[----:B------:R-:W-:Y:S01]  /*a0e0*/  STL.64 [R1+0x398], R94 ;  /* 0x0003985e01007387 */ /* 0x000fe20000100a00 */
[----:B------:R-:W-:-:S02]  /*a0f0*/  WARPGROUP.DEPBAR.LE gsb0, 0x0 ;  /* 0x00008000000079c5 */ /* 0x000fc40000010000 */
[----:B------:R-:W-:-:S06]  /*a100*/  WARPGROUP.ARRIVE ;  /* 0x00000000000079c5 */ /* 0x000fcc0000000000 */
        /* <DEDUP_REMOVED lines=40> */
[----:B--2---:R-:W-:Y:S02]  /*a390*/  IMAD.MOV.U32 R202, RZ, RZ, R142 ;  /* 0x000000ffffca7224 */ /* 0x004fe400078e008e */
[----:B---3--:R-:W-:Y:S01]  /*a3a0*/  IMAD.MOV.U32 R200, RZ, RZ, R140 ;  /* 0x000000ffffc87224 */ /* 0x008fe200078e008c */
[----:B------:R-:W-:Y:S01]  /*a3b0*/  MOV R201, R141 ;  /* 0x0000008d00c97202 */ /* 0x000fe20000000f00 */
        /* <DEDUP_REMOVED lines=18> */
[----:B------:R-:W2:Y:S01]  /*a4e0*/  LDL.LU R151, [R1+0x7c4] ;  /* 0x0007c40001977983 */ /* 0x000ea20000300800 */
[----:B------:R-:W-:Y:S01]  /*a4f0*/  UIADD3 UR26, UR59, 0x506, URZ ;  /* 0x000005063b1a7890 */ /* 0x000fe2000fffe03f */
[----:B------:R-:W-:Y:S01]  /*a500*/  UMOV UR24, UR4 ;  /* 0x0000000400187c82 */ /* 0x000fe20008000000 */
[----:B------:R-:W-:Y:S01]  /*a510*/  UMOV UR25, UR5 ;  /* 0x0000000500197c82 */ /* 0x000fe20008000000 */
[----:B------:R-:W-:Y:S01]  /*a520*/  UMOV UR27, 0x40000040 ;  /* 0x40000040001b7882 */ /* 0x000fe20000000000 */
[----:B------:R-:W-:-:S02]  /*a530*/  IMAD.MOV.U32 R212, RZ, RZ, R187 ;  /* 0x000000ffffd47224 */ /* 0x000fc400078e00bb */
[----:B------:R-:W3:Y:S01]  /*a540*/  LDL.LU R187, [R1+0x7c0] ;  /* 0x0007c00001bb7983 */ /* 0x000ee20000300800 */
[----:B------:R-:W-:Y:S01]  /*a550*/  IMAD.MOV.U32 R213, RZ, RZ, R186 ;  /* 0x000000ffffd57224 */ /* 0x000fe200078e00ba */
[----:B------:R-:W-:Y:S01]  /*a560*/  MOV R215, R59 ;  /* 0x0000003b00d77202 */ /* 0x000fe20000000f00 */
[----:B------:R-:W-:Y:S01]  /*a570*/  IMAD.MOV.U32 R214, RZ, RZ, R185 ;  /* 0x000000ffffd67224 */ /* 0x000fe200078e00b9 */
[----:B------:R-:W4:Y:S04]  /*a580*/  LDL.LU R186, [R1+0x7bc] ;  /* 0x0007bc0001ba7983 */ /* 0x000f280000300800 */
[----:B------:R-:W3:Y:S04]  /*a590*/  LDL.LU R185, [R1+0x7b8] ;  /* 0x0007b80001b97983 */ /* 0x000ee80000300800 */
[----:B------:R-:W4:Y:S01]  /*a5a0*/  LDL.LU R59, [R1+0x7b4] ;  /* 0x0007b400013b7983 */ /* 0x000f220000300800 */
        /* <DEDUP_REMOVED lines=14> */
[----:B------:R-:W-:Y:S01]  /*a690*/  IMAD.MOV.U32 R118, RZ, RZ, R72 ;  /* 0x000000ffff767224 */ /* 0x000fe200078e0048 */
[----:B--2---:R-:W-:-:S06]  /*a6a0*/  WARPGROUP.ARRIVE ;  /* 0x00000000000079c5 */ /* 0x004fcc0000000000 */
        /* <DEDUP_REMOVED lines=10> */
[----:B0-----:R-:W-:Y:S01]  /*a750*/  MOV R142, R131 ;  /* 0x00000083008e7202 */ /* 0x001fe20000000f00 */
[----:B-1----:R-:W-:-:S02]  /*a760*/  IMAD.MOV.U32 R140, RZ, RZ, R133 ;  /* 0x000000ffff8c7224 */ /* 0x002fc400078e0085 */
[----:B--2---:R-:W-:Y:S02]  /*a770*/  IMAD.MOV.U32 R138, RZ, RZ, R56 ;  /* 0x000000ffff8a7224 */ /* 0x004fe400078e0038 */
[----:B---3--:R-:W-:Y:S02]  /*a780*/  IMAD.MOV.U32 R136, RZ, RZ, R58 ;  /* 0x000000ffff887224 */ /* 0x008fe400078e003a */
[----:B------:R-:W2:Y:S01]  /*a790*/  LDL.LU R58, [R1+0x7b0] ;  /* 0x0007b000013a7983 */ /* 0x000ea20000300800 */
[----:B------:R-:W-:Y:S02]  /*a7a0*/  IMAD.MOV.U32 R137, RZ, RZ, R57 ;  /* 0x000000ffff897224 */ /* 0x000fe400078e0039 */
[----:B------:R-:W-:Y:S01]  /*a7b0*/  IMAD.MOV.U32 R139, RZ, RZ, R134 ;  /* 0x000000ffff8b7224 */ /* 0x000fe200078e0086 */
        /* <DEDUP_REMOVED lines=15> */
[----:B------:R-:W-:-:S03]  /*a8b0*/  MOV R149, R124 ;  /* 0x0000007c00957202 */ /* 0x000fc60000000f00 */
        /* <DEDUP_REMOVED lines=23> */
[----:B------:R-:W3:Y:S01]  /*aa30*/  LDL.LU R72, [R1+0x738] ;  /* 0x0007380001487983 */ /* 0x000ee20000300800 */
[----:B------:R-:W-:-:S02]  /*aa40*/  IMAD.MOV.U32 R119, RZ, RZ, R184 ;  /* 0x000000ffff777224 */ /* 0x000fc400078e00b8 */
[----:B------:R-:W-:Y:S01]  /*aa50*/  IMAD.MOV.U32 R40, RZ, RZ, R185 ;  /* 0x000000ffff287224 */ /* 0x000fe200078e00b9 */
[----:B------:R-:W3:Y:S01]  /*aa60*/  LDL.LU R184, [R1+0x734] ;  /* 0x0007340001b87983 */ /* 0x000ee20000300800 */
[----:B----4-:R-:W-:Y:S01]  /*aa70*/  IMAD.MOV.U32 R41, RZ, RZ, R186 ;  /* 0x000000ffff297224 */ /* 0x010fe200078e00ba */
        /* <DEDUP_REMOVED lines=26> */
[----:B------:R-:W4:Y:S04]  /*ac20*/  LDL.LU R197, [R1+0x700] ;  /* 0x0007000001c57983 */ /* 0x000f280000300800 */
[----:B------:R-:W4:Y:S04]  /*ac30*/  LDL.LU R120, [R1+0x6fc] ;  /* 0x0006fc0001787983 */ /* 0x000f280000300800 */
[----:B------:R-:W4:Y:S04]  /*ac40*/  LDL.LU R121, [R1+0x6f8] ;  /* 0x0006f80001797983 */ /* 0x000f280000300800 */
[----:B------:R-:W4:Y:S01]  /*ac50*/  LDL.LU R122, [R1+0x6f4] ;  /* 0x0006f400017a7983 */ /* 0x000f220000300800 */
[----:B------:R-:W-:Y:S01]  /*ac60*/  IMAD.MOV.U32 R39, RZ, RZ, R59 ;  /* 0x000000ffff277224 */ /* 0x000fe200078e003b */
[----:B--2---:R-:W-:Y:S01]  /*ac70*/  MOV R38, R58 ;  /* 0x0000003a00267202 */ /* 0x004fe20000000f00 */
[----:B---3--:R-:W-:-:S02]  /*ac80*/  IMAD.MOV.U32 R37, RZ, RZ, R57 ;  /* 0x000000ffff257224 */ /* 0x008fc400078e0039 */
        /* <DEDUP_REMOVED lines=12> */
[----:B------:R-:W-:Y:S02]  /*ad50*/  MOV R24, R123 ;  /* 0x0000007b00187202 */ /* 0x000fe40000000f00 */
        /* <DEDUP_REMOVED lines=14> */
[----:B------:R-:W2:Y:S01]  /*ae40*/  LDL.LU R58, [R1+0x6b8] ;  /* 0x0006b800013a7983 */ /* 0x000ea20000300800 */
[----:B------:R-:W-:-:S02]  /*ae50*/  IMAD.MOV.U32 R90, RZ, RZ, R74 ;  /* 0x000000ffff5a7224 */ /* 0x000fc400078e004a */
[----:B------:R-:W-:Y:S01]  /*ae60*/  IMAD.MOV.U32 R89, RZ, RZ, R73 ;  /* 0x000000ffff597224 */ /* 0x000fe200078e0049 */
[----:B------:R-:W2:Y:S01]  /*ae70*/  LDL.LU R59, [R1+0x6b4] ;  /* 0x0006b400013b7983 */ /* 0x000ea20000300800 */
[----:B------:R-:W-:-:S03]  /*ae80*/  IMAD.MOV.U32 R88, RZ, RZ, R72 ;  /* 0x000000ffff587224 */ /* 0x000fc600078e0048 */
[----:B------:R-:W3:Y:S01]  /*ae90*/  LDL.LU R72, [R1+0x6b0] ;  /* 0x0006b00001487983 */ /* 0x000ee20000300800 */
[----:B------:R-:W-:-:S03]  /*aea0*/  IMAD.MOV.U32 R91, RZ, RZ, R75 ;  /* 0x000000ffff5b7224 */ /* 0x000fc600078e004b */
[----:B------:R-:W3:Y:S01]  /*aeb0*/  LDL.LU R73, [R1+0x6ac] ;  /* 0x0006ac0001497983 */ /* 0x000ee20000300800 */
[----:B------:R-:W-:Y:S01]  /*aec0*/  IMAD.MOV.U32 R92, RZ, RZ, R76 ;  /* 0x000000ffff5c7224 */ /* 0x000fe200078e004c */
[----:B------:R-:W-:Y:S02]  /*aed0*/  MOV R93, R77 ;  /* 0x0000004d005d7202 */ /* 0x000fe40000000f00 */
        /* <DEDUP_REMOVED lines=28> */
[----:B------:R-:W-:-:S02]  /*b0a0*/  IMAD.MOV.U32 R22, RZ, RZ, R152 ;  /* 0x000000ffff167224 */ /* 0x000fc400078e0098 */
        /* <DEDUP_REMOVED lines=61> */
[----:B------:R-:W2:Y:S04]  /*b480*/  LDL.LU R67, [R1+0x654] ;  /* 0x0006540001437983 */ /* 0x000ea80000300800 */
[----:B------:R-:W2:Y:S04]  /*b490*/  LDL.LU R68, [R1+0x650] ;  /* 0x0006500001447983 */ /* 0x000ea80000300800 */
[----:B------:R-:W2:Y:S04]  /*b4a0*/  LDL.LU R69, [R1+0x64c] ;  /* 0x00064c0001457983 */ /* 0x000ea80000300800 */
[----:B------:R-:W2:Y:S04]  /*b4b0*/  LDL.LU R70, [R1+0x648] ;  /* 0x0006480001467983 */ /* 0x000ea80000300800 */
[----:B------:R-:W2:Y:S01]  /*b4c0*/  LDL.LU R71, [R1+0x644] ;  /* 0x0006440001477983 */ /* 0x000ea20000300800 */
[----:B------:R-:W-:-:S03]  /*b4d0*/  IMAD.MOV.U32 R84, RZ, RZ, R135 ;  /* 0x000000ffff547224 */ /* 0x000fc600078e0087 */
[----:B------:R-:W4:Y:S01]  /*b4e0*/  LDL.LU R135, [R1+0x640] ;  /* 0x0006400001877983 */ /* 0x000f220000300800 */
[----:B------:R-:W-:Y:S02]  /*b4f0*/  IMAD.MOV.U32 R85, RZ, RZ, R198 ;  /* 0x000000ffff557224 */ /* 0x000fe400078e00c6 */
[----:B------:R-:W-:Y:S01]  /*b500*/  IMAD.MOV.U32 R86, RZ, RZ, R199 ;  /* 0x000000ffff567224 */ /* 0x000fe200078e00c7 */
[----:B------:R-:W3:Y:S04]  /*b510*/  LDL.LU R198, [R1+0x63c] ;  /* 0x00063c0001c67983 */ /* 0x000ee80000300800 */
[----:B------:R-:W3:Y:S01]  /*b520*/  LDL.LU R199, [R1+0x638] ;  /* 0x0006380001c77983 */ /* 0x000ee20000300800 */
[----:B------:R-:W-:Y:S01]  /*b530*/  UIADD3 UR8, UR58, 0x406, URZ ;  /* 0x000004063a087890 */ /* 0x000fe2000fffe03f */
[----:B------:R-:W-:-:S02]  /*b540*/  UMOV UR29, 0x40000040 ;  /* 0x40000040001d7882 */ /* 0x000fc40000000000 */
[----:B------:R-:W3:Y:S04]  /*b550*/  LDL.LU R87, [R1+0x23c] ;  /* 0x00023c0001577983 */ /* 0x000ee80000300800 */
        /* <DEDUP_REMOVED lines=12> */
[----:B----4-:R-:W-:-:S06]  /*b620*/  WARPGROUP.ARRIVE ;  /* 0x00000000000079c5 */ /* 0x010fcc0000000000 */
        /* <DEDUP_REMOVED lines=21> */
[----:B------:R-:W-:-:S06]  /*b780*/  UMOV UR5, 0x40000040 ;  /* 0x4000004000057882 */ /* 0x000fcc0000000000 */
        /* <DEDUP_REMOVED lines=11> */
[----:B------:R-:W-:Y:S04]  /*b840*/  STL.64 [R1+0x40], R152 ;  /* 0x0000409801007387 */ /* 0x000fe80000100a00 */
        /* <DEDUP_REMOVED lines=26> */
[----:B------:R-:W-:-:S02]  /*b9f0*/  WARPGROUP.DEPBAR.LE gsb0, 0x0 ;  /* 0x00008000000079c5 */ /* 0x000fc40000010000 */
[----:B------:R-:W-:Y:S01]  /*ba00*/  WARPGROUP.ARRIVE ;  /* 0x00000000000079c5 */ /* 0x000fe20000000000 */
        /* <DEDUP_REMOVED lines=8> */
[----:B------:R-:W-:-:S03]  /*ba90*/  UMOV UR12, UR4 ;  /* 0x00000004000c7c82 */ /* 0x000fc60008000000 */
[----:B------:R-:W-:Y:S01]  /*baa0*/  STL.64 [R1+0x240], R24 ;  /* 0x0002401801007387 */ /* 0x000fe20000100a00 */
[----:B------:R-:W-:Y:S02]  /*bab0*/  UMOV UR13, UR5 ;  /* 0x00000005000d7c82 */ /* 0x000fe40008000000 */
        /* <DEDUP_REMOVED lines=60> */
[----:B0-----:R-:W-:-:S03]  /*be80*/  IMAD.MOV.U32 R136, RZ, RZ, R168 ;  /* 0x000000ffff887224 */ /* 0x001fc600078e00a8 */
[----:B------:R0:W-:Y:S04]  /*be90*/  STL.64 [R1+0x120], R144 ;  /* 0x0001209001007387 */ /* 0x0001e80000100a00 */
[----:B------:R0:W-:Y:S01]  /*bea0*/  STL.64 [R1+0x128], R146 ;  /* 0x0001289201007387 */ /* 0x0001e20000100a00 */
[----:B------:R-:W-:-:S03]  /*beb0*/  WARPGROUP.DEPBAR.LE gsb0, 0x0 ;  /* 0x00008000000079c5 */ /* 0x000fc60000010000 */
[----:B------:R0:W-:Y:S04]  /*bec0*/  STL.64 [R1+0x130], R148 ;  /* 0x0001309401007387 */ /* 0x0001e80000100a00 */
[----:B------:R0:W-:Y:S04]  /*bed0*/  STL.64 [R1+0x138], R150 ;  /* 0x0001389601007387 */ /* 0x0001e80000100a00 */
[----:B------:R-:W4:Y:S04]  /*bee0*/  LDL.LU R168, [R1+0x4f4] ;  /* 0x0004f40001a87983 */ /* 0x000f280000300800 */
[----:B------:R2:W-:Y:S04]  /*bef0*/  STL.64 [R1], R200 ;  /* 0x000000c801007387 */ /* 0x0005e80000100a00 */
[----:B------:R2:W-:Y:S04]  /*bf00*/  STL.64 [R1+0x8], R202 ;  /* 0x000008ca01007387 */ /* 0x0005e80000100a00 */
[----:B------:R-:W-:Y:S04]  /*bf10*/  STL.64 [R1+0x10], R204 ;  /* 0x000010cc01007387 */ /* 0x000fe80000100a00 */
[----:B------:R-:W-:Y:S01]  /*bf20*/  STL.64 [R1+0x18], R206 ;  /* 0x000018ce01007387 */ /* 0x000fe20000100a00 */
[----:B------:R-:W-:-:S03]  /*bf30*/  IMAD.MOV.U32 R137, RZ, RZ, R169 ;  /* 0x000000ffff897224 */ /* 0x000fc600078e00a9 */
[----:B------:R-:W-:Y:S01]  /*bf40*/  STL.64 [R1+0x20], R208 ;  /* 0x000020d001007387 */ /* 0x000fe20000100a00 */
[----:B-1----:R-:W-:-:S03]  /*bf50*/  MOV R138, R170 ;  /* 0x000000aa008a7202 */ /* 0x002fc60000000f00 */
[----:B------:R1:W-:Y:S01]  /*bf60*/  STL.64 [R1+0x28], R210 ;  /* 0x000028d201007387 */ /* 0x0003e20000100a00 */
[----:B------:R-:W-:-:S03]  /*bf70*/  IMAD.MOV.U32 R139, RZ, RZ, R171 ;  /* 0x000000ffff8b7224 */ /* 0x000fc600078e00ab */
[----:B------:R1:W-:Y:S01]  /*bf80*/  STL.64 [R1+0x30], R212 ;  /* 0x000030d401007387 */ /* 0x0003e20000100a00 */
[----:B------:R-:W-:-:S03]  /*bf90*/  IMAD.MOV.U32 R140, RZ, RZ, R172 ;  /* 0x000000ffff8c7224 */ /* 0x000fc600078e00ac */
[----:B------:R1:W-:Y:S01]  /*bfa0*/  STL.64 [R1+0x38], R214 ;  /* 0x000038d601007387 */ /* 0x0003e20000100a00 */
[----:B------:R-:W-:-:S03]  /*bfb0*/  IMAD.MOV.U32 R141, RZ, RZ, R173 ;  /* 0x000000ffff8d7224 */ /* 0x000fc600078e00ad */
[----:B------:R-:W4:Y:S01]  /*bfc0*/  LDL.LU R169, [R1+0x4f0] ;  /* 0x0004f00001a97983 */ /* 0x000f220000300800 */
[----:B------:R-:W-:-:S03]  /*bfd0*/  IMAD.MOV.U32 R142, RZ, RZ, R174 ;  /* 0x000000ffff8e7224 */ /* 0x000fc600078e00ae */
[----:B------:R-:W4:Y:S01]  /*bfe0*/  LDL.LU R170, [R1+0x4ec] ;  /* 0x0004ec0001aa7983 */ /* 0x000f220000300800 */
[----:B------:R-:W-:-:S03]  /*bff0*/  IMAD.MOV.U32 R143, RZ, RZ, R175 ;  /* 0x000000ffff8f7224 */ /* 0x000fc600078e00af */
[----:B------:R-:W4:Y:S01]  /*c000*/  LDL.LU R171, [R1+0x4e8] ;  /* 0x0004e80001ab7983 */ /* 0x000f220000300800 */
[----:B0-----:R-:W-:-:S03]  /*c010*/  IMAD.MOV.U32 R144, RZ, RZ, R176 ;  /* 0x000000ffff907224 */ /* 0x001fc600078e00b0 */
[----:B------:R-:W4:Y:S01]  /*c020*/  LDL.LU R172, [R1+0x4e4] ;  /* 0x0004e40001ac7983 */ /* 0x000f220000300800 */
[----:B------:R-:W-:-:S03]  /*c030*/  MOV R145, R177 ;  /* 0x000000b100917202 */ /* 0x000fc60000000f00 */
        /* <DEDUP_REMOVED lines=15> */
[----:B------:R-:W4:Y:S04]  /*c130*/  LDL.LU R182, [R1+0x4bc] ;  /* 0x0004bc0001b67983 */ /* 0x000f280000300800 */
[----:B------:R-:W4:Y:S01]  /*c140*/  LDL.LU R183, [R1+0x4b8] ;  /* 0x0004b80001b77983 */ /* 0x000f220000300800 */
[----:B------:R-:W-:Y:S01]  /*c150*/  UMOV UR20, UR4 ;  /* 0x0000000400147c82 */ /* 0x000fe20008000000 */
[----:B------:R-:W-:Y:S01]  /*c160*/  UMOV UR21, UR5 ;  /* 0x0000000500157c82 */ /* 0x000fe20008000000 */
[----:B------:R-:W-:Y:S01]  /*c170*/  UMOV UR24, UR4 ;  /* 0x0000000400187c82 */ /* 0x000fe20008000000 */
[----:B------:R-:W-:Y:S01]  /*c180*/  UMOV UR25, UR5 ;  /* 0x0000000500197c82 */ /* 0x000fe20008000000 */
[----:B------:R-:W-:Y:S01]  /*c190*/  UMOV UR28, UR4 ;  /* 0x00000004001c7c82 */ /* 0x000fe20008000000 */
[----:B------:R-:W-:Y:S01]  /*c1a0*/  UMOV UR29, UR5 ;  /* 0x00000005001d7c82 */ /* 0x000fe20008000000 */
[----:B------:R-:W2:Y:S04]  /*c1b0*/  LDL.LU R72, [R1+0xc0] ;  /* 0x0000c00001487983 */ /* 0x000ea80000300800 */
[----:B------:R-:W2:Y:S04]  /*c1c0*/  LDL.LU R73, [R1+0xc4] ;  /* 0x0000c40001497983 */ /* 0x000ea80000300800 */
[----:B------:R-:W2:Y:S04]  /*c1d0*/  LDL.LU R74, [R1+0xc8] ;  /* 0x0000c800014a7983 */ /* 0x000ea80000300800 */
[----:B------:R-:W2:Y:S04]  /*c1e0*/  LDL.LU R75, [R1+0xcc] ;  /* 0x0000cc00014b7983 */ /* 0x000ea80000300800 */
[----:B------:R-:W2:Y:S01]  /*c1f0*/  LDL.LU R76, [R1+0xd0] ;  /* 0x0000d000014c7983 */ /* 0x000ea20000300800 */
[----:B------:R-:W-:Y:S01]  /*c200*/  UIADD3 UR58, UR58, 0xc06, URZ ;  /* 0x00000c063a3a7890 */ /* 0x000fe2000fffe03f */
[----:B----4-:R-:W-:-:S06]  /*c210*/  WARPGROUP.ARRIVE ;  /* 0x00000000000079c5 */ /* 0x010fcc0000000000 */
[----:B------:R-:W-:Y:S03]  /*c220*/  IGMMA.64x32x32.S8.S8 R168, gdesc[UR20], R168, gsb0 ;  /* 0x0120000014a879f1 */ /* 0x000fe600080410a8 */
[----:B------:R-:W-:Y:S02]  /*c230*/  WARPGROUP.DEPBAR.LE gsb0, 0x0 ;  /* 0x00008000000079c5 */ /* 0x000fe40000010000 */
[----:B---3--:R-:W-:-:S06]  /*c240*/  WARPGROUP.ARRIVE ;  /* 0x00000000000079c5 */ /* 0x008fcc0000000000 */
[----:B------:R-:W-:Y:S03]  /*c250*/  IGMMA.64x32x32.S8.S8 R104, gdesc[UR24], R104, gsb0 ;  /* 0x01200000186879f1 */ /* 0x000fe60008041068 */
[----:B------:R-:W-:Y:S02]  /*c260*/  WARPGROUP.DEPBAR.LE gsb0, 0x0 ;  /* 0x00008000000079c5 */ /* 0x000fe40000010000 */
[----:B--2---:R-:W-:-:S06]  /*c270*/  WARPGROUP.ARRIVE ;  /* 0x00000000000079c5 */ /* 0x004fcc0000000000 */
[----:B------:R-:W-:Y:S01]  /*c280*/  IGMMA.64x32x32.S8.S8 R40, gdesc[UR28], R40, gsb0 ;  /* 0x012000001c2879f1 */ /* 0x000fe20008041028 */
[----:B------:R-:W-:Y:S01]  /*c290*/  UMOV UR28, UR58 ;  /* 0x0000003a001c7c82 */ /* 0x000fe20008000000 */
[----:B------:R-:W-:Y:S01]  /*c2a0*/  UMOV UR29, 0x40000040 ;  /* 0x40000040001d7882 */ /* 0x000fe20000000000 */
        /* <DEDUP_REMOVED lines=29> */
[----:B------:R-:W-:Y:S01]  /*c480*/  UMOV UR16, UR28 ;  /* 0x0000001c00107c82 */ /* 0x000fe20008000000 */
[----:B------:R-:W-:Y:S01]  /*c490*/  UMOV UR17, UR29 ;  /* 0x0000001d00117c82 */ /* 0x000fe20008000000 */
[----:B------:R-:W-:Y:S01]  /*c4a0*/  UMOV UR8, UR28 ;  /* 0x0000001c00087c82 */ /* 0x000fe20008000000 */
[----:B------:R-:W-:Y:S01]  /*c4b0*/  UMOV UR9, UR29 ;  /* 0x0000001d00097c82 */ /* 0x000fe20008000000 */
[----:B------:R-:W-:Y:S01]  /*c4c0*/  IMAD.MOV.U32 R200, RZ, RZ, R22 ;  /* 0x000000ffffc87224 */ /* 0x000fe200078e0016 */
[----:B------:R-:W-:Y:S01]  /*c4d0*/  MOV R203, R15 ;  /* 0x0000000f00cb7202 */ /* 0x000fe20000000f00 */
[----:B------:R-:W-:Y:S01]  /*c4e0*/  IMAD.MOV.U32 R201, RZ, RZ, R21 ;  /* 0x000000ffffc97224 */ /* 0x000fe200078e0015 */
[----:B-1----:R-:W-:Y:S01]  /*c4f0*/  MOV R210, R8 ;  /* 0x0000000800d27202 */ /* 0x002fe20000000f00 */
        /* <DEDUP_REMOVED lines=12> */
[----:B------:R-:W-:Y:S01]  /*c5c0*/  UMOV UR4, UR28 ;  /* 0x0000001c00047c82 */ /* 0x000fe20008000000 */
[----:B------:R-:W-:Y:S01]  /*c5d0*/  UMOV UR5, UR29 ;  /* 0x0000001d00057c82 */ /* 0x000fe20008000000 */
[----:B------:R0:W5:Y:S04]  /*c5e0*/  LDL.LU R0, [R1+0x4b4] ;  /* 0x0004b40001007983 */ /* 0x0001680000300800 */
[----:B------:R0:W5:Y:S01]  /*c5f0*/  LDL.LU R19, [R1+0x4b0] ;  /* 0x0004b00001137983 */ /* 0x0001620000300800 */
[----:B------:R-:W-:-:S02]  /*c600*/  WARPGROUP.DEPBAR.LE gsb0, 0x0 ;  /* 0x00008000000079c5 */ /* 0x000fc40000010000 */
[----:B------:R-:W-:Y:S01]  /*c610*/  WARPGROUP.ARRIVE ;  /* 0x00000000000079c5 */ /* 0x000fe20000000000 */
[----:B------:R0:W5:Y:S04]  /*c620*/  LDL.LU R18, [R1+0x4ac] ;  /* 0x0004ac0001127983 */ /* 0x0001680000300800 */
[----:B------:R0:W5:Y:S01]  /*c630*/  LDL.LU R17, [R1+0x4a8] ;  /* 0x0004a80001117983 */ /* 0x0001620000300800 */
[----:B------:R-:W-:Y:S03]  /*c640*/  IGMMA.64x32x32.S8.S8 R72, gdesc[UR16], R72, gsb0 ;  /* 0x01200000104879f1 */ /* 0x000fe60008041048 */
[----:B------:R0:W5:Y:S04]  /*c650*/  LDL.LU R16, [R1+0x4a4] ;  /* 0x0004a40001107983 */ /* 0x0001680000300800 */
[----:B------:R0:W5:Y:S01]  /*c660*/  LDL.LU R2, [R1+0x4a0] ;  /* 0x0004a00001027983 */ /* 0x0001620000300800 */
[----:B------:R-:W-:-:S02]  /*c670*/  WARPGROUP.DEPBAR.LE gsb0, 0x0 ;  /* 0x00008000000079c5 */ /* 0x000fc40000010000 */
[----:B------:R-:W-:-:S06]  /*c680*/  WARPGROUP.ARRIVE ;  /* 0x00000000000079c5 */ /* 0x000fcc0000000000 */
[----:B------:R-:W-:Y:S01]  /*c690*/  IGMMA.64x32x32.S8.S8 R136, gdesc[UR8], R136, gsb0 ;  /* 0x01200000088879f1 */ /* 0x000fe20008041088 */
        /* <DEDUP_REMOVED lines=11> */
[----:B-1----:R0:W5:Y:S04]  /*c750*/  LDL.LU.64 R86, [R1+0x498] ;  /* 0x0004980001567983 */ /* 0x0021680000300a00 */
[----:B------:R0:W5:Y:S04]  /*c760*/  LDL.LU.64 R84, [R1+0x490] ;  /* 0x0004900001547983 */ /* 0x0001680000300a00 */
[----:B------:R0:W5:Y:S04]  /*c770*/  LDL.LU.64 R82, [R1+0x488] ;  /* 0x0004880001527983 */ /* 0x0001680000300a00 */
[----:B------:R0:W5:Y:S04]  /*c780*/  LDL.LU.64 R80, [R1+0x480] ;  /* 0x0004800001507983 */ /* 0x0001680000300a00 */
[----:B------:R0:W5:Y:S04]  /*c790*/  LDL.LU.64 R78, [R1+0x478] ;  /* 0x00047800014e7983 */ /* 0x0001680000300a00 */
[----:B------:R0:W5:Y:S04]  /*c7a0*/  LDL.LU.64 R76, [R1+0x470] ;  /* 0x00047000014c7983 */ /* 0x0001680000300a00 */
[----:B------:R0:W5:Y:S04]  /*c7b0*/  LDL.LU.64 R74, [R1+0x468] ;  /* 0x00046800014a7983 */ /* 0x0001680000300a00 */
[----:B------:R0:W5:Y:S04]  /*c7c0*/  LDL.LU.64 R72, [R1+0x460] ;  /* 0x0004600001487983 */ /* 0x0001680000300a00 */
        /* <DEDUP_REMOVED lines=32> */
[----:B------:R0:W5:Y:S01]  /*c9d0*/  LDL.LU.64 R200, [R1+0x3e0] ;  /* 0x0003e00001c87983 */ /* 0x0001620000300a00 */
[----:B------:R-:W-:Y:S05]  /*c9e0*/  @!P1 BRA `(.L_x_18) ;  /* 0x000000b800489947 */ /* 0x000fea0003800000 */
[----:B------:R-:W-:Y:S01]  /*c9f0*/  UIADD3 UR33, UR48, 0x1, URZ ;  /* 0x0000000130217890 */ /* 0x000fe2000fffe03f */
[----:B-----5:R-:W-:Y:S01]  /*ca00*/  R2UR UR35, R2 ;  /* 0x00000000022372ca */ /* 0x020fe200000e0000 */
[----:B------:R-:W-:Y:S02]  /*ca10*/  UMOV UR32, UR48 ;  /* 0x0000003000207c82 */ /* 0x000fe40008000000 */
[----:B------:R-:W-:-:S04]  /*ca20*/  UISETP.NE.AND UP0, UPT, UR33, 0x2, UPT ;  /* 0x000000022100788c */ /* 0x000fc8000bf05270 */
[----:B------:R-:W-:Y:S02]  /*ca30*/  USEL UR34, URZ, 0x1, UP0 ;  /* 0x000000013f227887 */ /* 0x000fe40008000000 */
[----:B------:R-:W-:Y:S02]  /*ca40*/  USEL UR33, UR33, URZ, UP0 ;  /* 0x0000003f21217287 */ /* 0x000fe40008000000 */
[----:B------:R-:W-:-:S12]  /*ca50*/  ULOP3.LUT UR34, UR49, UR34, URZ, 0x3c, !UPT ;  /* 0x0000002231227292 */ /* 0x000fd8000f8e3c3f */
.L_x_25:
[----:B-1----:R-:W-:Y:S05]  /*ca60*/  @!P0 BRA `(.L_x_19) ;  /* 0x0000000000048947 */ /* 0x002fea0003800000 */
[----:B------:R-:W-:Y:S01]  /*ca70*/  BPT.TRAP 0x1 ;  /* 0x000000040000795c */ /* 0x000fe20000300000 */
.L_x_19:
[----:B------:R-:W1:Y:S01]  /*ca80*/  S2UR UR5, SR_CgaCtaId ;  /* 0x00000000000579c3 */ /* 0x000e620000008800 */
[----:B------:R-:W-:Y:S01]  /*ca90*/  UMOV UR4, 0x400 ;  /* 0x0000040000047882 */ /* 0x000fe20000000000 */
[----:B------:R-:W-:Y:S01]  /*caa0*/  IMAD.U32 R2, RZ, RZ, UR33 ;  /* 0x00000021ff027e24 */ /* 0x000fe2000f8e00ff */
[----:B------:R-:W-:-:S04]  /*cab0*/  MOV R3, UR34 ;  /* 0x0000002200037c02 */ /* 0x000fc80008000f00 */
[----:B------:R-:W-:Y:S01]  /*cac0*/  SHF.L.U32 R3, R3, 0x1f, RZ ;  /* 0x0000001f03037819 */ /* 0x000fe200000006ff */
[----:B-1----:R-:W-:-:S06]  /*cad0*/  ULEA UR4, UR5, UR4, 0x18 ;  /* 0x0000000405047291 */ /* 0x002fcc000f8ec03f */
[----:B------:R-:W-:-:S04]  /*cae0*/  IMAD.U32 R0, RZ, RZ, UR4 ;  /* 0x00000004ff007e24 */ /* 0x000fc8000f8e00ff */
[----:B------:R-:W-:-:S04]  /*caf0*/  IMAD R2, R2, 0x8, R0 ;  /* 0x0000000802027824 */ /* 0x000fc800078e0200 */
[----:B------:R1:W2:Y:S01]  /*cb00*/  SYNCS.PHASECHK.TRANS64.TRYWAIT P1, [R2+URZ], R3 ;  /* 0x00000003020075a7 */ /* 0x0002a2000802017f */
[----:B------:R-:W-:Y:S05]  /*cb10*/  @!P0 BRA `(.L_x_20) ;  /* 0x0000000000048947 */ /* 0x000fea0003800000 */
[----:B------:R-:W-:Y:S01]  /*cb20*/  BPT.TRAP 0x1 ;  /* 0x000000040000795c */ /* 0x000fe20000300000 */
.L_x_20:
[----:B--2---:R-:W-:Y:S05]  /*cb30*/  @P1 BRA `(.L_x_21) ;  /* 0x0000000000081947 */ /* 0x004fea0003800000 */
[----:B------:R-:W2:Y:S02]  /*cb40*/  SYNCS.PHASECHK.TRANS64.TRYWAIT P1, [R2+URZ], R3 ;  /* 0x00000003020075a7 */ /* 0x000ea4000802017f */
[----:B--2---:R-:W-:Y:S05]  /*cb50*/  @!P1 BRA `(.L_x_22) ;  /* 0x0000026400bc9947 */ /* 0x004fea0003800000 */
.L_x_21:
        /* <DEDUP_REMOVED lines=8> */
[----:B---3--:R-:W3:Y:S04]  /*cbe0*/  LDL.LU.64 R152, [R1+0x380] ;  /* 0x0003800001987983 */ /* 0x008ee80000300a00 */
[----:B------:R-:W3:Y:S04]  /*cbf0*/  LDL.LU.64 R154, [R1+0x388] ;  /* 0x00038800019a7983 */ /* 0x000ee80000300a00 */
[----:B------:R-:W3:Y:S04]  /*cc00*/  LDL.LU.64 R156, [R1+0x390] ;  /* 0x00039000019c7983 */ /* 0x000ee80000300a00 */
[----:B------:R-:W3:Y:S04]  /*cc10*/  LDL.LU.64 R158, [R1+0x398] ;  /* 0x00039800019e7983 */ /* 0x000ee80000300a00 */
[----:B------:R-:W3:Y:S04]  /*cc20*/  LDL.LU.64 R160, [R1+0x3a0] ;  /* 0x0003a00001a07983 */ /* 0x000ee80000300a00 */
[----:B------:R-:W3:Y:S04]  /*cc30*/  LDL.LU.64 R162, [R1+0x3a8] ;  /* 0x0003a80001a27983 */ /* 0x000ee80000300a00 */
[----:B------:R-:W3:Y:S04]  /*cc40*/  LDL.LU.64 R164, [R1+0x3b0] ;  /* 0x0003b00001a47983 */ /* 0x000ee80000300a00 */
[----:B------:R-:W3:Y:S01]  /*cc50*/  LDL.LU.64 R166, [R1+0x3b8] ;  /* 0x0003b80001a67983 */ /* 0x000ee20000300a00 */
[----:B------:R-:W-:-:S02]  /*cc60*/  ULEA UR44, UR33, UR54, 0xc ;  /* 0x00000036212c7291 */ /* 0x000fc4000f8e603f */
[----:B------:R-:W-:Y:S01]  /*cc70*/  UIMAD UR45, UR33, 0x700, UR55 ;  /* 0x00000700212d78a4 */ /* 0x000fe2000f8e0237 */
[----:B------:R-:W-:Y:S01]  /*cc80*/  STL.64 [R1+0xd48], R230 ;  /* 0x000d48e601007387 */ /* 0x000fe20000100a00 */
[----:B------:R-:W-:Y:S01]  /*cc90*/  UMOV UR5, 0x40000040 ;  /* 0x4000004000057882 */ /* 0x000fe20000000000 */
[----:B------:R-:W-:Y:S01]  /*cca0*/  UMOV UR7, 0x40000040 ;  /* 0x4000004000077882 */ /* 0x000fe20000000000 */
[----:B------:R-:W-:Y:S01]  /*ccb0*/  UIADD3 UR10, UR45, 0x100, URZ ;  /* 0x000001002d0a7890 */ /* 0x000fe2000fffe03f */
[----:B------:R-:W-:Y:S01]  /*ccc0*/  STL.64 [R1+0xd40], R228 ;  /* 0x000d40e401007387 */ /* 0x000fe20000100a00 */
[----:B------:R-:W-:Y:S01]  /*ccd0*/  UMOV UR4, UR44 ;  /* 0x0000002c00047c82 */ /* 0x000fe20008000000 */
[----:B------:R-:W-:Y:S01]  /*cce0*/  UMOV UR6, UR45 ;  /* 0x0000002d00067c82 */ /* 0x000fe20008000000 */
[----:B------:R-:W-:Y:S01]  /*ccf0*/  UMOV UR11, 0x40000040 ;  /* 0x40000040000b7882 */ /* 0x000fe20000000000 */
[----:B------:R-:W-:Y:S01]  /*cd00*/  STL.64 [R1+0xd38], R226 ;  /* 0x000d38e201007387 */ /* 0x000fe20000100a00 */
[----:B------:R-:W-:-:S03]  /*cd10*/  UIADD3 UR14, UR45, 0x200, URZ ;  /* 0x000002002d0e7890 */ /* 0x000fc6000fffe03f */
[----:B------:R-:W-:Y:S04]  /*cd20*/  STL.64 [R1+0xd30], R224 ;  /* 0x000d30e001007387 */ /* 0x000fe80000100a00 */
[----:B------:R-:W-:Y:S04]  /*cd30*/  STL.64 [R1+0xd28], R222 ;  /* 0x000d28de01007387 */ /* 0x000fe80000100a00 */
[----:B------:R-:W-:Y:S04]  /*cd40*/  STL.64 [R1+0xd20], R220 ;  /* 0x000d20dc01007387 */ /* 0x000fe80000100a00 */
[----:B------:R-:W-:Y:S04]  /*cd50*/  STL.64 [R1+0xd18], R218 ;  /* 0x000d18da01007387 */ /* 0x000fe80000100a00 */
[----:B------:R4:W-:Y:S04]  /*cd60*/  STL.64 [R1+0xd10], R216 ;  /* 0x000d10d801007387 */ /* 0x0009e80000100a00 */
[----:B------:R-:W-:Y:S04]  /*cd70*/  STL [R1+0x4b0], R19 ;  /* 0x0004b01301007387 */ /* 0x000fe80000100800 */
[----:B------:R-:W-:Y:S04]  /*cd80*/  STL [R1+0x4ac], R18 ;  /* 0x0004ac1201007387 */ /* 0x000fe80000100800 */
[----:B------:R-:W-:Y:S04]  /*cd90*/  STL [R1+0x4a8], R17 ;  /* 0x0004a81101007387 */ /* 0x000fe80000100800 */
[----:B------:R-:W-:Y:S04]  /*cda0*/  STL [R1+0x4a4], R16 ;  /* 0x0004a41001007387 */ /* 0x000fe80000100800 */
[----:B------:R-:W-:Y:S04]  /*cdb0*/  STL [R1+0x4a0], R0 ;  /* 0x0004a00001007387 */ /* 0x000fe80000100800 */
[----:B----4-:R-:W4:Y:S04]  /*cdc0*/  LDL.LU.64 R216, [R1+0x280] ;  /* 0x0002800001d87983 */ /* 0x010f280000300a00 */
[----:B------:R-:W4:Y:S04]  /*cdd0*/  LDL.LU.64 R218, [R1+0x288] ;  /* 0x0002880001da7983 */ /* 0x000f280000300a00 */
[----:B------:R-:W4:Y:S04]  /*cde0*/  LDL.LU.64 R220, [R1+0x290] ;  /* 0x0002900001dc7983 */ /* 0x000f280000300a00 */
[----:B------:R-:W4:Y:S04]  /*cdf0*/  LDL.LU.64 R222, [R1+0x298] ;  /* 0x0002980001de7983 */ /* 0x000f280000300a00 */
[----:B------:R-:W4:Y:S04]  /*ce00*/  LDL.LU.64 R224, [R1+0x2a0] ;  /* 0x0002a00001e07983 */ /* 0x000f280000300a00 */
[----:B------:R-:W4:Y:S04]  /*ce10*/  LDL.LU.64 R226, [R1+0x2a8] ;  /* 0x0002a80001e27983 */ /* 0x000f280000300a00 */
[----:B------:R-:W4:Y:S04]  /*ce20*/  LDL.LU.64 R228, [R1+0x2b0] ;  /* 0x0002b00001e47983 */ /* 0x000f280000300a00 */
[----:B------:R-:W4:Y:S01]  /*ce30*/  LDL.LU.64 R230, [R1+0x2b8] ;  /* 0x0002b80001e67983 */ /* 0x000f220000300a00 */
[----:B------:R-:W-:Y:S01]  /*ce40*/  UMOV UR8, UR4 ;  /* 0x0000000400087c82 */ /* 0x000fe20008000000 */
[----:B------:R-:W-:Y:S01]  /*ce50*/  UMOV UR9, UR5 ;  /* 0x0000000500097c82 */ /* 0x000fe20008000000 */
[----:B---3--:R-:W-:-:S06]  /*ce60*/  WARPGROUP.ARRIVE ;  /* 0x00000000000079c5 */ /* 0x008fcc0000000000 */
[----:B------:R-:W-:Y:S03]  /*ce70*/  IGMMA.64x32x32.S8.S8 R152, gdesc[UR4], R152, gsb0 ;  /* 0x01200000049879f1 */ /* 0x000fe60008041098 */
[----:B------:R-:W-:Y:S02]  /*ce80*/  WARPGROUP.DEPBAR.LE gsb0, 0x0 ;  /* 0x00008000000079c5 */ /* 0x000fe40000010000 */
[----:B------:R-:W-:Y:S01]  /*ce90*/  IMAD.MOV.U32 R21, RZ, RZ, R152 ;  /* 0x000000ffff157224 */ /* 0x000fe200078e0098 */
[----:B------:R-:W-:Y:S01]  /*cea0*/  MOV R13, R156 ;  /* 0x0000009c000d7202 */ /* 0x000fe20000000f00 */
        /* <DEDUP_REMOVED lines=11> */
[----:B----4-:R-:W-:Y:S01]  /*cf60*/  WARPGROUP.ARRIVE ;  /* 0x00000000000079c5 */ /* 0x010fe20000000000 */
[----:B------:R-:W-:Y:S01]  /*cf70*/  IMAD.MOV.U32 R8, RZ, RZ, R161 ;  /* 0x000000ffff087224 */ /* 0x000fe200078e00a1 */
[----:B------:R-:W3:Y:S01]  /*cf80*/  LDL.LU.64 R158, [R1+0x198] ;  /* 0x00019800019e7983 */ /* 0x000ee20000300a00 */
[----:B------:R-:W-:-:S02]  /*cf90*/  IMAD.MOV.U32 R7, RZ, RZ, R162 ;  /* 0x000000ffff077224 */ /* 0x000fc400078e00a2 */
[----:B------:R-:W-:Y:S01]  /*cfa0*/  IMAD.MOV.U32 R5, RZ, RZ, R164 ;  /* 0x000000ffff057224 */ /* 0x000fe200078e00a4 */
[----:B------:R-:W-:Y:S01]  /*cfb0*/  IGMMA.64x32x32.S8.S8 R216, gdesc[UR8], R216, gsb0 ;  /* 0x0120000008d879f1 */ /* 0x000fe200080410d8 */
[----:B------:R-:W3:Y:S01]  /*cfc0*/  LDL.LU.64 R160, [R1+0x1a0] ;  /* 0x0001a00001a07983 */ /* 0x000ee20000300a00 */
[----:B------:R-:W-:Y:S02]  /*cfd0*/  IMAD.MOV.U32 R4, RZ, RZ, R165 ;  /* 0x000000ffff047224 */ /* 0x000fe400078e00a5 */
[----:B-12---:R-:W-:Y:S01]  /*cfe0*/  IMAD.MOV.U32 R3, RZ, RZ, R166 ;  /* 0x000000ffff037224 */ /* 0x006fe200078e00a6 */
        /* <DEDUP_REMOVED lines=29> */
[----:B-1----:R-:W3:Y:S04]  /*d1c0*/  LDL.LU.64 R216, [R1+0x80] ;  /* 0x0000800001d87983 */ /* 0x002ee80000300a00 */
[----:B--2---:R-:W2:Y:S04]  /*d1d0*/  LDL.LU.64 R218, [R1+0x88] ;  /* 0x0000880001da7983 */ /* 0x004ea80000300a00 */
[----:B----4-:R-:W2:Y:S04]  /*d1e0*/  LDL.LU.64 R220, [R1+0x90] ;  /* 0x0000900001dc7983 */ /* 0x010ea80000300a00 */
[----:B0-----:R-:W2:Y:S04]  /*d1f0*/  LDL.LU.64 R222, [R1+0x98] ;  /* 0x0000980001de7983 */ /* 0x001ea80000300a00 */
[----:B------:R-:W2:Y:S04]  /*d200*/  LDL.LU.64 R224, [R1+0xa0] ;  /* 0x0000a00001e07983 */ /* 0x000ea80000300a00 */
[----:B------:R-:W2:Y:S04]  /*d210*/  LDL.LU.64 R226, [R1+0xa8] ;  /* 0x0000a80001e27983 */ /* 0x000ea80000300a00 */
[----:B------:R-:W2:Y:S04]  /*d220*/  LDL.LU.64 R228, [R1+0xb0] ;  /* 0x0000b00001e47983 */ /* 0x000ea80000300a00 */
[----:B------:R-:W2:Y:S01]  /*d230*/  LDL.LU.64 R230, [R1+0xb8] ;  /* 0x0000b80001e67983 */ /* 0x000ea20000300a00 */
[----:B------:R-:W-:Y:S01]  /*d240*/  UMOV UR12, UR4 ;  /* 0x00000004000c7c82 */ /* 0x000fe20008000000 */
[----:B------:R-:W-:Y:S01]  /*d250*/  UMOV UR13, UR5 ;  /* 0x00000005000d7c82 */ /* 0x000fe20008000000 */
[----:B------:R-:W-:Y:S01]  /*d260*/  UMOV UR15, 0x40000040 ;  /* 0x40000040000f7882 */ /* 0x000fe20000000000 */
[----:B------:R-:W-:Y:S01]  /*d270*/  UIADD3 UR18, UR45, 0x300, URZ ;  /* 0x000003002d127890 */ /* 0x000fe2000fffe03f */
[----:B------:R-:W-:Y:S01]  /*d280*/  UMOV UR16, UR4 ;  /* 0x0000000400107c82 */ /* 0x000fe20008000000 */
[----:B------:R-:W-:Y:S01]  /*d290*/  UMOV UR17, UR5 ;  /* 0x0000000500117c82 */ /* 0x000fe20008000000 */
[----:B------:R-:W-:Y:S01]  /*d2a0*/  UMOV UR19, 0x40000040 ;  /* 0x4000004000137882 */ /* 0x000fe20000000000 */
[----:B------:R-:W-:Y:S01]  /*d2b0*/  UIADD3 UR22, UR45, 0x400, URZ ;  /* 0x000004002d167890 */ /* 0x000fe2000fffe03f */
[----:B------:R-:W-:Y:S01]  /*d2c0*/  UMOV UR20, UR4 ;  /* 0x0000000400147c82 */ /* 0x000fe20008000000 */
[----:B------:R-:W-:Y:S01]  /*d2d0*/  UMOV UR21, UR5 ;  /* 0x0000000500157c82 */ /* 0x000fe20008000000 */
[----:B------:R-:W-:Y:S01]  /*d2e0*/  UMOV UR23, 0x40000040 ;  /* 0x4000004000177882 */ /* 0x000fe20000000000 */
        /* <DEDUP_REMOVED lines=8> */
[----:B------:R-:W-:Y:S02]  /*d370*/  IMAD.MOV.U32 R20, RZ, RZ, R166 ;  /* 0x000000ffff147224 */ /* 0x000fe400078e00a6 */
[----:B------:R-:W-:Y:S01]  /*d380*/  IMAD.MOV.U32 R21, RZ, RZ, R167 ;  /* 0x000000ffff157224 */ /* 0x000fe200078e00a7 */
[----:B------:R-:W-:Y:S01]  /*d390*/  UIADD3 UR26, UR45, 0x500, URZ ;  /* 0x000005002d1a7890 */ /* 0x000fe2000fffe03f */
        /* <DEDUP_REMOVED lines=19> */
[----:B------:R-:W-:Y:S01]  /*d4d0*/  IMAD.MOV.U32 R3, RZ, RZ, R153 ;  /* 0x000000ffff037224 */ /* 0x000fe200078e0099 */
[----:B------:R-:W-:Y:S02]  /*d4e0*/  UMOV UR24, UR4 ;  /* 0x0000000400187c82 */ /* 0x000fe40008000000 */
[----:B------:R-:W2:Y:S01]  /*d4f0*/  LDL.LU.64 R154, [R1+0xd58] ;  /* 0x000d5800019a7983 */ /* 0x000ea20000300a00 */
[----:B------:R-:W-:Y:S01]  /*d500*/  UMOV UR25, UR5 ;  /* 0x0000000500197c82 */ /* 0x000fe20008000000 */
[----:B------:R-:W-:Y:S02]  /*d510*/  UMOV UR27, 0x40000040 ;  /* 0x40000040001b7882 */ /* 0x000fe40000000000 */
[----:B------:R-:W2:Y:S04]  /*d520*/  LDL.LU.64 R152, [R1+0xd50] ;  /* 0x000d500001987983 */ /* 0x000ea80000300a00 */
[----:B------:R0:W-:Y:S04]  /*d530*/  STL.64 [R1+0x80], R216 ;  /* 0x000080d801007387 */ /* 0x0001e80000100a00 */
[----:B------:R1:W-:Y:S04]  /*d540*/  STL.64 [R1+0x88], R218 ;  /* 0x000088da01007387 */ /* 0x0003e80000100a00 */
[----:B------:R3:W-:Y:S04]  /*d550*/  STL.64 [R1+0x90], R220 ;  /* 0x000090dc01007387 */ /* 0x0007e80000100a00 */
[----:B------:R4:W-:Y:S01]  /*d560*/  STL.64 [R1+0x98], R222 ;  /* 0x000098de01007387 */ /* 0x0009e20000100a00 */
[----:B------:R-:W-:-:S02]  /*d570*/  WARPGROUP.DEPBAR.LE gsb0, 0x0 ;  /* 0x00008000000079c5 */ /* 0x000fc40000010000 */
[----:B------:R-:W-:Y:S01]  /*d580*/  WARPGROUP.ARRIVE ;  /* 0x00000000000079c5 */ /* 0x000fe20000000000 */
[----:B------:R4:W-:Y:S05]  /*d590*/  STL.64 [R1+0xa0], R224 ;  /* 0x0000a0e001007387 */ /* 0x0009ea0000100a00 */
[----:B------:R-:W-:Y:S01]  /*d5a0*/  IGMMA.64x32x32.S8.S8 R136, gdesc[UR24], R136, gsb0 ;  /* 0x01200000188879f1 */ /* 0x000fe20008041088 */
[----:B------:R4:W-:Y:S04]  /*d5b0*/  STL.64 [R1+0xa8], R226 ;  /* 0x0000a8e201007387 */ /* 0x0009e80000100a00 */
[----:B------:R4:W-:Y:S04]  /*d5c0*/  STL.64 [R1+0xb0], R228 ;  /* 0x0000b0e401007387 */ /* 0x0009e80000100a00 */
[----:B------:R4:W-:Y:S04]  /*d5d0*/  STL.64 [R1+0xb8], R230 ;  /* 0x0000b8e601007387 */ /* 0x0009e80000100a00 */
[----:B0-----:R-:W2:Y:S04]  /*d5e0*/  LDL.LU.64 R216, [R1+0x140] ;  /* 0x0001400001d87983 */ /* 0x001ea80000300a00 */
[----:B-1----:R-:W2:Y:S04]  /*d5f0*/  LDL.LU.64 R218, [R1+0x148] ;  /* 0x0001480001da7983 */ /* 0x002ea80000300a00 */
[----:B---3--:R-:W2:Y:S04]  /*d600*/  LDL.LU.64 R220, [R1+0x150] ;  /* 0x0001500001dc7983 */ /* 0x008ea80000300a00 */
[----:B----4-:R-:W2:Y:S04]  /*d610*/  LDL.LU.64 R222, [R1+0x158] ;  /* 0x0001580001de7983 */ /* 0x010ea80000300a00 */
        /* <DEDUP_REMOVED lines=21> */
[----:B------:R-:W-:-:S02]  /*d770*/  WARPGROUP.DEPBAR.LE gsb0, 0x0 ;  /* 0x00008000000079c5 */ /* 0x000fc40000010000 */
[----:B------:R-:W-:Y:S01]  /*d780*/  WARPGROUP.ARRIVE ;  /* 0x00000000000079c5 */ /* 0x000fe20000000000 */
[----:B------:R-:W-:Y:S01]  /*d790*/  UMOV UR28, UR4 ;  /* 0x00000004001c7c82 */ /* 0x000fe20008000000 */
[----:B------:R-:W-:Y:S01]  /*d7a0*/  UMOV UR29, UR5 ;  /* 0x00000005001d7c82 */ /* 0x000fe20008000000 */
[----:B------:R-:W-:-:S03]  /*d7b0*/  UMOV UR31, 0x40000040 ;  /* 0x40000040001f7882 */ /* 0x000fc60000000000 */
        /* <DEDUP_REMOVED lines=14> */
[----:B------:R-:W-:Y:S04]  /*d8a0*/  STL [R1+0xb34], R136 ;  /* 0x000b348801007387 */ /* 0x000fe80000100800 */
[----:B------:R-:W-:Y:S01]  /*d8b0*/  STL [R1+0xb30], R137 ;  /* 0x000b308901007387 */ /* 0x000fe20000100800 */
[----:B------:R-:W-:Y:S02]  /*d8c0*/  WARPGROUP.DEPBAR.LE gsb0, 0x0 ;  /* 0x00008000000079c5 */ /* 0x000fe40000010000 */
[----:B------:R-:W-:-:S06]  /*d8d0*/  WARPGROUP.ARRIVE ;  /* 0x00000000000079c5 */ /* 0x000fcc0000000000 */
[----:B------:R-:W-:Y:S01]  /*d8e0*/  IGMMA.64x32x32.S8.S8 R184, gdesc[UR20], R184, gsb0 ;  /* 0x0120000014b879f1 */ /* 0x000fe200080410b8 */
        /* <DEDUP_REMOVED lines=16> */
[----:B------:R-:W-:Y:S01]  /*d9f0*/  STL [R1+0xb70], R73 ;  /* 0x000b704901007387 */ /* 0x000fe20000100800 */
[----:B------:R-:W-:-:S03]  /*da00*/  UMOV UR16, UR28 ;  /* 0x0000001c00107c82 */ /* 0x000fc60008000000 */
[----:B------:R-:W-:Y:S01]  /*da10*/  STL [R1+0xb6c], R74 ;  /* 0x000b6c4a01007387 */ /* 0x000fe20000100800 */
[----:B------:R-:W-:-:S03]  /*da20*/  UMOV UR17, UR29 ;  /* 0x0000001d00117c82 */ /* 0x000fc60008000000 */
[----:B------:R-:W-:Y:S04]  /*da30*/  STL [R1+0xb68], R75 ;  /* 0x000b684b01007387 */ /* 0x000fe80000100800 */
[----:B------:R-:W-:Y:S04]  /*da40*/  STL [R1+0xb64], R76 ;  /* 0x000b644c01007387 */ /* 0x000fe80000100800 */
[----:B------:R-:W-:Y:S01]  /*da50*/  STL [R1+0xb60], R77 ;  /* 0x000b604d01007387 */ /* 0x000fe20000100800 */
[----:B---3--:R-:W-:-:S03]  /*da60*/  WARPGROUP.ARRIVE ;  /* 0x00000000000079c5 */ /* 0x008fc60000000000 */
[----:B------:R-:W-:Y:S04]  /*da70*/  STL [R1+0xb5c], R78 ;  /* 0x000b5c4e01007387 */ /* 0x000fe80000100800 */
        /* <DEDUP_REMOVED lines=58> */
[----:B------:R-:W-:-:S03]  /*de20*/  WARPGROUP.DEPBAR.LE gsb0, 0x0 ;  /* 0x00008000000079c5 */ /* 0x000fc60000010000 */
[----:B0-----:R-:W2:Y:S04]  /*de30*/  LDL.LU.64 R56, [R1+0x240] ;  /* 0x0002400001387983 */ /* 0x001ea80000300a00 */
[----:B-1----:R-:W2:Y:S04]  /*de40*/  LDL.LU.64 R58, [R1+0x248] ;  /* 0x00024800013a7983 */ /* 0x002ea80000300a00 */
[----:B---3--:R-:W3:Y:S04]  /*de50*/  LDL.LU.64 R60, [R1+0x250] ;  /* 0x00025000013c7983 */ /* 0x008ee80000300a00 */
        /* <DEDUP_REMOVED lines=8> */
[----:B----4-:R-:W3:Y:S04]  /*dee0*/  LDL.LU.64 R62, [R1+0x258] ;  /* 0x00025800013e7983 */ /* 0x010ee80000300a00 */
[----:B--2---:R-:W3:Y:S04]  /*def0*/  LDL.LU.64 R64, [R1+0x260] ;  /* 0x0002600001407983 */ /* 0x004ee80000300a00 */
[----:B------:R-:W3:Y:S04]  /*df00*/  LDL.LU.64 R66, [R1+0x268] ;  /* 0x0002680001427983 */ /* 0x000ee80000300a00 */
[----:B------:R-:W3:Y:S04]  /*df10*/  LDL.LU.64 R68, [R1+0x270] ;  /* 0x0002700001447983 */ /* 0x000ee80000300a00 */
[----:B------:R-:W3:Y:S01]  /*df20*/  LDL.LU.64 R70, [R1+0x278] ;  /* 0x0002780001467983 */ /* 0x000ee20000300a00 */
[----:B------:R-:W-:Y:S01]  /*df30*/  WARPGROUP.ARRIVE ;  /* 0x00000000000079c5 */ /* 0x000fe20000000000 */
[----:B------:R-:W-:Y:S01]  /*df40*/  UMOV UR12, UR28 ;  /* 0x0000001c000c7c82 */ /* 0x000fe20008000000 */
[----:B------:R-:W-:Y:S01]  /*df50*/  UMOV UR13, UR29 ;  /* 0x0000001d000d7c82 */ /* 0x000fe20008000000 */
[----:B------:R-:W2:Y:S03]  /*df60*/  LDL.LU.64 R120, [R1+0x340] ;  /* 0x0003400001787983 */ /* 0x000ea60000300a00 */
[----:B------:R-:W-:Y:S01]  /*df70*/  IGMMA.64x32x32.S8.S8 R216, gdesc[UR12], R216, gsb0 ;  /* 0x012000000cd879f1 */ /* 0x000fe200080410d8 */
[----:B------:R-:W2:Y:S04]  /*df80*/  LDL.LU.64 R122, [R1+0x348] ;  /* 0x00034800017a7983 */ /* 0x000ea80000300a00 */
[----:B------:R-:W2:Y:S04]  /*df90*/  LDL.LU.64 R124, [R1+0x350] ;  /* 0x00035000017c7983 */ /* 0x000ea80000300a00 */
[----:B------:R-:W2:Y:S04]  /*dfa0*/  LDL.LU.64 R126, [R1+0x358] ;  /* 0x00035800017e7983 */ /* 0x000ea80000300a00 */
[----:B------:R-:W2:Y:S04]  /*dfb0*/  LDL.LU.64 R128, [R1+0x360] ;  /* 0x0003600001807983 */ /* 0x000ea80000300a00 */
[----:B------:R-:W2:Y:S04]  /*dfc0*/  LDL.LU.64 R130, [R1+0x368] ;  /* 0x0003680001827983 */ /* 0x000ea80000300a00 */
[----:B------:R-:W2:Y:S04]  /*dfd0*/  LDL.LU.64 R132, [R1+0x370] ;  /* 0x0003700001847983 */ /* 0x000ea80000300a00 */
[----:B------:R-:W2:Y:S01]  /*dfe0*/  LDL.LU.64 R134, [R1+0x378] ;  /* 0x0003780001867983 */ /* 0x000ea20000300a00 */
[----:B------:R-:W-:Y:S01]  /*dff0*/  UMOV UR8, UR28 ;  /* 0x0000001c00087c82 */ /* 0x000fe20008000000 */
[----:B------:R-:W-:Y:S01]  /*e000*/  UMOV UR9, UR29 ;  /* 0x0000001d00097c82 */ /* 0x000fe20008000000 */
[----:B------:R-:W-:-:S02]  /*e010*/  WARPGROUP.DEPBAR.LE gsb0, 0x0 ;  /* 0x00008000000079c5 */ /* 0x000fc40000010000 */
[----:B------:R-:W-:Y:S01]  /*e020*/  IMAD.MOV.U32 R0, RZ, RZ, R231 ;  /* 0x000000ffff007224 */ /* 0x000fe200078e00e7 */
[----:B------:R-:W-:Y:S01]  /*e030*/  MOV R16, R230 ;  /* 0x000000e600107202 */ /* 0x000fe20000000f00 */
[----:B------:R-:W-:Y:S02]  /*e040*/  IMAD.MOV.U32 R17, RZ, RZ, R229 ;  /* 0x000000ffff117224 */ /* 0x000fe400078e00e5 */
[----:B------:R-:W-:Y:S01]  /*e050*/  IMAD.MOV.U32 R18, RZ, RZ, R228 ;  /* 0x000000ffff127224 */ /* 0x000fe200078e00e4 */
[----:B------:R-:W-:Y:S01]  /*e060*/  STL [R1+0xc74], R0 ;  /* 0x000c740001007387 */ /* 0x000fe20000100800 */
[----:B------:R-:W-:Y:S02]  /*e070*/  IMAD.MOV.U32 R19, RZ, RZ, R227 ;  /* 0x000000ffff137224 */ /* 0x000fe400078e00e3 */
[----:B------:R-:W-:Y:S01]  /*e080*/  IMAD.MOV.U32 R22, RZ, RZ, R226 ;  /* 0x000000ffff167224 */ /* 0x000fe200078e00e2 */
[----:B------:R-:W-:Y:S01]  /*e090*/  STL [R1+0xc70], R16 ;  /* 0x000c701001007387 */ /* 0x000fe20000100800 */
[----:B------:R-:W-:Y:S01]  /*e0a0*/  IMAD.MOV.U32 R23, RZ, RZ, R225 ;  /* 0x000000ffff177224 */ /* 0x000fe200078e00e1 */
[----:B------:R-:W-:Y:S01]  /*e0b0*/  MOV R233, R223 ;  /* 0x000000df00e97202 */ /* 0x000fe20000000f00 */
[----:B------:R-:W-:Y:S01]  /*e0c0*/  IMAD.MOV.U32 R232, RZ, RZ, R224 ;  /* 0x000000ffffe87224 */ /* 0x000fe200078e00e0 */
[----:B------:R-:W-:Y:S01]  /*e0d0*/  STL [R1+0xc6c], R17 ;  /* 0x000c6c1101007387 */ /* 0x000fe20000100800 */
[----:B------:R-:W-:-:S03]  /*e0e0*/  IMAD.MOV.U32 R234, RZ, RZ, R222 ;  /* 0x000000ffffea7224 */ /* 0x000fc600078e00de */
        /* <DEDUP_REMOVED lines=9> */
[----:B------:R-:W-:Y:S01]  /*e180*/  IMAD.MOV.U32 R148, RZ, RZ, R217 ;  /* 0x000000ffff947224 */ /* 0x000fe200078e00d9 */
[----:B------:R-:W-:Y:S02]  /*e190*/  MOV R147, R216 ;  /* 0x000000d800937202 */ /* 0x000fe40000000f00 */
        /* <DEDUP_REMOVED lines=8> */
[----:B------:R-:W4:Y:S04]  /*e220*/  LDL.LU.64 R184, [R1+0x300] ;  /* 0x0003000001b87983 */ /* 0x000f280000300a00 */
[----:B------:R-:W4:Y:S04]  /*e230*/  LDL.LU.64 R186, [R1+0x308] ;  /* 0x0003080001ba7983 */ /* 0x000f280000300a00 */
[----:B------:R-:W4:Y:S04]  /*e240*/  LDL.LU.64 R188, [R1+0x310] ;  /* 0x0003100001bc7983 */ /* 0x000f280000300a00 */
[----:B------:R-:W4:Y:S04]  /*e250*/  LDL.LU.64 R190, [R1+0x318] ;  /* 0x0003180001be7983 */ /* 0x000f280000300a00 */
[----:B------:R-:W4:Y:S04]  /*e260*/  LDL.LU.64 R192, [R1+0x320] ;  /* 0x0003200001c07983 */ /* 0x000f280000300a00 */
[----:B------:R-:W4:Y:S04]  /*e270*/  LDL.LU.64 R194, [R1+0x328] ;  /* 0x0003280001c27983 */ /* 0x000f280000300a00 */
[----:B------:R-:W4:Y:S04]  /*e280*/  LDL.LU.64 R196, [R1+0x330] ;  /* 0x0003300001c47983 */ /* 0x000f280000300a00 */
[----:B------:R-:W4:Y:S01]  /*e290*/  LDL.LU.64 R198, [R1+0x338] ;  /* 0x0003380001c67983 */ /* 0x000f220000300a00 */
[----:B---3--:R-:W-:-:S06]  /*e2a0*/  WARPGROUP.ARRIVE ;  /* 0x00000000000079c5 */ /* 0x008fcc0000000000 */
[----:B------:R-:W-:Y:S03]  /*e2b0*/  IGMMA.64x32x32.S8.S8 R56, gdesc[UR8], R56, gsb0 ;  /* 0x01200000083879f1 */ /* 0x000fe60008041038 */
[----:B------:R-:W-:Y:S02]  /*e2c0*/  WARPGROUP.DEPBAR.LE gsb0, 0x0 ;  /* 0x00008000000079c5 */ /* 0x000fe40000010000 */
[----:B------:R-:W-:Y:S02]  /*e2d0*/  IMAD.MOV.U32 R87, RZ, RZ, R60 ;  /* 0x000000ffff577224 */ /* 0x000fe400078e003c */
[----:B------:R-:W-:Y:S02]  /*e2e0*/  IMAD.MOV.U32 R86, RZ, RZ, R59 ;  /* 0x000000ffff567224 */ /* 0x000fe400078e003b */
[----:B------:R-:W-:Y:S02]  /*e2f0*/  IMAD.MOV.U32 R85, RZ, RZ, R58 ;  /* 0x000000ffff557224 */ /* 0x000fe400078e003a */
[----:B------:R-:W-:Y:S01]  /*e300*/  IMAD.MOV.U32 R84, RZ, RZ, R57 ;  /* 0x000000ffff547224 */ /* 0x000fe200078e0039 */
[----:B------:R3:W-:Y:S01]  /*e310*/  STL [R1+0xc88], R87 ;  /* 0x000c885701007387 */ /* 0x0007e20000100800 */
[----:B------:R-:W-:-:S03]  /*e320*/  IMAD.MOV.U32 R83, RZ, RZ, R56 ;  /* 0x000000ffff537224 */ /* 0x000fc600078e0038 */
[----:B------:R-:W-:Y:S04]  /*e330*/  STL [R1+0xc84], R86 ;  /* 0x000c845601007387 */ /* 0x000fe80000100800 */
[----:B------:R3:W-:Y:S04]  /*e340*/  STL [R1+0xc80], R85 ;  /* 0x000c805501007387 */ /* 0x0007e80000100800 */
[----:B------:R3:W-:Y:S04]  /*e350*/  STL [R1+0xc7c], R84 ;  /* 0x000c7c5401007387 */ /* 0x0007e80000100800 */
[----:B------:R3:W-:Y:S04]  /*e360*/  STL [R1+0xc78], R83 ;  /* 0x000c785301007387 */ /* 0x0007e80000100800 */
[----:B0-----:R-:W3:Y:S04]  /*e370*/  LDL.LU.64 R200, [R1+0x200] ;  /* 0x0002000001c87983 */ /* 0x001ee80000300a00 */
[----:B-1----:R-:W3:Y:S04]  /*e380*/  LDL.LU.64 R202, [R1+0x208] ;  /* 0x0002080001ca7983 */ /* 0x002ee80000300a00 */
[----:B------:R-:W3:Y:S04]  /*e390*/  LDL.LU.64 R204, [R1+0x210] ;  /* 0x0002100001cc7983 */ /* 0x000ee80000300a00 */
[----:B------:R-:W3:Y:S04]  /*e3a0*/  LDL.LU.64 R206, [R1+0x218] ;  /* 0x0002180001ce7983 */ /* 0x000ee80000300a00 */
[----:B------:R-:W3:Y:S04]  /*e3b0*/  LDL.LU.64 R208, [R1+0x220] ;  /* 0x0002200001d07983 */ /* 0x000ee80000300a00 */
[----:B------:R-:W3:Y:S04]  /*e3c0*/  LDL.LU.64 R210, [R1+0x228] ;  /* 0x0002280001d27983 */ /* 0x000ee80000300a00 */
[----:B------:R-:W3:Y:S04]  /*e3d0*/  LDL.LU.64 R212, [R1+0x230] ;  /* 0x0002300001d47983 */ /* 0x000ee80000300a00 */
[----:B------:R-:W3:Y:S01]  /*e3e0*/  LDL.LU.64 R214, [R1+0x238] ;  /* 0x0002380001d67983 */ /* 0x000ee20000300a00 */
[----:B--2---:R-:W-:Y:S01]  /*e3f0*/  WARPGROUP.ARRIVE ;  /* 0x00000000000079c5 */ /* 0x004fe20000000000 */
[----:B------:R-:W-:Y:S01]  /*e400*/  UMOV UR4, UR28 ;  /* 0x0000001c00047c82 */ /* 0x000fe20008000000 */
[----:B------:R-:W-:Y:S01]  /*e410*/  UMOV UR5, UR29 ;  /* 0x0000001d00057c82 */ /* 0x000fe20008000000 */
[----:B------:R-:W-:Y:S01]  /*e420*/  UIADD3 UR12, UR44, 0x800, URZ ;  /* 0x000008002c0c7890 */ /* 0x000fe2000fffe03f */
[----:B------:R-:W2:Y:S02]  /*e430*/  LDL.LU.64 R216, [R1+0x100] ;  /* 0x0001000001d87983 */ /* 0x000ea40000300a00 */
[----:B------:R-:W-:Y:S01]  /*e440*/  IGMMA.64x32x32.S8.S8 R120, gdesc[UR4], R120, gsb0 ;  /* 0x01200000047879f1 */ /* 0x000fe20008041078 */
[----:B------:R-:W-:Y:S01]  /*e450*/  UMOV UR5, 0x40000040 ;  /* 0x4000004000057882 */ /* 0x000fe20000000000 */
[----:B------:R-:W2:Y:S02]  /*e460*/  LDL.LU.64 R218, [R1+0x108] ;  /* 0x0001080001da7983 */ /* 0x000ea40000300a00 */
[----:B------:R-:W-:-:S02]  /*e470*/  UMOV UR4, UR12 ;  /* 0x0000000c00047c82 */ /* 0x000fc40008000000 */
[----:B------:R-:W2:Y:S01]  /*e480*/  LDL.LU.64 R220, [R1+0x110] ;  /* 0x0001100001dc7983 */ /* 0x000ea20000300a00 */
[----:B------:R-:W-:Y:S02]  /*e490*/  WARPGROUP.DEPBAR.LE gsb0, 0x0 ;  /* 0x00008000000079c5 */ /* 0x000fe40000010000 */
[----:B----4-:R-:W-:Y:S01]  /*e4a0*/  WARPGROUP.ARRIVE ;  /* 0x00000000000079c5 */ /* 0x010fe20000000000 */
[----:B------:R-:W2:Y:S01]  /*e4b0*/  LDL.LU.64 R222, [R1+0x118] ;  /* 0x0001180001de7983 */ /* 0x000ea20000300a00 */
[----:B------:R-:W-:Y:S01]  /*e4c0*/  UMOV UR8, UR4 ;  /* 0x0000000400087c82 */ /* 0x000fe20008000000 */
[----:B------:R-:W-:Y:S02]  /*e4d0*/  UMOV UR9, UR5 ;  /* 0x0000000500097c82 */ /* 0x000fe40008000000 */
[----:B------:R-:W2:Y:S01]  /*e4e0*/  LDL.LU.64 R224, [R1+0x120] ;  /* 0x0001200001e07983 */ /* 0x000ea20000300a00 */
[----:B------:R-:W-:Y:S03]  /*e4f0*/  IGMMA.64x32x32.S8.S8 R184, gdesc[UR4], R184, gsb0 ;  /* 0x0120000004b879f1 */ /* 0x000fe600080410b8 */
[----:B------:R-:W2:Y:S04]  /*e500*/  LDL.LU.64 R226, [R1+0x128] ;  /* 0x0001280001e27983 */ /* 0x000ea80000300a00 */
[----:B------:R-:W2:Y:S04]  /*e510*/  LDL.LU.64 R228, [R1+0x130] ;  /* 0x0001300001e47983 */ /* 0x000ea80000300a00 */
[----:B------:R-:W2:Y:S01]  /*e520*/  LDL.LU.64 R230, [R1+0x138] ;  /* 0x0001380001e67983 */ /* 0x000ea20000300a00 */
[----:B------:R-:W-:-:S02]  /*e530*/  WARPGROUP.DEPBAR.LE gsb0, 0x0 ;  /* 0x00008000000079c5 */ /* 0x000fc40000010000 */
[----:B------:R-:W-:Y:S02]  /*e540*/  IMAD.MOV.U32 R137, RZ, RZ, R62 ;  /* 0x000000ffff897224 */ /* 0x000fe400078e003e */
[----:B------:R-:W-:Y:S02]  /*e550*/  IMAD.MOV.U32 R138, RZ, RZ, R63 ;  /* 0x000000ffff8a7224 */ /* 0x000fe400078e003f */
[----:B------:R-:W-:Y:S02]  /*e560*/  IMAD.MOV.U32 R139, RZ, RZ, R64 ;  /* 0x000000ffff8b7224 */ /* 0x000fe400078e0040 */
[----:B------:R-:W-:Y:S02]  /*e570*/  IMAD.MOV.U32 R140, RZ, RZ, R65 ;  /* 0x000000ffff8c7224 */ /* 0x000fe400078e0041 */
[----:B------:R-:W-:Y:S02]  /*e580*/  IMAD.MOV.U32 R62, RZ, RZ, R195 ;  /* 0x000000ffff3e7224 */ /* 0x000fe400078e00c3 */
[----:B------:R-:W-:Y:S01]  /*e590*/  IMAD.MOV.U32 R63, RZ, RZ, R196 ;  /* 0x000000ffff3f7224 */ /* 0x000fe200078e00c4 */
[----:B------:R-:W-:Y:S01]  /*e5a0*/  MOV R143, R68 ;  /* 0x00000044008f7202 */ /* 0x000fe20000000f00 */
        /* <DEDUP_REMOVED lines=18> */
[----:B------:R-:W-:Y:S01]  /*e6d0*/  IMAD.MOV.U32 R76, RZ, RZ, R129 ;  /* 0x000000ffff4c7224 */ /* 0x000fe200078e0081 */
[----:B---3--:R-:W-:-:S06]  /*e6e0*/  WARPGROUP.ARRIVE ;  /* 0x00000000000079c5 */ /* 0x008fcc0000000000 */
[----:B------:R-:W-:Y:S03]  /*e6f0*/  IGMMA.64x32x32.S8.S8 R200, gdesc[UR8], R200, gsb0 ;  /* 0x0120000008c879f1 */ /* 0x000fe600080410c8 */
[----:B------:R-:W-:Y:S02]  /*e700*/  WARPGROUP.DEPBAR.LE gsb0, 0x0 ;  /* 0x00008000000079c5 */ /* 0x000fe40000010000 */
[----:B------:R-:W-:Y:S02]  /*e710*/  IMAD.MOV.U32 R195, RZ, RZ, R200 ;  /* 0x000000ffffc37224 */ /* 0x000fe400078e00c8 */
[----:B------:R-:W-:Y:S02]  /*e720*/  IMAD.MOV.U32 R196, RZ, RZ, R201 ;  /* 0x000000ffffc47224 */ /* 0x000fe400078e00c9 */
[----:B------:R-:W-:Y:S01]  /*e730*/  IMAD.MOV.U32 R197, RZ, RZ, R202 ;  /* 0x000000ffffc57224 */ /* 0x000fe200078e00ca */
[----:B------:R-:W3:Y:S01]  /*e740*/  LDL.LU.64 R200, [R1] ;  /* 0x0000000001c87983 */ /* 0x000ee20000300a00 */
        /* <DEDUP_REMOVED lines=27> */
[----:B------:R-:W-:Y:S01]  /*e900*/  UMOV UR20, UR4 ;  /* 0x0000000400147c82 */ /* 0x000fe20008000000 */
[----:B------:R-:W-:Y:S01]  /*e910*/  UMOV UR21, UR5 ;  /* 0x0000000500157c82 */ /* 0x000fe20008000000 */
[----:B------:R-:W-:Y:S01]  /*e920*/  UMOV UR24, UR4 ;  /* 0x0000000400187c82 */ /* 0x000fe20008000000 */
[----:B------:R-:W-:Y:S01]  /*e930*/  UMOV UR25, UR5 ;  /* 0x0000000500197c82 */ /* 0x000fe20008000000 */
[----:B------:R-:W-:Y:S01]  /*e940*/  MOV R136, R61 ;  /* 0x0000003d00887202 */ /* 0x000fe20000000f00 */
[----:B------:R-:W-:Y:S01]  /*e950*/  IMAD.MOV.U32 R60, RZ, RZ, R193 ;  /* 0x000000ffff3c7224 */ /* 0x000fe200078e00c1 */
[----:B------:R-:W-:Y:S01]  /*e960*/  MOV R59, R192 ;  /* 0x000000c0003b7202 */ /* 0x000fe20000000f00 */
[----:B------:R-:W-:-:S02]  /*e970*/  IMAD.MOV.U32 R61, RZ, RZ, R194 ;  /* 0x000000ffff3d7224 */ /* 0x000fc400078e00c2 */
[----:B------:R-:W-:Y:S02]  /*e980*/  IMAD.MOV.U32 R58, RZ, RZ, R191 ;  /* 0x000000ffff3a7224 */ /* 0x000fe400078e00bf */
[----:B------:R-:W-:Y:S02]  /*e990*/  IMAD.MOV.U32 R193, RZ, RZ, R230 ;  /* 0x000000ffffc17224 */ /* 0x000fe400078e00e6 */
[----:B------:R-:W-:Y:S02]  /*e9a0*/  IMAD.MOV.U32 R194, RZ, RZ, R231 ;  /* 0x000000ffffc27224 */ /* 0x000fe400078e00e7 */
[----:B------:R-:W-:Y:S01]  /*e9b0*/  IMAD.MOV.U32 R81, RZ, RZ, R134 ;  /* 0x000000ffff517224 */ /* 0x000fe200078e0086 */
[----:B------:R-:W2:Y:S01]  /*e9c0*/  LDL.LU.64 R230, [R1+0xd48] ;  /* 0x000d480001e67983 */ /* 0x000ea20000300a00 */
[----:B------:R-:W-:Y:S02]  /*e9d0*/  IMAD.MOV.U32 R82, RZ, RZ, R135 ;  /* 0x000000ffff527224 */ /* 0x000fe400078e0087 */
[----:B------:R-:W-:-:S02]  /*e9e0*/  IMAD.MOV.U32 R56, RZ, RZ, R189 ;  /* 0x000000ffff387224 */ /* 0x000fc400078e00bd */
[----:B------:R-:W-:Y:S01]  /*e9f0*/  IMAD.MOV.U32 R57, RZ, RZ, R190 ;  /* 0x000000ffff397224 */ /* 0x000fe200078e00be */
[----:B------:R-:W-:Y:S01]  /*ea00*/  MOV R190, R227 ;  /* 0x000000e300be7202 */ /* 0x000fe20000000f00 */
[----:B------:R-:W-:Y:S02]  /*ea10*/  IMAD.MOV.U32 R191, RZ, RZ, R228 ;  /* 0x000000ffffbf7224 */ /* 0x000fe400078e00e4 */
[----:B------:R-:W-:Y:S02]  /*ea20*/  IMAD.MOV.U32 R192, RZ, RZ, R229 ;  /* 0x000000ffffc07224 */ /* 0x000fe400078e00e5 */
[----:B------:R-:W-:Y:S01]  /*ea30*/  IMAD.MOV.U32 R79, RZ, RZ, R132 ;  /* 0x000000ffff4f7224 */ /* 0x000fe200078e0084 */
[----:B------:R-:W2:Y:S01]  /*ea40*/  LDL.LU.64 R228, [R1+0xd40] ;  /* 0x000d400001e47983 */ /* 0x000ea20000300a00 */
[----:B------:R-:W-:Y:S01]  /*ea50*/  IMAD.MOV.U32 R80, RZ, RZ, R133 ;  /* 0x000000ffff507224 */ /* 0x000fe200078e0085 */
[----:B------:R-:W-:Y:S01]  /*ea60*/  MOV R132, R185 ;  /* 0x000000b900847202 */ /* 0x000fe20000000f00 */
[----:B------:R-:W-:-:S02]  /*ea70*/  IMAD.MOV.U32 R134, RZ, RZ, R187 ;  /* 0x000000ffff867224 */ /* 0x000fc400078e00bb */
[----:B------:R-:W-:Y:S02]  /*ea80*/  IMAD.MOV.U32 R135, RZ, RZ, R188 ;  /* 0x000000ffff877224 */ /* 0x000fe400078e00bc */
[----:B------:R-:W-:Y:S02]  /*ea90*/  IMAD.MOV.U32 R189, RZ, RZ, R226 ;  /* 0x000000ffffbd7224 */ /* 0x000fe400078e00e2 */
[----:B------:R-:W-:Y:S01]  /*eaa0*/  IMAD.MOV.U32 R78, RZ, RZ, R131 ;  /* 0x000000ffff4e7224 */ /* 0x000fe200078e0083 */
[----:B------:R-:W2:Y:S01]  /*eab0*/  LDL.LU.64 R226, [R1+0xd38] ;  /* 0x000d380001e27983 */ /* 0x000ea20000300a00 */
[----:B------:R-:W-:Y:S02]  /*eac0*/  IMAD.MOV.U32 R133, RZ, RZ, R186 ;  /* 0x000000ffff857224 */ /* 0x000fe400078e00ba */
[----:B------:R-:W-:Y:S02]  /*ead0*/  IMAD.MOV.U32 R187, RZ, RZ, R224 ;  /* 0x000000ffffbb7224 */ /* 0x000fe400078e00e0 */
[----:B------:R-:W-:Y:S01]  /*eae0*/  IMAD.MOV.U32 R188, RZ, RZ, R225 ;  /* 0x000000ffffbc7224 */ /* 0x000fe200078e00e1 */
[----:B------:R-:W-:Y:S01]  /*eaf0*/  MOV R147, R220 ;  /* 0x000000dc00937202 */ /* 0x000fe20000000f00 */
[----:B------:R-:W-:Y:S01]  /*eb00*/  IMAD.MOV.U32 R131, RZ, RZ, R184 ;  /* 0x000000ffff837224 */ /* 0x000fe200078e00b8 */
[----:B------:R-:W2:Y:S01]  /*eb10*/  LDL.LU.64 R224, [R1+0xd30] ;  /* 0x000d300001e07983 */ /* 0x000ea20000300a00 */
[----:B------:R-:W-:-:S02]  /*eb20*/  IMAD.MOV.U32 R185, RZ, RZ, R222 ;  /* 0x000000ffffb97224 */ /* 0x000fc400078e00de */
[----:B------:R-:W-:Y:S02]  /*eb30*/  IMAD.MOV.U32 R186, RZ, RZ, R223 ;  /* 0x000000ffffba7224 */ /* 0x000fe400078e00df */
[----:B------:R-:W-:Y:S01]  /*eb40*/  IMAD.MOV.U32 R184, RZ, RZ, R221 ;  /* 0x000000ffffb87224 */ /* 0x000fe200078e00dd */
[----:B------:R-:W2:Y:S01]  /*eb50*/  LDL.LU.64 R222, [R1+0xd28] ;  /* 0x000d280001de7983 */ /* 0x000ea20000300a00 */
[----:B------:R-:W-:Y:S02]  /*eb60*/  IMAD.MOV.U32 R149, RZ, RZ, R218 ;  /* 0x000000ffff957224 */ /* 0x000fe400078e00da */
[----:B------:R-:W-:Y:S01]  /*eb70*/  IMAD.MOV.U32 R148, RZ, RZ, R219 ;  /* 0x000000ffff947224 */ /* 0x000fe200078e00db */
[----:B------:R-:W2:Y:S01]  /*eb80*/  LDL.LU.64 R220, [R1+0xd20] ;  /* 0x000d200001dc7983 */ /* 0x000ea20000300a00 */
[----:B------:R-:W-:Y:S02]  /*eb90*/  IMAD.MOV.U32 R151, RZ, RZ, R216 ;  /* 0x000000ffff977224 */ /* 0x000fe400078e00d8 */
[----:B------:R-:W-:Y:S01]  /*eba0*/  IMAD.MOV.U32 R150, RZ, RZ, R217 ;  /* 0x000000ffff967224 */ /* 0x000fe200078e00d9 */
[----:B------:R-:W2:Y:S04]  /*ebb0*/  LDL.LU.64 R218, [R1+0xd18] ;  /* 0x000d180001da7983 */ /* 0x000ea80000300a00 */
[----:B------:R-:W2:Y:S01]  /*ebc0*/  LDL.LU.64 R216, [R1+0xd10] ;  /* 0x000d100001d87983 */ /* 0x000ea20000300a00 */
        /* <DEDUP_REMOVED lines=10> */
[----:B------:R-:W-:Y:S01]  /*ec70*/  IMAD.MOV.U32 R87, RZ, RZ, R200 ;  /* 0x000000ffff577224 */ /* 0x000fe200078e00c8 */
[----:B------:R-:W-:Y:S01]  /*ec80*/  MOV R85, R202 ;  /* 0x000000ca00557202 */ /* 0x000fe20000000f00 */
[----:B------:R-:W-:Y:S02]  /*ec90*/  IMAD.MOV.U32 R86, RZ, RZ, R201 ;  /* 0x000000ffff567224 */ /* 0x000fe400078e00c9 */
        /* <DEDUP_REMOVED lines=43> */
[----:B--2---:R-:W-:-:S06]  /*ef50*/  WARPGROUP.ARRIVE ;  /* 0x00000000000079c5 */ /* 0x004fcc0000000000 */
[----:B------:R-:W-:Y:S01]  /*ef60*/  IGMMA.64x32x32.S8.S8 R216, gdesc[UR16], R216, gsb0 ;  /* 0x0120000010d879f1 */ /* 0x000fe200080410d8 */
        /* <DEDUP_REMOVED lines=13> */
[----:B---3--:R-:W-:-:S06]  /*f040*/  WARPGROUP.ARRIVE ;  /* 0x00000000000079c5 */ /* 0x008fcc0000000000 */
[----:B------:R-:W-:Y:S01]  /*f050*/  IGMMA.64x32x32.S8.S8 R200, gdesc[UR12], R200, gsb0 ;  /* 0x012000000cc879f1 */ /* 0x000fe200080410c8 */
[----:B------:R-:W-:Y:S04]  /*f060*/  STL [R1+0x90c], R182 ;  /* 0x00090cb601007387 */ /* 0x000fe80000100800 */
[----:B------:R-:W-:Y:S04]  /*f070*/  STL [R1+0x908], R183 ;  /* 0x000908b701007387 */ /* 0x000fe80000100800 */
[----:B------:R-:W-:Y:S04]  /*f080*/  STL [R1+0x904], R116 ;  /* 0x0009047401007387 */ /* 0x000fe80000100800 */
[----:B------:R-:W-:Y:S04]  /*f090*/  STL [R1+0x900], R117 ;  /* 0x0009007501007387 */ /* 0x000fe80000100800 */
[----:B------:R-:W-:Y:S04]  /*f0a0*/  STL [R1+0x8fc], R118 ;  /* 0x0008fc7601007387 */ /* 0x000fe80000100800 */
[----:B------:R-:W-:Y:S04]  /*f0b0*/  STL [R1+0x8f8], R119 ;  /* 0x0008f87701007387 */ /* 0x000fe80000100800 */
        /* <DEDUP_REMOVED lines=36> */
[----:B0-----:R-:W-:-:S03]  /*f300*/  MOV R24, R2 ;  /* 0x0000000200187202 */ /* 0x001fc60000000f00 */
[----:B------:R-:W-:Y:S04]  /*f310*/  STL.64 [R1+0xa50], R222 ;  /* 0x000a50de01007387 */ /* 0x000fe80000100a00 */
[----:B------:R-:W-:Y:S01]  /*f320*/  STL.64 [R1+0xa48], R220 ;  /* 0x000a48dc01007387 */ /* 0x000fe20000100a00 */
[----:B------:R-:W-:-:S03]  /*f330*/  WARPGROUP.DEPBAR.LE gsb0, 0x0 ;  /* 0x00008000000079c5 */ /* 0x000fc60000010000 */
[----:B------:R-:W-:Y:S04]  /*f340*/  STL.64 [R1+0xa40], R218 ;  /* 0x000a40da01007387 */ /* 0x000fe80000100a00 */
[----:B------:R-:W-:Y:S04]  /*f350*/  STL.64 [R1+0xa38], R216 ;  /* 0x000a38d801007387 */ /* 0x000fe80000100a00 */
[----:B------:R-:W2:Y:S04]  /*f360*/  LDL.LU R2, [R1+0xd0c] ;  /* 0x000d0c0001027983 */ /* 0x000ea80000300800 */
[----:B------:R0:W-:Y:S04]  /*f370*/  STL.64 [R1+0xc0], R200 ;  /* 0x0000c0c801007387 */ /* 0x0001e80000100a00 */
[----:B------:R3:W-:Y:S04]  /*f380*/  STL.64 [R1+0xc8], R202 ;  /* 0x0000c8ca01007387 */ /* 0x0007e80000100a00 */
[----:B------:R4:W-:Y:S04]  /*f390*/  STL.64 [R1+0xd0], R204 ;  /* 0x0000d0cc01007387 */ /* 0x0009e80000100a00 */
[----:B------:R4:W-:Y:S01]  /*f3a0*/  STL.64 [R1+0xd8], R206 ;  /* 0x0000d8ce01007387 */ /* 0x0009e20000100a00 */
[----:B------:R-:W-:-:S03]  /*f3b0*/  IMAD.MOV.U32 R25, RZ, RZ, R3 ;  /* 0x000000ffff197224 */ /* 0x000fc600078e0003 */
        /* <DEDUP_REMOVED lines=32> */
[----:B------:R-:W2:Y:S04]  /*f5c0*/  LDL.LU R21, [R1+0xcd0] ;  /* 0x000cd00001157983 */ /* 0x000ea80000300800 */
[----:B-1----:R-:W2:Y:S04]  /*f5d0*/  LDL.LU R100, [R1+0x280] ;  /* 0x0002800001647983 */ /* 0x002ea80000300800 */
        /* <DEDUP_REMOVED lines=15> */
[----:B0-----:R-:W2:Y:S04]  /*f6d0*/  LDL.LU.64 R200, [R1+0x1c0] ;  /* 0x0001c00001c87983 */ /* 0x001ea80000300a00 */
[----:B---3--:R-:W3:Y:S04]  /*f6e0*/  LDL.LU.64 R202, [R1+0x1c8] ;  /* 0x0001c80001ca7983 */ /* 0x008ee80000300a00 */
[----:B----4-:R-:W3:Y:S04]  /*f6f0*/  LDL.LU.64 R204, [R1+0x1d0] ;  /* 0x0001d00001cc7983 */ /* 0x010ee80000300a00 */
[----:B------:R-:W3:Y:S04]  /*f700*/  LDL.LU.64 R206, [R1+0x1d8] ;  /* 0x0001d80001ce7983 */ /* 0x000ee80000300a00 */
[----:B------:R-:W3:Y:S04]  /*f710*/  LDL.LU.64 R208, [R1+0x1e0] ;  /* 0x0001e00001d07983 */ /* 0x000ee80000300a00 */
[----:B------:R-:W3:Y:S04]  /*f720*/  LDL.LU.64 R210, [R1+0x1e8] ;  /* 0x0001e80001d27983 */ /* 0x000ee80000300a00 */
[----:B------:R-:W3:Y:S04]  /*f730*/  LDL.LU.64 R212, [R1+0x1f0] ;  /* 0x0001f00001d47983 */ /* 0x000ee80000300a00 */
[----:B------:R-:W3:Y:S04]  /*f740*/  LDL.LU.64 R214, [R1+0x1f8] ;  /* 0x0001f80001d67983 */ /* 0x000ee80000300a00 */
        /* <DEDUP_REMOVED lines=9> */
[----:B------:R-:W-:-:S02]  /*f7e0*/  UMOV UR9, UR29 ;  /* 0x0000001d00097c82 */ /* 0x000fc40008000000 */
        /* <DEDUP_REMOVED lines=10> */
[----:B------:R-:W-:-:S02]  /*f890*/  UIADD3 UR4, UR44, 0x2, URZ ;  /* 0x000000022c047890 */ /* 0x000fc4000fffe03f */
[----:B------:R-:W-:Y:S01]  /*f8a0*/  UIADD3 UR5, UR45, 0x2, URZ ;  /* 0x000000022d057890 */ /* 0x000fe2000fffe03f */
[----:B--2---:R-:W-:Y:S02]  /*f8b0*/  IMAD.MOV.U32 R171, RZ, RZ, R2 ;  /* 0x000000ffffab7224 */ /* 0x004fe400078e0002 */
[----:B------:R-:W-:Y:S02]  /*f8c0*/  IMAD.MOV.U32 R170, RZ, RZ, R3 ;  /* 0x000000ffffaa7224 */ /* 0x000fe400078e0003 */
[----:B------:R-:W-:Y:S01]  /*f8d0*/  IMAD.MOV.U32 R169, RZ, RZ, R4 ;  /* 0x000000ffffa97224 */ /* 0x000fe200078e0004 */
[----:B------:R-:W-:Y:S01]  /*f8e0*/  MOV R168, R5 ;  /* 0x0000000500a87202 */ /* 0x000fe20000000f00 */
[----:B------:R-:W-:Y:S02]  /*f8f0*/  IMAD.MOV.U32 R167, RZ, RZ, R6 ;  /* 0x000000ffffa77224 */ /* 0x000fe400078e0006 */
[----:B------:R-:W-:Y:S02]  /*f900*/  IMAD.MOV.U32 R166, RZ, RZ, R7 ;  /* 0x000000ffffa67224 */ /* 0x000fe400078e0007 */
[----:B------:R-:W-:-:S02]  /*f910*/  IMAD.MOV.U32 R165, RZ, RZ, R8 ;  /* 0x000000ffffa57224 */ /* 0x000fc400078e0008 */
[----:B------:R-:W-:Y:S01]  /*f920*/  IMAD.MOV.U32 R164, RZ, RZ, R9 ;  /* 0x000000ffffa47224 */ /* 0x000fe200078e0009 */
[----:B---3--:R-:W-:-:S06]  /*f930*/  WARPGROUP.ARRIVE ;  /* 0x00000000000079c5 */ /* 0x008fcc0000000000 */
[----:B------:R-:W-:Y:S03]  /*f940*/  IGMMA.64x32x32.S8.S8 R200, gdesc[UR8], R200, gsb0 ;  /* 0x0120000008c879f1 */ /* 0x000fe600080410c8 */
[----:B------:R-:W-:Y:S02]  /*f950*/  WARPGROUP.DEPBAR.LE gsb0, 0x0 ;  /* 0x00008000000079c5 */ /* 0x000fe40000010000 */
[----:B----4-:R-:W-:-:S06]  /*f960*/  WARPGROUP.ARRIVE ;  /* 0x00000000000079c5 */ /* 0x010fcc0000000000 */
[----:B------:R-:W-:Y:S01]  /*f970*/  IGMMA.64x32x32.S8.S8 R216, gdesc[UR28], R216, gsb0 ;  /* 0x012000001cd879f1 */ /* 0x000fe200080410d8 */
[----:B------:R-:W-:Y:S02]  /*f980*/  IMAD.MOV.U32 R118, RZ, RZ, R214 ;  /* 0x000000ffff767224 */ /* 0x000fe400078e00d6 */
        /* <DEDUP_REMOVED lines=22> */
[----:B------:R-:W2:Y:S01]  /*faf0*/  LDL.LU.64 R200, [R1+0xc90] ;  /* 0x000c900001c87983 */ /* 0x000ea20000300a00 */
        /* <DEDUP_REMOVED lines=8> */
[----:B------:R-:W-:Y:S01]  /*fb80*/  UMOV UR8, UR4 ;  /* 0x0000000400087c82 */ /* 0x000fe20008000000 */
[----:B------:R-:W-:Y:S01]  /*fb90*/  UMOV UR9, 0x40000040 ;  /* 0x4000004000097882 */ /* 0x000fe20000000000 */
        /* <DEDUP_REMOVED lines=83> */
[----:B------:R-:W4:Y:S01]  /*100d0*/  LDL.LU R85, [R1+0xc80] ;  /* 0x000c800001557983 */ /* 0x000f220000300800 */
[----:B------:R-:W-:-:S03]  /*100e0*/  IMAD.MOV.U32 R207, RZ, RZ, R17 ;  /* 0x000000ffffcf7224 */ /* 0x000fc600078e0011 */
[----:B------:R-:W2:Y:S01]  /*100f0*/  LDL.LU R84, [R1+0xc7c] ;  /* 0x000c7c0001547983 */ /* 0x000ea20000300800 */
[----:B------:R-:W-:-:S03]  /*10100*/  IMAD.MOV.U32 R208, RZ, RZ, R18 ;  /* 0x000000ffffd07224 */ /* 0x000fc600078e0012 */
[----:B------:R-:W3:Y:S01]  /*10110*/  LDL.LU R83, [R1+0xc78] ;  /* 0x000c780001537983 */ /* 0x000ee20000300800 */
        /* <DEDUP_REMOVED lines=18> */
[----:B------:R-:W-:Y:S04]  /*10240*/  STL.64 [R1+0xab0], R214 ;  /* 0x000ab0d601007387 */ /* 0x000fe80000100a00 */
[----:B------:R-:W-:Y:S04]  /*10250*/  STL.64 [R1+0xaa8], R212 ;  /* 0x000aa8d401007387 */ /* 0x000fe80000100a00 */
[----:B------:R-:W-:Y:S01]  /*10260*/  STL.64 [R1+0xaa0], R210 ;  /* 0x000aa0d201007387 */ /* 0x000fe20000100a00 */
[----:B------:R-:W-:-:S03]  /*10270*/  IMAD.MOV.U32 R21, RZ, RZ, R40 ;  /* 0x000000ffff157224 */ /* 0x000fc600078e0028 */
[----:B------:R-:W-:Y:S01]  /*10280*/  STL.64 [R1+0xa98], R208 ;  /* 0x000a98d001007387 */ /* 0x000fe20000100a00 */
[----:B------:R-:W-:-:S03]  /*10290*/  MOV R20, R41 ;  /* 0x0000002900147202 */ /* 0x000fc60000000f00 */
[----:B------:R-:W-:Y:S01]  /*102a0*/  STL.64 [R1+0xa90], R206 ;  /* 0x000a90ce01007387 */ /* 0x000fe20000100a00 */
[----:B------:R-:W-:-:S03]  /*102b0*/  IMAD.MOV.U32 R40, RZ, RZ, R151 ;  /* 0x000000ffff287224 */ /* 0x000fc600078e0097 */
[----:B------:R-:W-:Y:S01]  /*102c0*/  STL.64 [R1+0xa88], R204 ;  /* 0x000a88cc01007387 */ /* 0x000fe20000100a00 */
[----:B------:R-:W-:-:S03]  /*102d0*/  IMAD.MOV.U32 R15, RZ, RZ, R42 ;  /* 0x000000ffff0f7224 */ /* 0x000fc600078e002a */
[----:B------:R-:W-:Y:S01]  /*102e0*/  STL.64 [R1+0xa80], R202 ;  /* 0x000a80ca01007387 */ /* 0x000fe20000100a00 */
[----:B------:R-:W-:-:S03]  /*102f0*/  IMAD.MOV.U32 R41, RZ, RZ, R150 ;  /* 0x000000ffff297224 */ /* 0x000fc600078e0096 */
[----:B------:R-:W-:Y:S01]  /*10300*/  STL.64 [R1+0xa78], R200 ;  /* 0x000a78c801007387 */ /* 0x000fe20000100a00 */
[----:B------:R-:W-:Y:S02]  /*10310*/  IMAD.MOV.U32 R14, RZ, RZ, R43 ;  /* 0x000000ffff0e7224 */ /* 0x000fe400078e002b */
[----:B------:R-:W-:Y:S01]  /*10320*/  IMAD.MOV.U32 R42, RZ, RZ, R149 ;  /* 0x000000ffff2a7224 */ /* 0x000fe200078e0095 */
[----:B------:R-:W4:Y:S01]  /*10330*/  LDL.LU R151, [R1+0xc48] ;  /* 0x000c480001977983 */ /* 0x000f220000300800 */
[----:B------:R-:W-:Y:S01]  /*10340*/  IMAD.MOV.U32 R13, RZ, RZ, R44 ;  /* 0x000000ffff0d7224 */ /* 0x000fe200078e002c */
[----:B------:R-:W-:Y:S01]  /*10350*/  MOV R44, R147 ;  /* 0x00000093002c7202 */ /* 0x000fe20000000f00 */
[----:B------:R-:W-:Y:S01]  /*10360*/  IMAD.MOV.U32 R43, RZ, RZ, R148 ;  /* 0x000000ffff2b7224 */ /* 0x000fe200078e0094 */
[----:B------:R-:W4:Y:S04]  /*10370*/  LDL.LU R150, [R1+0xc44] ;  /* 0x000c440001967983 */ /* 0x000f280000300800 */
[----:B------:R-:W4:Y:S04]  /*10380*/  LDL.LU R149, [R1+0xc40] ;  /* 0x000c400001957983 */ /* 0x000f280000300800 */
[----:B------:R-:W4:Y:S04]  /*10390*/  LDL.LU R148, [R1+0xc3c] ;  /* 0x000c3c0001947983 */ /* 0x000f280000300800 */
[----:B------:R-:W4:Y:S01]  /*103a0*/  LDL.LU R147, [R1+0xc38] ;  /* 0x000c380001937983 */ /* 0x000f220000300800 */
[----:B------:R-:W-:-:S02]  /*103b0*/  IMAD.MOV.U32 R12, RZ, RZ, R45 ;  /* 0x000000ffff0c7224 */ /* 0x000fc400078e002d */
[----:B------:R-:W-:Y:S02]  /*103c0*/  IMAD.MOV.U32 R11, RZ, RZ, R46 ;  /* 0x000000ffff0b7224 */ /* 0x000fe400078e002e */
[----:B------:R-:W-:Y:S01]  /*103d0*/  IMAD.MOV.U32 R45, RZ, RZ, R184 ;  /* 0x000000ffff2d7224 */ /* 0x000fe200078e00b8 */
[----:B------:R-:W-:Y:S01]  /*103e0*/  MOV R9, R48 ;  /* 0x0000003000097202 */ /* 0x000fe20000000f00 */
[----:B------:R-:W-:Y:S01]  /*103f0*/  IMAD.MOV.U32 R10, RZ, RZ, R47 ;  /* 0x000000ffff0a7224 */ /* 0x000fe200078e002f */
[----:B------:R-:W4:Y:S01]  /*10400*/  LDL.LU R184, [R1+0xc34] ;  /* 0x000c340001b87983 */ /* 0x000f220000300800 */
[----:B------:R-:W-:Y:S02]  /*10410*/  IMAD.MOV.U32 R46, RZ, RZ, R185 ;  /* 0x000000ffff2e7224 */ /* 0x000fe400078e00b9 */
[----:B------:R-:W-:Y:S01]  /*10420*/  IMAD.MOV.U32 R47, RZ, RZ, R186 ;  /* 0x000000ffff2f7224 */ /* 0x000fe200078e00ba */
        /* <DEDUP_REMOVED lines=11> */
[----:B------:R-:W-:Y:S01]  /*104e0*/  IMAD.MOV.U32 R5, RZ, RZ, R52 ;  /* 0x000000ffff057224 */ /* 0x000fe200078e0034 */
[----:B------:R-:W-:Y:S01]  /*104f0*/  MOV R51, R190 ;  /* 0x000000be00337202 */ /* 0x000fe20000000f00 */
        /* <DEDUP_REMOVED lines=8> */
[----:B------:R-:W-:-:S03]  /*10580*/  IMAD.MOV.U32 R53, RZ, RZ, R192 ;  /* 0x000000ffff357224 */ /* 0x000fc600078e00c0 */
[----:B------:R-:W4:Y:S04]  /*10590*/  LDL.LU R192, [R1+0xc14] ;  /* 0x000c140001c07983 */ /* 0x000f280000300800 */
[----:B------:R-:W4:Y:S04]  /*105a0*/  LDL.LU R193, [R1+0xc10] ;  /* 0x000c100001c17983 */ /* 0x000f280000300800 */
[----:B------:R-:W4:Y:S04]  /*105b0*/  LDL.LU R194, [R1+0xc0c] ;  /* 0x000c0c0001c27983 */ /* 0x000f280000300800 */
[----:B------:R-:W-:Y:S04]  /*105c0*/  STL.64 [R1+0xaf0], R54 ;  /* 0x000af03601007387 */ /* 0x000fe80000100a00 */
[----:B------:R-:W-:Y:S04]  /*105d0*/  STL.64 [R1+0xae8], R52 ;  /* 0x000ae83401007387 */ /* 0x000fe80000100a00 */
[----:B------:R-:W-:Y:S04]  /*105e0*/  STL.64 [R1+0xae0], R50 ;  /* 0x000ae03201007387 */ /* 0x000fe80000100a00 */
[----:B------:R-:W-:Y:S01]  /*105f0*/  STL.64 [R1+0xad8], R48 ;  /* 0x000ad83001007387 */ /* 0x000fe20000100a00 */
[----:B------:R-:W-:-:S03]  /*10600*/  IMAD.MOV.U32 R24, RZ, RZ, R195 ;  /* 0x000000ffff187224 */ /* 0x000fc600078e00c3 */
[----:B------:R-:W-:Y:S01]  /*10610*/  STL.64 [R1+0xad0], R46 ;  /* 0x000ad02e01007387 */ /* 0x000fe20000100a00 */
[----:B------:R-:W-:-:S03]  /*10620*/  IMAD.MOV.U32 R25, RZ, RZ, R196 ;  /* 0x000000ffff197224 */ /* 0x000fc600078e00c4 */
[----:B------:R-:W-:Y:S01]  /*10630*/  STL.64 [R1+0xac8], R44 ;  /* 0x000ac82c01007387 */ /* 0x000fe20000100a00 */
[----:B------:R-:W-:-:S03]  /*10640*/  MOV R26, R197 ;  /* 0x000000c5001a7202 */ /* 0x000fc60000000f00 */
[----:B------:R-:W-:Y:S01]  /*10650*/  STL.64 [R1+0xac0], R42 ;  /* 0x000ac02a01007387 */ /* 0x000fe20000100a00 */
        /* <DEDUP_REMOVED lines=90> */
[----:B---3--:R-:W-:-:S03]  /*10c00*/  IMAD.MOV.U32 R216, RZ, RZ, R83 ;  /* 0x000000ffffd87224 */ /* 0x008fc600078e0053 */
[----:B------:R-:W3:Y:S01]  /*10c10*/  LDL.LU R79, [R1+0xb58] ;  /* 0x000b5800014f7983 */ /* 0x000ee20000300800 */
[----:B--2---:R-:W-:-:S03]  /*10c20*/  IMAD.MOV.U32 R217, RZ, RZ, R84 ;  /* 0x000000ffffd97224 */ /* 0x004fc600078e0054 */
[----:B------:R-:W3:Y:S01]  /*10c30*/  LDL.LU R80, [R1+0xb54] ;  /* 0x000b540001507983 */ /* 0x000ee20000300800 */
[----:B----4-:R-:W-:-:S03]  /*10c40*/  IMAD.MOV.U32 R218, RZ, RZ, R85 ;  /* 0x000000ffffda7224 */ /* 0x010fc600078e0055 */
        /* <DEDUP_REMOVED lines=31> */
[----:B0-----:R-:W4:Y:S04]  /*10e40*/  LDL.LU.64 R40, [R1+0x40] ;  /* 0x0000400001287983 */ /* 0x001f280000300a00 */
[----:B------:R-:W4:Y:S04]  /*10e50*/  LDL.LU.64 R42, [R1+0x48] ;  /* 0x00004800012a7983 */ /* 0x000f280000300a00 */
[----:B------:R-:W4:Y:S04]  /*10e60*/  LDL.LU.64 R44, [R1+0x50] ;  /* 0x00005000012c7983 */ /* 0x000f280000300a00 */
[----:B------:R-:W4:Y:S01]  /*10e70*/  LDL.LU.64 R46, [R1+0x58] ;  /* 0x00005800012e7983 */ /* 0x000f220000300a00 */
[----:B------:R-:W-:-:S03]  /*10e80*/  IMAD.MOV.U32 R200, RZ, RZ, R147 ;  /* 0x000000ffffc87224 */ /* 0x000fc600078e0093 */
[----:B------:R-:W4:Y:S01]  /*10e90*/  LDL.LU.64 R48, [R1+0x60] ;  /* 0x0000600001307983 */ /* 0x000f220000300a00 */
[----:B------:R-:W-:-:S03]  /*10ea0*/  MOV R201, R148 ;  /* 0x0000009400c97202 */ /* 0x000fc60000000f00 */
[----:B------:R-:W4:Y:S01]  /*10eb0*/  LDL.LU.64 R50, [R1+0x68] ;  /* 0x0000680001327983 */ /* 0x000f220000300a00 */
[----:B------:R-:W-:-:S03]  /*10ec0*/  IMAD.MOV.U32 R202, RZ, RZ, R149 ;  /* 0x000000ffffca7224 */ /* 0x000fc600078e0095 */
[----:B------:R-:W4:Y:S01]  /*10ed0*/  LDL.LU.64 R52, [R1+0x70] ;  /* 0x0000700001347983 */ /* 0x000f220000300a00 */
[----:B------:R-:W-:-:S03]  /*10ee0*/  IMAD.MOV.U32 R203, RZ, RZ, R150 ;  /* 0x000000ffffcb7224 */ /* 0x000fc600078e0096 */
[----:B------:R-:W4:Y:S01]  /*10ef0*/  LDL.LU.64 R54, [R1+0x78] ;  /* 0x0000780001367983 */ /* 0x000f220000300a00 */
        /* <DEDUP_REMOVED lines=15> */
[----:B--2---:R-:W-:-:S06]  /*10ff0*/  WARPGROUP.ARRIVE ;  /* 0x00000000000079c5 */ /* 0x004fcc0000000000 */
[----:B------:R-:W-:Y:S03]  /*11000*/  IGMMA.64x32x32.S8.S8 R136, gdesc[UR24], R136, gsb0 ;  /* 0x01200000188879f1 */ /* 0x000fe60008041088 */
[----:B------:R-:W-:Y:S02]  /*11010*/  WARPGROUP.DEPBAR.LE gsb0, 0x0 ;  /* 0x00008000000079c5 */ /* 0x000fe40000010000 */
[----:B---3--:R-:W-:-:S06]  /*11020*/  WARPGROUP.ARRIVE ;  /* 0x00000000000079c5 */ /* 0x008fcc0000000000 */
        /* <DEDUP_REMOVED lines=19> */
[----:B----4-:R-:W-:-:S06]  /*11160*/  WARPGROUP.ARRIVE ;  /* 0x00000000000079c5 */ /* 0x010fcc0000000000 */
        /* <DEDUP_REMOVED lines=11> */
[----:B------:R-:W-:Y:S01]  /*11220*/  IMAD.MOV.U32 R214, RZ, RZ, R16 ;  /* 0x000000ffffd67224 */ /* 0x000fe200078e0010 */
[----:B------:R-:W-:Y:S01]  /*11230*/  UMOV UR12, UR28 ;  /* 0x0000001c000c7c82 */ /* 0x000fe20008000000 */
[----:B------:R-:W-:Y:S01]  /*11240*/  UMOV UR13, UR29 ;  /* 0x0000001d000d7c82 */ /* 0x000fe20008000000 */
[----:B------:R-:W-:-:S03]  /*11250*/  WARPGROUP.DEPBAR.LE gsb0, 0x0 ;  /* 0x00008000000079c5 */ /* 0x000fc60000010000 */
[----:B------:R-:W-:-:S06]  /*11260*/  WARPGROUP.ARRIVE ;  /* 0x00000000000079c5 */ /* 0x000fcc0000000000 */
[----:B------:R-:W-:Y:S01]  /*11270*/  IGMMA.64x32x32.S8.S8 R200, gdesc[UR12], R200, gsb0 ;  /* 0x012000000cc879f1 */ /* 0x000fe200080410c8 */
[----:B------:R-:W-:Y:S01]  /*11280*/  STL.64 [R1+0x40], R40 ;  /* 0x0000402801007387 */ /* 0x000fe20000100a00 */
[----:B------:R-:W-:Y:S02]  /*11290*/  IMAD.MOV.U32 R16, RZ, RZ, R54 ;  /* 0x000000ffff107224 */ /* 0x000fe400078e0036 */
[----:B------:R-:W-:Y:S01]  /*112a0*/  IMAD.MOV.U32 R0, RZ, RZ, R55 ;  /* 0x000000ffff007224 */ /* 0x000fe200078e0037 */
[----:B------:R-:W-:Y:S01]  /*112b0*/  STL.64 [R1+0x48], R42 ;  /* 0x0000482a01007387 */ /* 0x000fe20000100a00 */
[----:B------:R-:W-:Y:S01]  /*112c0*/  IMAD.MOV.U32 R18, RZ, RZ, R52 ;  /* 0x000000ffff127224 */ /* 0x000fe200078e0034 */
[----:B------:R-:W-:Y:S01]  /*112d0*/  MOV R19, R51 ;  /* 0x0000003300137202 */ /* 0x000fe20000000f00 */
[----:B------:R-:W-:Y:S01]  /*112e0*/  IMAD.MOV.U32 R17, RZ, RZ, R53 ;  /* 0x000000ffff117224 */ /* 0x000fe200078e0035 */
[----:B------:R0:W-:Y:S01]  /*112f0*/  STL [R1+0x50], R44 ;  /* 0x0000502c01007387 */ /* 0x0001e20000100800 */
[----:B------:R-:W-:-:S03]  /*11300*/  IMAD.MOV.U32 R22, RZ, RZ, R50 ;  /* 0x000000ffff167224 */ /* 0x000fc600078e0032 */
[----:B------:R-:W2:Y:S01]  /*11310*/  LDL.LU.64 R54, [R1+0xaf0] ;  /* 0x000af00001367983 */ /* 0x000ea20000300a00 */
[----:B------:R-:W-:Y:S02]  /*11320*/  IMAD.MOV.U32 R232, RZ, RZ, R48 ;  /* 0x000000ffffe87224 */ /* 0x000fe400078e0030 */
        /* <DEDUP_REMOVED lines=8> */
[----:B0-----:R-:W2:Y:S04]  /*113b0*/  LDL.LU.64 R44, [R1+0xac8] ;  /* 0x000ac800012c7983 */ /* 0x001ea80000300a00 */
[----:B------:R-:W2:Y:S04]  /*113c0*/  LDL.LU.64 R42, [R1+0xac0] ;  /* 0x000ac000012a7983 */ /* 0x000ea80000300a00 */
[----:B------:R-:W2:Y:S01]  /*113d0*/  LDL.LU.64 R40, [R1+0xab8] ;  /* 0x000ab80001287983 */ /* 0x000ea20000300a00 */
[----:B------:R-:W-:Y:S01]  /*113e0*/  UMOV UR4, UR28 ;  /* 0x0000001c00047c82 */ /* 0x000fe20008000000 */
[----:B------:R-:W-:Y:S01]  /*113f0*/  UMOV UR5, UR29 ;  /* 0x0000001d00057c82 */ /* 0x000fe20008000000 */
        /* <DEDUP_REMOVED lines=19> */
[----:B------:R-:W-:-:S02]  /*11530*/  WARPGROUP.DEPBAR.LE gsb0, 0x0 ;  /* 0x00008000000079c5 */ /* 0x000fc40000010000 */
[----:B------:R-:W-:Y:S01]  /*11540*/  WARPGROUP.ARRIVE ;  /* 0x00000000000079c5 */ /* 0x000fe20000000000 */
[----:B------:R-:W-:Y:S01]  /*11550*/  UMOV UR8, UR28 ;  /* 0x0000001c00087c82 */ /* 0x000fe20008000000 */
[----:B------:R-:W-:-:S04]  /*11560*/  UMOV UR9, UR29 ;  /* 0x0000001d00097c82 */ /* 0x000fc80008000000 */
        /* <DEDUP_REMOVED lines=14> */
[----:B------:R-:W-:Y:S01]  /*11650*/  STL.64 [R1+0x240], R216 ;  /* 0x000240d801007387 */ /* 0x000fe20000100a00 */
[----:B------:R-:W-:Y:S02]  /*11660*/  WARPGROUP.DEPBAR.LE gsb0, 0x0 ;  /* 0x00008000000079c5 */ /* 0x000fe40000010000 */
        /* <DEDUP_REMOVED lines=8> */
[----:B------:R0:W-:Y:S01]  /*116f0*/  STL.64 [R1+0x278], R230 ;  /* 0x000278e601007387 */ /* 0x0001e20000100a00 */
[----:B------:R-:W-:Y:S01]  /*11700*/  UMOV UR16, UR8 ;  /* 0x0000000800107c82 */ /* 0x000fe20008000000 */
[----:B------:R-:W-:-:S02]  /*11710*/  UMOV UR17, UR9 ;  /* 0x0000000900117c82 */ /* 0x000fc40008000000 */
[----:B0-----:R-:W2:Y:S04]  /*11720*/  LDL.LU.64 R230, [R1+0xa70] ;  /* 0x000a700001e67983 */ /* 0x001ea80000300a00 */
[----:B------:R-:W2:Y:S04]  /*11730*/  LDL.LU.64 R228, [R1+0xa68] ;  /* 0x000a680001e47983 */ /* 0x000ea80000300a00 */
[----:B------:R-:W2:Y:S04]  /*11740*/  LDL.LU.64 R226, [R1+0xa60] ;  /* 0x000a600001e27983 */ /* 0x000ea80000300a00 */
[----:B------:R-:W2:Y:S04]  /*11750*/  LDL.LU.64 R224, [R1+0xa58] ;  /* 0x000a580001e07983 */ /* 0x000ea80000300a00 */
[----:B------:R-:W2:Y:S04]  /*11760*/  LDL.LU.64 R222, [R1+0xa50] ;  /* 0x000a500001de7983 */ /* 0x000ea80000300a00 */
[----:B------:R-:W2:Y:S01]  /*11770*/  LDL.LU.64 R220, [R1+0xa48] ;  /* 0x000a480001dc7983 */ /* 0x000ea20000300a00 */
[----:B------:R-:W-:-:S03]  /*11780*/  WARPGROUP.DEPBAR.LE gsb0, 0x0 ;  /* 0x00008000000079c5 */ /* 0x000fc60000010000 */
[----:B------:R-:W2:Y:S04]  /*11790*/  LDL.LU.64 R218, [R1+0xa40] ;  /* 0x000a400001da7983 */ /* 0x000ea80000300a00 */
[----:B------:R-:W2:Y:S04]  /*117a0*/  LDL.LU.64 R216, [R1+0xa38] ;  /* 0x000a380001d87983 */ /* 0x000ea80000300a00 */
[----:B------:R-:W-:Y:S04]  /*117b0*/  STL.64 [R1+0x340], R156 ;  /* 0x0003409c01007387 */ /* 0x000fe80000100a00 */
[----:B------:R-:W-:Y:S04]  /*117c0*/  STL.64 [R1+0x348], R158 ;  /* 0x0003489e01007387 */ /* 0x000fe80000100a00 */
[----:B------:R-:W-:Y:S04]  /*117d0*/  STL.64 [R1+0x350], R160 ;  /* 0x000350a001007387 */ /* 0x000fe80000100a00 */
[----:B------:R-:W-:Y:S01]  /*117e0*/  STL.64 [R1+0x358], R162 ;  /* 0x000358a201007387 */ /* 0x000fe20000100a00 */
[----:B---3--:R-:W-:-:S03]  /*117f0*/  WARPGROUP.ARRIVE ;  /* 0x00000000000079c5 */ /* 0x008fc60000000000 */
[----:B------:R-:W-:Y:S04]  /*11800*/  STL.64 [R1+0x360], R164 ;  /* 0x000360a401007387 */ /* 0x000fe80000100a00 */
[----:B------:R-:W-:Y:S01]  /*11810*/  STL.64 [R1+0x368], R166 ;  /* 0x000368a601007387 */ /* 0x000fe20000100a00 */
[----:B------:R-:W-:Y:S03]  /*11820*/  IGMMA.64x32x32.S8.S8 R200, gdesc[UR16], R200, gsb0 ;  /* 0x0120000010c879f1 */ /* 0x000fe600080410c8 */
[----:B------:R-:W-:Y:S04]  /*11830*/  STL.64 [R1+0x370], R168 ;  /* 0x000370a801007387 */ /* 0x000fe80000100a00 */
[----:B------:R0:W-:Y:S04]  /*11840*/  STL.64 [R1+0x378], R170 ;  /* 0x000378aa01007387 */ /* 0x0001e80000100a00 */
[----:B0-----:R-:W3:Y:S04]  /*11850*/  LDL.LU.64 R170, [R1+0xa30] ;  /* 0x000a300001aa7983 */ /* 0x001ee80000300a00 */
[----:B------:R-:W3:Y:S04]  /*11860*/  LDL.LU.64 R168, [R1+0xa28] ;  /* 0x000a280001a87983 */ /* 0x000ee80000300a00 */
        /* <DEDUP_REMOVED lines=55> */
[----:B------:R0:W-:Y:S04]  /*11be0*/  STL.64 [R1], R200 ;  /* 0x000000c801007387 */ /* 0x0001e80000100a00 */
[----:B------:R1:W-:Y:S04]  /*11bf0*/  STL.64 [R1+0x8], R202 ;  /* 0x000008ca01007387 */ /* 0x0003e80000100a00 */
[----:B------:R1:W-:Y:S04]  /*11c00*/  STL.64 [R1+0x10], R204 ;  /* 0x000010cc01007387 */ /* 0x0003e80000100a00 */
[----:B------:R1:W-:Y:S01]  /*11c10*/  STL.64 [R1+0x18], R206 ;  /* 0x000018ce01007387 */ /* 0x0003e20000100a00 */
[----:B0-----:R-:W-:-:S03]  /*11c20*/  IMAD.MOV.U32 R200, RZ, RZ, R172 ;  /* 0x000000ffffc87224 */ /* 0x001fc600078e00ac */
[----:B------:R0:W-:Y:S01]  /*11c30*/  STL.64 [R1+0x20], R208 ;  /* 0x000020d001007387 */ /* 0x0001e20000100a00 */
[----:B------:R-:W-:-:S03]  /*11c40*/  IMAD.MOV.U32 R201, RZ, RZ, R173 ;  /* 0x000000ffffc97224 */ /* 0x000fc600078e00ad */
[----:B------:R0:W-:Y:S01]  /*11c50*/  STL.64 [R1+0x28], R210 ;  /* 0x000028d201007387 */ /* 0x0001e20000100a00 */
[----:B-1----:R-:W-:-:S03]  /*11c60*/  MOV R202, R174 ;  /* 0x000000ae00ca7202 */ /* 0x002fc60000000f00 */
[----:B------:R1:W-:Y:S01]  /*11c70*/  STL.64 [R1+0x30], R212 ;  /* 0x000030d401007387 */ /* 0x0003e20000100a00 */
[----:B------:R-:W-:-:S03]  /*11c80*/  IMAD.MOV.U32 R203, RZ, RZ, R175 ;  /* 0x000000ffffcb7224 */ /* 0x000fc600078e00af */
[----:B------:R1:W-:Y:S01]  /*11c90*/  STL.64 [R1+0x38], R214 ;  /* 0x000038d601007387 */ /* 0x0003e20000100a00 */
        /* <DEDUP_REMOVED lines=8> */
[----:B0-----:R-:W-:-:S03]  /*11d20*/  IMAD.MOV.U32 R208, RZ, RZ, R180 ;  /* 0x000000ffffd07224 */ /* 0x001fc600078e00b4 */
        /* <DEDUP_REMOVED lines=11> */
[----:B-1----:R-:W-:-:S02]  /*11de0*/  IMAD.MOV.U32 R212, RZ, RZ, R116 ;  /* 0x000000ffffd47224 */ /* 0x002fc400078e0074 */
[----:B------:R-:W-:Y:S01]  /*11df0*/  IMAD.MOV.U32 R213, RZ, RZ, R117 ;  /* 0x000000ffffd57224 */ /* 0x000fe200078e0075 */
[----:B------:R-:W2:Y:S01]  /*11e00*/  LDL.LU R116, [R1+0x904] ;  /* 0x0009040001747983 */ /* 0x000ea20000300800 */
[----:B------:R-:W-:Y:S02]  /*11e10*/  IMAD.MOV.U32 R214, RZ, RZ, R118 ;  /* 0x000000ffffd67224 */ /* 0x000fe400078e0076 */
[----:B------:R-:W-:Y:S01]  /*11e20*/  IMAD.MOV.U32 R215, RZ, RZ, R119 ;  /* 0x000000ffffd77224 */ /* 0x000fe200078e0077 */
        /* <DEDUP_REMOVED lines=23> */
[----:B0-----:R-:W2:Y:S04]  /*11fa0*/  LDL.LU R168, [R1+0xc0] ;  /* 0x0000c00001a87983 */ /* 0x001ea80000300800 */
[----:B------:R-:W2:Y:S04]  /*11fb0*/  LDL.LU R169, [R1+0xc4] ;  /* 0x0000c40001a97983 */ /* 0x000ea80000300800 */
[----:B------:R-:W2:Y:S04]  /*11fc0*/  LDL.LU R170, [R1+0xc8] ;  /* 0x0000c80001aa7983 */ /* 0x000ea80000300800 */
[----:B------:R-:W2:Y:S04]  /*11fd0*/  LDL.LU R171, [R1+0xcc] ;  /* 0x0000cc0001ab7983 */ /* 0x000ea80000300800 */
[----:B------:R-:W2:Y:S01]  /*11fe0*/  LDL.LU R172, [R1+0xd0] ;  /* 0x0000d00001ac7983 */ /* 0x000ea20000300800 */
[----:B------:R-:W-:-:S02]  /*11ff0*/  WARPGROUP.DEPBAR.LE gsb0, 0x0 ;  /* 0x00008000000079c5 */ /* 0x000fc40000010000 */
[----:B----4-:R-:W-:Y:S01]  /*12000*/  WARPGROUP.ARRIVE ;  /* 0x00000000000079c5 */ /* 0x010fe20000000000 */
[----:B------:R-:W2:Y:S04]  /*12010*/  LDL.LU R173, [R1+0xd4] ;  /* 0x0000d40001ad7983 */ /* 0x000ea80000300800 */
[----:B------:R-:W2:Y:S01]  /*12020*/  LDL.LU R174, [R1+0xd8] ;  /* 0x0000d80001ae7983 */ /* 0x000ea20000300800 */
[----:B------:R-:W-:Y:S03]  /*12030*/  IGMMA.64x32x32.S8.S8 R40, gdesc[UR28], R40, gsb0 ;  /* 0x012000001c2879f1 */ /* 0x000fe60008041028 */
        /* <DEDUP_REMOVED lines=58> */
[----:B------:R3:W-:Y:S04]  /*123e0*/  STL.64 [R1+0xd8], R174 ;  /* 0x0000d8ae01007387 */ /* 0x0007e80000100a00 */
[----:B------:R4:W-:Y:S04]  /*123f0*/  STL.64 [R1+0xe0], R176 ;  /* 0x0000e0b001007387 */ /* 0x0009e80000100a00 */
[----:B------:R4:W-:Y:S04]  /*12400*/  STL.64 [R1+0xe8], R178 ;  /* 0x0000e8b201007387 */ /* 0x0009e80000100a00 */
[----:B------:R4:W-:Y:S01]  /*12410*/  STL.64 [R1+0xf0], R180 ;  /* 0x0000f0b401007387 */ /* 0x0009e20000100a00 */
[----:B------:R-:W-:-:S03]  /*12420*/  WARPGROUP.DEPBAR.LE gsb0, 0x0 ;  /* 0x00008000000079c5 */ /* 0x000fc60000010000 */
[----:B------:R4:W-:Y:S04]  /*12430*/  STL.64 [R1+0xf8], R182 ;  /* 0x0000f8b601007387 */ /* 0x0009e80000100a00 */
[----:B0-----:R-:W4:Y:S04]  /*12440*/  LDL.LU R168, [R1+0x2c0] ;  /* 0x0002c00001a87983 */ /* 0x001f280000300800 */
[----:B------:R-:W4:Y:S04]  /*12450*/  LDL.LU R169, [R1+0x2c4] ;  /* 0x0002c40001a97983 */ /* 0x000f280000300800 */
        /* <DEDUP_REMOVED lines=8> */
[----:B-1----:R-:W4:Y:S04]  /*124e0*/  LDL.LU R170, [R1+0x2c8] ;  /* 0x0002c80001aa7983 */ /* 0x002f280000300800 */
[----:B------:R-:W4:Y:S04]  /*124f0*/  LDL.LU R171, [R1+0x2cc] ;  /* 0x0002cc0001ab7983 */ /* 0x000f280000300800 */
[----:B--2---:R-:W2:Y:S04]  /*12500*/  LDL.LU R172, [R1+0x2d0] ;  /* 0x0002d00001ac7983 */ /* 0x004ea80000300800 */
[----:B------:R-:W2:Y:S04]  /*12510*/  LDL.LU R173, [R1+0x2d4] ;  /* 0x0002d40001ad7983 */ /* 0x000ea80000300800 */
[----:B---3--:R-:W2:Y:S04]  /*12520*/  LDL.LU R174, [R1+0x2d8] ;  /* 0x0002d80001ae7983 */ /* 0x008ea80000300800 */
[----:B------:R-:W2:Y:S04]  /*12530*/  LDL.LU R175, [R1+0x2dc] ;  /* 0x0002dc0001af7983 */ /* 0x000ea80000300800 */
[----:B----4-:R-:W2:Y:S04]  /*12540*/  LDL.LU R176, [R1+0x2e0] ;  /* 0x0002e00001b07983 */ /* 0x010ea80000300800 */
[----:B------:R-:W2:Y:S04]  /*12550*/  LDL.LU R177, [R1+0x2e4] ;  /* 0x0002e40001b17983 */ /* 0x000ea80000300800 */
[----:B------:R-:W2:Y:S04]  /*12560*/  LDL.LU R178, [R1+0x2e8] ;  /* 0x0002e80001b27983 */ /* 0x000ea80000300800 */
        /* <DEDUP_REMOVED lines=37> */
[----:B------:R-:W-:Y:S01]  /*127c0*/  UMOV UR8, UR28 ;  /* 0x0000001c00087c82 */ /* 0x000fe20008000000 */
[----:B------:R-:W-:-:S02]  /*127d0*/  UMOV UR9, UR29 ;  /* 0x0000001d00097c82 */ /* 0x000fc40008000000 */
[----:B------:R-:W3:Y:S04]  /*127e0*/  LDL.LU.64 R104, [R1+0x180] ;  /* 0x0001800001687983 */ /* 0x000ee80000300a00 */
[----:B------:R-:W3:Y:S04]  /*127f0*/  LDL.LU.64 R106, [R1+0x188] ;  /* 0x00018800016a7983 */ /* 0x000ee80000300a00 */
[----:B------:R-:W3:Y:S04]  /*12800*/  LDL.LU.64 R108, [R1+0x190] ;  /* 0x00019000016c7983 */ /* 0x000ee80000300a00 */
[----:B------:R-:W3:Y:S04]  /*12810*/  LDL.LU.64 R110, [R1+0x198] ;  /* 0x00019800016e7983 */ /* 0x000ee80000300a00 */
[----:B------:R-:W3:Y:S04]  /*12820*/  LDL.LU.64 R112, [R1+0x1a0] ;  /* 0x0001a00001707983 */ /* 0x000ee80000300a00 */
[----:B------:R-:W3:Y:S04]  /*12830*/  LDL.LU.64 R114, [R1+0x1a8] ;  /* 0x0001a80001727983 */ /* 0x000ee80000300a00 */
[----:B------:R-:W3:Y:S04]  /*12840*/  LDL.LU.64 R116, [R1+0x1b0] ;  /* 0x0001b00001747983 */ /* 0x000ee80000300a00 */
[----:B------:R-:W3:Y:S01]  /*12850*/  LDL.LU.64 R118, [R1+0x1b8] ;  /* 0x0001b80001767983 */ /* 0x000ee20000300a00 */
[----:B------:R-:W-:-:S02]  /*12860*/  UIADD3 UR16, UR44, 0x4, URZ ;  /* 0x000000042c107890 */ /* 0x000fc4000fffe03f */
[----:B------:R-:W-:Y:S01]  /*12870*/  UIADD3 UR12, UR45, 0x4, URZ ;  /* 0x000000042d0c7890 */ /* 0x000fe2000fffe03f */
[----:B------:R-:W-:Y:S01]  /*12880*/  UMOV UR5, 0x40000040 ;  /* 0x4000004000057882 */ /* 0x000fe20000000000 */
[----:B------:R-:W-:-:S03]  /*12890*/  UMOV UR7, 0x40000040 ;  /* 0x4000004000077882 */ /* 0x000fc60000000000 */
[----:B------:R-:W-:Y:S02]  /*128a0*/  UMOV UR4, UR16 ;  /* 0x0000001000047c82 */ /* 0x000fe40008000000 */
[----:B------:R-:W-:Y:S01]  /*128b0*/  UMOV UR6, UR12 ;  /* 0x0000000c00067c82 */ /* 0x000fe20008000000 */
[----:B--2---:R-:W-:-:S06]  /*128c0*/  WARPGROUP.ARRIVE ;  /* 0x00000000000079c5 */ /* 0x004fcc0000000000 */
[----:B------:R-:W-:Y:S03]  /*128d0*/  IGMMA.64x32x32.S8.S8 R168, gdesc[UR8], R168, gsb0 ;  /* 0x0120000008a879f1 */ /* 0x000fe600080410a8 */
[----:B------:R-:W-:Y:S02]  /*128e0*/  WARPGROUP.DEPBAR.LE gsb0, 0x0 ;  /* 0x00008000000079c5 */ /* 0x000fe40000010000 */
[----:B------:R-:W-:Y:S01]  /*128f0*/  STL.64 [R1+0x2c0], R168 ;  /* 0x0002c0a801007387 */ /* 0x000fe20000100a00 */
[----:B----4-:R-:W-:-:S06]  /*12900*/  WARPGROUP.ARRIVE ;  /* 0x00000000000079c5 */ /* 0x010fcc0000000000 */
[----:B------:R-:W-:Y:S01]  /*12910*/  IGMMA.64x32x32.S8.S8 R200, gdesc[UR4], R200, gsb0 ;  /* 0x0120000004c879f1 */ /* 0x000fe200080410c8 */
        /* <DEDUP_REMOVED lines=25> */
[----:B---3--:R-:W-:Y:S01]  /*12ab0*/  WARPGROUP.ARRIVE ;  /* 0x00000000000079c5 */ /* 0x008fe20000000000 */
[----:B------:R-:W-:Y:S01]  /*12ac0*/  UMOV UR8, UR4 ;  /* 0x0000000400087c82 */ /* 0x000fe20008000000 */
[----:B------:R-:W-:Y:S01]  /*12ad0*/  UMOV UR9, UR5 ;  /* 0x0000000500097c82 */ /* 0x000fe20008000000 */
[----:B------:R-:W-:-:S03]  /*12ae0*/  UMOV UR11, 0x40000040 ;  /* 0x40000040000b7882 */ /* 0x000fc60000000000 */
[----:B------:R-:W-:Y:S02]  /*12af0*/  UMOV UR10, UR13 ;  /* 0x0000000d000a7c82 */ /* 0x000fe40008000000 */
        /* <DEDUP_REMOVED lines=54> */
[----:B------:R-:W-:-:S06]  /*12e60*/  WARPGROUP.ARRIVE ;  /* 0x00000000000079c5 */ /* 0x000fcc0000000000 */
[----:B------:R-:W-:Y:S01]  /*12e70*/  IGMMA.64x32x32.S8.S8 R136, gdesc[UR24], R136, gsb0 ;  /* 0x01200000188879f1 */ /* 0x000fe20008041088 */
[----:B------:R3:W-:Y:S04]  /*12e80*/  STL.64 [R1+0x98], R174 ;  /* 0x000098ae01007387 */ /* 0x0007e80000100a00 */
[----:B------:R4:W-:Y:S04]  /*12e90*/  STL.64 [R1+0xa0], R176 ;  /* 0x0000a0b001007387 */ /* 0x0009e80000100a00 */
[----:B------:R-:W-:Y:S04]  /*12ea0*/  STL.64 [R1+0xa8], R178 ;  /* 0x0000a8b201007387 */ /* 0x000fe80000100a00 */
[----:B------:R-:W-:Y:S04]  /*12eb0*/  STL.64 [R1+0xb0], R180 ;  /* 0x0000b0b401007387 */ /* 0x000fe80000100a00 */
[----:B------:R4:W-:Y:S04]  /*12ec0*/  STL.64 [R1+0xb8], R182 ;  /* 0x0000b8b601007387 */ /* 0x0009e80000100a00 */
[----:B0-----:R-:W4:Y:S04]  /*12ed0*/  LDL.LU R168, [R1+0x40] ;  /* 0x0000400001a87983 */ /* 0x001f280000300800 */
[----:B------:R-:W4:Y:S04]  /*12ee0*/  LDL.LU R169, [R1+0x44] ;  /* 0x0000440001a97983 */ /* 0x000f280000300800 */
[----:B-1----:R-:W4:Y:S04]  /*12ef0*/  LDL.LU R170, [R1+0x48] ;  /* 0x0000480001aa7983 */ /* 0x002f280000300800 */
[----:B------:R-:W4:Y:S04]  /*12f00*/  LDL.LU R171, [R1+0x4c] ;  /* 0x00004c0001ab7983 */ /* 0x000f280000300800 */
[----:B--2---:R-:W2:Y:S01]  /*12f10*/  LDL.LU R172, [R1+0x50] ;  /* 0x0000500001ac7983 */ /* 0x004ea20000300800 */
[----:B------:R-:W-:Y:S01]  /*12f20*/  UIADD3 UR30, UR45, 0x604, URZ ;  /* 0x000006042d1e7890 */ /* 0x000fe2000fffe03f */
[----:B------:R-:W-:Y:S01]  /*12f30*/  UMOV UR28, UR4 ;  /* 0x00000004001c7c82 */ /* 0x000fe20008000000 */
[----:B------:R-:W-:Y:S01]  /*12f40*/  UMOV UR29, UR5 ;  /* 0x00000005001d7c82 */ /* 0x000fe20008000000 */
[----:B------:R-:W-:Y:S01]  /*12f50*/  UMOV UR31, 0x40000040 ;  /* 0x40000040001f7882 */ /* 0x000fe20000000000 */
[----:B------:R-:W-:-:S02]  /*12f60*/  WARPGROUP.DEPBAR.LE gsb0, 0x0 ;  /* 0x00008000000079c5 */ /* 0x000fc40000010000 */
        /* <DEDUP_REMOVED lines=39> */
[----:B------:R-:W-:Y:S02]  /*131e0*/  WARPGROUP.DEPBAR.LE gsb0, 0x0 ;  /* 0x00008000000079c5 */ /* 0x000fe40000010000 */
[----:B------:R-:W-:-:S06]  /*131f0*/  WARPGROUP.ARRIVE ;  /* 0x00000000000079c5 */ /* 0x000fcc0000000000 */
[----:B------:R-:W-:Y:S01]  /*13200*/  IGMMA.64x32x32.S8.S8 R184, gdesc[UR20], R184, gsb0 ;  /* 0x0120000014b879f1 */ /* 0x000fe200080410b8 */
[----:B------:R-:W-:Y:S01]  /*13210*/  STL [R1+0x7f0], R140 ;  /* 0x0007f08c01007387 */ /* 0x000fe20000100800 */
[----:B------:R-:W-:-:S03]  /*13220*/  IMAD.MOV.U32 R173, RZ, RZ, R235 ;  /* 0x000000ffffad7224 */ /* 0x000fc600078e00eb */
[----:B------:R-:W-:Y:S01]  /*13230*/  STL [R1+0x7ec], R141 ;  /* 0x0007ec8d01007387 */ /* 0x000fe20000100800 */
[----:B---3--:R-:W-:Y:S01]  /*13240*/  IMAD.MOV.U32 R174, RZ, RZ, R234 ;  /* 0x000000ffffae7224 */ /* 0x008fe200078e00ea */
[----:B----4-:R-:W-:Y:S02]  /*13250*/  MOV R176, R232 ;  /* 0x000000e800b07202 */ /* 0x010fe40000000f00 */
[----:B------:R-:W-:Y:S01]  /*13260*/  STL [R1+0x7e8], R142 ;  /* 0x0007e88e01007387 */ /* 0x000fe20000100800 */
[----:B------:R-:W-:Y:S01]  /*13270*/  IMAD.MOV.U32 R175, RZ, RZ, R233 ;  /* 0x000000ffffaf7224 */ /* 0x000fe200078e00e9 */
[----:B------:R-:W-:Y:S01]  /*13280*/  MOV R183, R0 ;  /* 0x0000000000b77202 */ /* 0x000fe20000000f00 */
[----:B------:R-:W-:Y:S01]  /*13290*/  IMAD.MOV.U32 R177, RZ, RZ, R23 ;  /* 0x000000ffffb17224 */ /* 0x000fe200078e0017 */
[----:B------:R-:W-:Y:S01]  /*132a0*/  STL [R1+0x7e4], R143 ;  /* 0x0007e48f01007387 */ /* 0x000fe20000100800 */
[----:B------:R-:W-:Y:S02]  /*132b0*/  IMAD.MOV.U32 R178, RZ, RZ, R22 ;  /* 0x000000ffffb27224 */ /* 0x000fe400078e0016 */
[----:B------:R-:W-:Y:S01]  /*132c0*/  IMAD.MOV.U32 R179, RZ, RZ, R19 ;  /* 0x000000ffffb37224 */ /* 0x000fe200078e0013 */
[----:B------:R-:W-:Y:S01]  /*132d0*/  STL [R1+0x7e0], R144 ;  /* 0x0007e09001007387 */ /* 0x000fe20000100800 */
[----:B------:R-:W-:-:S02]  /*132e0*/  IMAD.MOV.U32 R180, RZ, RZ, R18 ;  /* 0x000000ffffb47224 */ /* 0x000fc400078e0012 */
[----:B------:R-:W-:Y:S01]  /*132f0*/  IMAD.MOV.U32 R181, RZ, RZ, R17 ;  /* 0x000000ffffb57224 */ /* 0x000fe200078e0011 */
[----:B------:R-:W-:Y:S01]  /*13300*/  STL [R1+0x7dc], R145 ;  /* 0x0007dc9101007387 */ /* 0x000fe20000100800 */
[----:B------:R-:W-:-:S03]  /*13310*/  IMAD.MOV.U32 R182, RZ, RZ, R16 ;  /* 0x000000ffffb67224 */ /* 0x000fc600078e0010 */
[----:B------:R-:W-:Y:S04]  /*13320*/  STL [R1+0x7d8], R146 ;  /* 0x0007d89201007387 */ /* 0x000fe80000100800 */
[----:B------:R-:W-:Y:S04]  /*13330*/  STL [R1+0x7d4], R147 ;  /* 0x0007d49301007387 */ /* 0x000fe80000100800 */
[----:B------:R-:W-:Y:S04]  /*13340*/  STL [R1+0x7d0], R148 ;  /* 0x0007d09401007387 */ /* 0x000fe80000100800 */
[----:B------:R-:W-:Y:S04]  /*13350*/  STL [R1+0x7cc], R149 ;  /* 0x0007cc9501007387 */ /* 0x000fe80000100800 */
[----:B------:R-:W-:Y:S01]  /*13360*/  STL [R1+0x7c8], R150 ;  /* 0x0007c89601007387 */ /* 0x000fe20000100800 */
[----:B------:R-:W-:-:S03]  /*13370*/  UMOV UR16, UR28 ;  /* 0x0000001c00107c82 */ /* 0x000fc60008000000 */
[----:B------:R-:W-:Y:S01]  /*13380*/  STL [R1+0x7c4], R151 ;  /* 0x0007c49701007387 */ /* 0x000fe20000100800 */
[----:B------:R-:W-:-:S03]  /*13390*/  UMOV UR17, UR29 ;  /* 0x0000001d00117c82 */ /* 0x000fc60008000000 */
[----:B------:R-:W-:Y:S04]  /*133a0*/  STL [R1+0x6b0], R72 ;  /* 0x0006b04801007387 */ /* 0x000fe80000100800 */
[----:B------:R-:W-:Y:S01]  /*133b0*/  STL [R1+0x6ac], R73 ;  /* 0x0006ac4901007387 */ /* 0x000fe20000100800 */
[----:B------:R-:W-:Y:S02]  /*133c0*/  WARPGROUP.DEPBAR.LE gsb0, 0x0 ;  /* 0x00008000000079c5 */ /* 0x000fe40000010000 */
[----:B--2---:R-:W-:Y:S01]  /*133d0*/  WARPGROUP.ARRIVE ;  /* 0x00000000000079c5 */ /* 0x004fe20000000000 */
        /* <DEDUP_REMOVED lines=72> */
[----:B0-----:R-:W4:Y:S04]  /*13860*/  LDL.LU.64 R168, [R1+0x240] ;  /* 0x0002400001a87983 */ /* 0x001f280000300a00 */
[----:B-1----:R-:W4:Y:S04]  /*13870*/  LDL.LU.64 R170, [R1+0x248] ;  /* 0x0002480001aa7983 */ /* 0x002f280000300a00 */
[----:B--2---:R-:W2:Y:S04]  /*13880*/  LDL.LU.64 R172, [R1+0x250] ;  /* 0x0002500001ac7983 */ /* 0x004ea80000300a00 */
[----:B---3--:R-:W2:Y:S04]  /*13890*/  LDL.LU.64 R174, [R1+0x258] ;  /* 0x0002580001ae7983 */ /* 0x008ea80000300a00 */
[----:B----4-:R-:W2:Y:S04]  /*138a0*/  LDL.LU.64 R176, [R1+0x260] ;  /* 0x0002600001b07983 */ /* 0x010ea80000300a00 */
[----:B------:R-:W2:Y:S04]  /*138b0*/  LDL.LU.64 R178, [R1+0x268] ;  /* 0x0002680001b27983 */ /* 0x000ea80000300a00 */
[----:B------:R-:W2:Y:S04]  /*138c0*/  LDL.LU.64 R180, [R1+0x270] ;  /* 0x0002700001b47983 */ /* 0x000ea80000300a00 */
[----:B------:R-:W2:Y:S01]  /*138d0*/  LDL.LU.64 R182, [R1+0x278] ;  /* 0x0002780001b67983 */ /* 0x000ea20000300a00 */
[----:B------:R-:W-:Y:S01]  /*138e0*/  WARPGROUP.ARRIVE ;  /* 0x00000000000079c5 */ /* 0x000fe20000000000 */
[----:B------:R-:W-:Y:S01]  /*138f0*/  UMOV UR12, UR28 ;  /* 0x0000001c000c7c82 */ /* 0x000fe20008000000 */
[----:B------:R-:W-:-:S04]  /*13900*/  UMOV UR13, UR29 ;  /* 0x0000001d000d7c82 */ /* 0x000fc80008000000 */
[----:B------:R-:W-:Y:S01]  /*13910*/  IGMMA.64x32x32.S8.S8 R104, gdesc[UR12], R104, gsb0 ;  /* 0x012000000c6879f1 */ /* 0x000fe20008041068 */
[----:B------:R-:W-:Y:S01]  /*13920*/  UMOV UR8, UR28 ;  /* 0x0000001c00087c82 */ /* 0x000fe20008000000 */
[----:B------:R-:W-:Y:S01]  /*13930*/  UMOV UR9, UR29 ;  /* 0x0000001d00097c82 */ /* 0x000fe20008000000 */
[----:B------:R-:W-:Y:S02]  /*13940*/  WARPGROUP.DEPBAR.LE gsb0, 0x0 ;  /* 0x00008000000079c5 */ /* 0x000fe40000010000 */
[----:B------:R-:W-:Y:S02]  /*13950*/  IMAD.MOV.U32 R72, RZ, RZ, R104 ;  /* 0x000000ffff487224 */ /* 0x000fe400078e0068 */
        /* <DEDUP_REMOVED lines=22> */
[----:B------:R-:W3:Y:S04]  /*13ac0*/  LDL.LU.64 R118, [R1+0x378] ;  /* 0x0003780001767983 */ /* 0x000ee80000300a00 */
[----:B------:R-:W-:Y:S04]  /*13ad0*/  STL [R1+0x774], R87 ;  /* 0x0007745701007387 */ /* 0x000fe80000100800 */
[----:B------:R0:W-:Y:S04]  /*13ae0*/  STL [R1+0x770], R86 ;  /* 0x0007705601007387 */ /* 0x0001e80000100800 */
[----:B------:R1:W-:Y:S04]  /*13af0*/  STL [R1+0x76c], R85 ;  /* 0x00076c5501007387 */ /* 0x0003e80000100800 */
[----:B------:R4:W-:Y:S04]  /*13b00*/  STL [R1+0x768], R84 ;  /* 0x0007685401007387 */ /* 0x0009e80000100800 */
[----:B------:R4:W-:Y:S04]  /*13b10*/  STL [R1+0x764], R83 ;  /* 0x0007645301007387 */ /* 0x0009e80000100800 */
[----:B------:R-:W-:Y:S04]  /*13b20*/  STL [R1+0x760], R82 ;  /* 0x0007605201007387 */ /* 0x000fe80000100800 */
[----:B------:R-:W-:Y:S04]  /*13b30*/  STL [R1+0x75c], R81 ;  /* 0x00075c5101007387 */ /* 0x000fe80000100800 */
[----:B------:R-:W-:Y:S04]  /*13b40*/  STL [R1+0x758], R80 ;  /* 0x0007585001007387 */ /* 0x000fe80000100800 */
[----:B------:R4:W-:Y:S04]  /*13b50*/  STL [R1+0x754], R79 ;  /* 0x0007544f01007387 */ /* 0x0009e80000100800 */
[----:B------:R4:W-:Y:S04]  /*13b60*/  STL [R1+0x750], R78 ;  /* 0x0007504e01007387 */ /* 0x0009e80000100800 */
[----:B------:R4:W-:Y:S04]  /*13b70*/  STL [R1+0x74c], R77 ;  /* 0x00074c4d01007387 */ /* 0x0009e80000100800 */
[----:B------:R4:W-:Y:S04]  /*13b80*/  STL [R1+0x748], R76 ;  /* 0x0007484c01007387 */ /* 0x0009e80000100800 */
[----:B------:R4:W-:Y:S04]  /*13b90*/  STL [R1+0x744], R75 ;  /* 0x0007444b01007387 */ /* 0x0009e80000100800 */
[----:B------:R4:W-:Y:S04]  /*13ba0*/  STL [R1+0x740], R74 ;  /* 0x0007404a01007387 */ /* 0x0009e80000100800 */
[----:B------:R-:W-:Y:S04]  /*13bb0*/  STL [R1+0x73c], R73 ;  /* 0x00073c4901007387 */ /* 0x000fe80000100800 */
[----:B------:R4:W-:Y:S01]  /*13bc0*/  STL [R1+0x738], R72 ;  /* 0x0007384801007387 */ /* 0x0009e20000100800 */
[----:B--2---:R-:W-:-:S06]  /*13bd0*/  WARPGROUP.ARRIVE ;  /* 0x00000000000079c5 */ /* 0x004fcc0000000000 */
[----:B------:R-:W-:Y:S03]  /*13be0*/  IGMMA.64x32x32.S8.S8 R168, gdesc[UR8], R168, gsb0 ;  /* 0x0120000008a879f1 */ /* 0x000fe600080410a8 */
[----:B------:R-:W-:Y:S02]  /*13bf0*/  WARPGROUP.DEPBAR.LE gsb0, 0x0 ;  /* 0x00008000000079c5 */ /* 0x000fe40000010000 */
[----:B------:R-:W-:Y:S02]  /*13c00*/  IMAD.MOV.U32 R123, RZ, RZ, R168 ;  /* 0x000000ffff7b7224 */ /* 0x000fe400078e00a8 */
        /* <DEDUP_REMOVED lines=36> */
[----:B---3--:R-:W-:-:S03]  /*13e50*/  WARPGROUP.ARRIVE ;  /* 0x00000000000079c5 */ /* 0x008fc60000000000 */
[----:B------:R-:W-:Y:S04]  /*13e60*/  STL [R1+0x780], R125 ;  /* 0x0007807d01007387 */ /* 0x000fe80000100800 */
[----:B------:R-:W-:Y:S04]  /*13e70*/  STL [R1+0x77c], R124 ;  /* 0x00077c7c01007387 */ /* 0x000fe80000100800 */
[----:B------:R-:W-:Y:S04]  /*13e80*/  STL [R1+0x778], R123 ;  /* 0x0007787b01007387 */ /* 0x000fe80000100800 */
[----:B------:R-:W3:Y:S01]  /*13e90*/  LDL.LU.64 R40, [R1+0x200] ;  /* 0x0002000001287983 */ /* 0x000ee20000300a00 */
[----:B------:R-:W-:-:S03]  /*13ea0*/  UMOV UR4, UR28 ;  /* 0x0000001c00047c82 */ /* 0x000fc60008000000 */
[----:B------:R-:W3:Y:S01]  /*13eb0*/  LDL.LU.64 R42, [R1+0x208] ;  /* 0x00020800012a7983 */ /* 0x000ee20000300a00 */
[----:B------:R-:W-:Y:S02]  /*13ec0*/  UMOV UR5, UR29 ;  /* 0x0000001d00057c82 */ /* 0x000fe40008000000 */
[----:B------:R-:W-:Y:S01]  /*13ed0*/  IGMMA.64x32x32.S8.S8 R104, gdesc[UR4], R104, gsb0 ;  /* 0x01200000046879f1 */ /* 0x000fe20008041068 */
[----:B------:R-:W3:Y:S04]  /*13ee0*/  LDL.LU.64 R44, [R1+0x210] ;  /* 0x00021000012c7983 */ /* 0x000ee80000300a00 */
[----:B------:R-:W3:Y:S04]  /*13ef0*/  LDL.LU.64 R46, [R1+0x218] ;  /* 0x00021800012e7983 */ /* 0x000ee80000300a00 */
[----:B------:R-:W3:Y:S04]  /*13f00*/  LDL.LU.64 R48, [R1+0x220] ;  /* 0x0002200001307983 */ /* 0x000ee80000300a00 */
[----:B------:R-:W3:Y:S04]  /*13f10*/  LDL.LU.64 R50, [R1+0x228] ;  /* 0x0002280001327983 */ /* 0x000ee80000300a00 */
[----:B------:R-:W3:Y:S04]  /*13f20*/  LDL.LU.64 R52, [R1+0x230] ;  /* 0x0002300001347983 */ /* 0x000ee80000300a00 */
[----:B------:R-:W3:Y:S01]  /*13f30*/  LDL.LU.64 R54, [R1+0x238] ;  /* 0x0002380001367983 */ /* 0x000ee20000300a00 */
[----:B------:R-:W-:Y:S01]  /*13f40*/  UIADD3 UR12, UR44, 0x804, URZ ;  /* 0x000008042c0c7890 */ /* 0x000fe2000fffe03f */
[----:B------:R-:W-:-:S06]  /*13f50*/  UMOV UR5, 0x40000040 ;  /* 0x4000004000057882 */ /* 0x000fcc0000000000 */
[----:B------:R-:W-:Y:S01]  /*13f60*/  UMOV UR4, UR12 ;  /* 0x0000000c00047c82 */ /* 0x000fe20008000000 */
[----:B------:R-:W-:Y:S02]  /*13f70*/  WARPGROUP.DEPBAR.LE gsb0, 0x0 ;  /* 0x00008000000079c5 */ /* 0x000fe40000010000 */
        /* <DEDUP_REMOVED lines=23> */
[----:B------:R-:W3:Y:S04]  /*140f0*/  LDL.LU.64 R118, [R1+0x138] ;  /* 0x0001380001767983 */ /* 0x000ee80000300a00 */
[----:B------:R-:W-:Y:S04]  /*14100*/  STL [R1+0x7c0], R187 ;  /* 0x0007c0bb01007387 */ /* 0x000fe80000100800 */
[----:B------:R-:W-:Y:S04]  /*14110*/  STL [R1+0x7bc], R186 ;  /* 0x0007bcba01007387 */ /* 0x000fe80000100800 */
[----:B------:R-:W-:Y:S01]  /*14120*/  STL [R1+0x7b8], R185 ;  /* 0x0007b8b901007387 */ /* 0x000fe20000100800 */
[----:B--2---:R-:W-:-:S06]  /*14130*/  WARPGROUP.ARRIVE ;  /* 0x00000000000079c5 */ /* 0x004fcc0000000000 */
[----:B------:R-:W-:Y:S03]  /*14140*/  IGMMA.64x32x32.S8.S8 R168, gdesc[UR4], R168, gsb0 ;  /* 0x0120000004a879f1 */ /* 0x000fe600080410a8 */
[----:B------:R-:W-:Y:S02]  /*14150*/  WARPGROUP.DEPBAR.LE gsb0, 0x0 ;  /* 0x00008000000079c5 */ /* 0x000fe40000010000 */
[----:B0-----:R-:W-:Y:S01]  /*14160*/  MOV R86, R168 ;  /* 0x000000a800567202 */ /* 0x001fe20000000f00 */
[----:B-1----:R-:W-:Y:S02]  /*14170*/  IMAD.MOV.U32 R85, RZ, RZ, R169 ;  /* 0x000000ffff557224 */ /* 0x002fe400078e00a9 */
[----:B----4-:R-:W-:Y:S01]  /*14180*/  IMAD.MOV.U32 R84, RZ, RZ, R170 ;  /* 0x000000ffff547224 */ /* 0x010fe200078e00aa */
[----:B------:R-:W2:Y:S01]  /*14190*/  LDL.LU.64 R168, [R1] ;  /* 0x0000000001a87983 */ /* 0x000ea20000300a00 */
        /* <DEDUP_REMOVED lines=18> */
[----:B------:R-:W2:Y:S04]  /*142c0*/  LDL.LU.64 R180, [R1+0x30] ;  /* 0x0000300001b47983 */ /* 0x000ea80000300a00 */
[----:B------:R-:W2:Y:S01]  /*142d0*/  LDL.LU.64 R182, [R1+0x38] ;  /* 0x0000380001b67983 */ /* 0x000ea20000300a00 */
[----:B---3--:R-:W-:Y:S01]  /*142e0*/  WARPGROUP.ARRIVE ;  /* 0x00000000000079c5 */ /* 0x008fe20000000000 */
        /* <DEDUP_REMOVED lines=11> */
[----:B------:R-:W-:Y:S01]  /*143a0*/  IMAD.MOV.U32 R199, RZ, RZ, R54 ;  /* 0x000000ffffc77224 */ /* 0x000fe200078e0036 */
[----:B------:R-:W-:Y:S01]  /*143b0*/  MOV R135, R52 ;  /* 0x0000003400877202 */ /* 0x000fe20000000f00 */
[----:B------:R-:W-:Y:S02]  /*143c0*/  IMAD.MOV.U32 R198, RZ, RZ, R53 ;  /* 0x000000ffffc67224 */ /* 0x000fe400078e0035 */
[----:B------:R-:W-:Y:S02]  /*143d0*/  IMAD.MOV.U32 R70, RZ, RZ, R50 ;  /* 0x000000ffff467224 */ /* 0x000fe400078e0032 */
[----:B------:R-:W-:Y:S01]  /*143e0*/  IMAD.MOV.U32 R71, RZ, RZ, R51 ;  /* 0x000000ffff477224 */ /* 0x000fe200078e0033 */
[----:B0-----:R-:W3:Y:S01]  /*143f0*/  LDL.LU.64 R54, [R1+0x8b0] ;  /* 0x0008b00001367983 */ /* 0x001ee20000300a00 */
[----:B------:R-:W-:-:S02]  /*14400*/  IMAD.MOV.U32 R68, RZ, RZ, R48 ;  /* 0x000000ffff447224 */ /* 0x000fc400078e0030 */
[----:B------:R-:W-:Y:S01]  /*14410*/  IMAD.MOV.U32 R69, RZ, RZ, R49 ;  /* 0x000000ffff457224 */ /* 0x000fe200078e0031 */
[----:B------:R-:W3:Y:S01]  /*14420*/  LDL.LU.64 R52, [R1+0x8a8] ;  /* 0x0008a80001347983 */ /* 0x000ee20000300a00 */
[----:B------:R-:W-:Y:S01]  /*14430*/  IMAD.MOV.U32 R66, RZ, RZ, R46 ;  /* 0x000000ffff427224 */ /* 0x000fe200078e002e */
[----:B------:R-:W-:Y:S01]  /*14440*/  MOV R65, R45 ;  /* 0x0000002d00417202 */ /* 0x000fe20000000f00 */
[----:B------:R-:W-:Y:S01]  /*14450*/  IMAD.MOV.U32 R67, RZ, RZ, R47 ;  /* 0x000000ffff437224 */ /* 0x000fe200078e002f */
[----:B------:R-:W3:Y:S01]  /*14460*/  LDL.LU.64 R50, [R1+0x8a0] ;  /* 0x0008a00001327983 */ /* 0x000ee20000300a00 */
[----:B------:R-:W-:-:S03]  /*14470*/  IMAD.MOV.U32 R64, RZ, RZ, R44 ;  /* 0x000000ffff407224 */ /* 0x000fc600078e002c */
[----:B------:R-:W3:Y:S01]  /*14480*/  LDL.LU.64 R48, [R1+0x898] ;  /* 0x0008980001307983 */ /* 0x000ee20000300a00 */
[----:B------:R-:W-:Y:S02]  /*14490*/  IMAD.MOV.U32 R62, RZ, RZ, R42 ;  /* 0x000000ffff3e7224 */ /* 0x000fe400078e002a */
[----:B------:R-:W-:Y:S01]  /*144a0*/  IMAD.MOV.U32 R63, RZ, RZ, R43 ;  /* 0x000000ffff3f7224 */ /* 0x000fe200078e002b */
[----:B------:R-:W3:Y:S01]  /*144b0*/  LDL.LU.64 R46, [R1+0x890] ;  /* 0x00089000012e7983 */ /* 0x000ee20000300a00 */
[----:B------:R-:W-:Y:S02]  /*144c0*/  IMAD.MOV.U32 R60, RZ, RZ, R40 ;  /* 0x000000ffff3c7224 */ /* 0x000fe400078e0028 */
[----:B------:R-:W-:Y:S01]  /*144d0*/  IMAD.MOV.U32 R61, RZ, RZ, R41 ;  /* 0x000000ffff3d7224 */ /* 0x000fe200078e0029 */
[----:B------:R-:W3:Y:S04]  /*144e0*/  LDL.LU.64 R44, [R1+0x888] ;  /* 0x00088800012c7983 */ /* 0x000ee80000300a00 */
[----:B------:R-:W3:Y:S04]  /*144f0*/  LDL.LU.64 R42, [R1+0x880] ;  /* 0x00088000012a7983 */ /* 0x000ee80000300a00 */
[----:B------:R-:W3:Y:S01]  /*14500*/  LDL.LU.64 R40, [R1+0x878] ;  /* 0x0008780001287983 */ /* 0x000ee20000300a00 */
[----:B------:R-:W-:-:S02]  /*14510*/  WARPGROUP.DEPBAR.LE gsb0, 0x0 ;  /* 0x00008000000079c5 */ /* 0x000fc40000010000 */
[----:B------:R-:W-:Y:S02]  /*14520*/  IMAD.MOV.U32 R123, RZ, RZ, R118 ;  /* 0x000000ffff7b7224 */ /* 0x000fe400078e0076 */
        /* <DEDUP_REMOVED lines=20> */
[----:B------:R-:W-:-:S03]  /*14670*/  IMAD.MOV.U32 R57, RZ, RZ, R105 ;  /* 0x000000ffff397224 */ /* 0x000fc600078e0069 */
[----:B------:R-:W4:Y:S04]  /*14680*/  LDL.LU.64 R106, [R1+0x840] ;  /* 0x00084000016a7983 */ /* 0x000f280000300a00 */
[----:B------:R-:W4:Y:S01]  /*14690*/  LDL.LU.64 R104, [R1+0x838] ;  /* 0x0008380001687983 */ /* 0x000f220000300a00 */
[----:B--2---:R-:W-:-:S06]  /*146a0*/  WARPGROUP.ARRIVE ;  /* 0x00000000000079c5 */ /* 0x004fcc0000000000 */
[----:B------:R-:W-:Y:S03]  /*146b0*/  IGMMA.64x32x32.S8.S8 R168, gdesc[UR16], R168, gsb0 ;  /* 0x0120000010a879f1 */ /* 0x000fe600080410a8 */
        /* <DEDUP_REMOVED lines=25> */
[----:B------:R-:W-:Y:S01]  /*14850*/  UMOV UR20, UR4 ;  /* 0x0000000400147c82 */ /* 0x000fe20008000000 */
[----:B------:R-:W-:Y:S01]  /*14860*/  UMOV UR21, UR5 ;  /* 0x0000000500157c82 */ /* 0x000fe20008000000 */
[----:B------:R-:W-:Y:S01]  /*14870*/  UMOV UR24, UR4 ;  /* 0x0000000400187c82 */ /* 0x000fe20008000000 */
[----:B------:R-:W-:Y:S01]  /*14880*/  UMOV UR25, UR5 ;  /* 0x0000000500197c82 */ /* 0x000fe20008000000 */
[----:B------:R-:W-:Y:S01]  /*14890*/  UMOV UR28, UR4 ;  /* 0x00000004001c7c82 */ /* 0x000fe20008000000 */
[----:B------:R-:W-:Y:S01]  /*148a0*/  UMOV UR29, UR5 ;  /* 0x00000005001d7c82 */ /* 0x000fe20008000000 */
[----:B------:R-:W-:Y:S01]  /*148b0*/  UIADD3 UR8, UR44, 0xc04, URZ ;  /* 0x00000c042c087890 */ /* 0x000fe2000fffe03f */
[----:B--2---:R-:W-:-:S06]  /*148c0*/  WARPGROUP.ARRIVE ;  /* 0x00000000000079c5 */ /* 0x004fcc0000000000 */
        /* <DEDUP_REMOVED lines=15> */
[----:B---3--:R-:W-:-:S06]  /*149c0*/  WARPGROUP.ARRIVE ;  /* 0x00000000000079c5 */ /* 0x008fcc0000000000 */
[----:B------:R-:W-:Y:S01]  /*149d0*/  IGMMA.64x32x32.S8.S8 R40, gdesc[UR28], R40, gsb0 ;  /* 0x012000001c2879f1 */ /* 0x000fe20008041028 */
[----:B------:R-:W-:Y:S04]  /*149e0*/  STL [R1+0x4c8], R178 ;  /* 0x0004c8b201007387 */ /* 0x000fe80000100800 */
[----:B------:R3:W-:Y:S04]  /*149f0*/  STL [R1+0x4c4], R179 ;  /* 0x0004c4b301007387 */ /* 0x0007e80000100800 */
[----:B------:R-:W-:Y:S04]  /*14a00*/  STL [R1+0x4c0], R180 ;  /* 0x0004c0b401007387 */ /* 0x000fe80000100800 */
[----:B------:R3:W-:Y:S04]  /*14a10*/  STL [R1+0x4bc], R181 ;  /* 0x0004bcb501007387 */ /* 0x0007e80000100800 */
[----:B------:R-:W-:Y:S04]  /*14a20*/  STL [R1+0x4b8], R182 ;  /* 0x0004b8b601007387 */ /* 0x000fe80000100800 */
[----:B------:R3:W-:Y:S04]  /*14a30*/  STL [R1+0x4b4], R183 ;  /* 0x0004b4b701007387 */ /* 0x0007e80000100800 */
[----:B0-----:R-:W3:Y:S04]  /*14a40*/  LDL.LU.64 R168, [R1+0xc0] ;  /* 0x0000c00001a87983 */ /* 0x001ee80000300a00 */
[----:B-1----:R-:W3:Y:S04]  /*14a50*/  LDL.LU.64 R170, [R1+0xc8] ;  /* 0x0000c80001aa7983 */ /* 0x002ee80000300a00 */
[----:B--2---:R-:W2:Y:S04]  /*14a60*/  LDL.LU.64 R172, [R1+0xd0] ;  /* 0x0000d00001ac7983 */ /* 0x004ea80000300a00 */
[----:B----4-:R-:W2:Y:S04]  /*14a70*/  LDL.LU.64 R174, [R1+0xd8] ;  /* 0x0000d80001ae7983 */ /* 0x010ea80000300a00 */
[----:B------:R-:W2:Y:S04]  /*14a80*/  LDL.LU.64 R176, [R1+0xe0] ;  /* 0x0000e00001b07983 */ /* 0x000ea80000300a00 */
[----:B---3--:R-:W2:Y:S04]  /*14a90*/  LDL.LU.64 R178, [R1+0xe8] ;  /* 0x0000e80001b27983 */ /* 0x008ea80000300a00 */
[----:B------:R-:W2:Y:S04]  /*14aa0*/  LDL.LU.64 R180, [R1+0xf0] ;  /* 0x0000f00001b47983 */ /* 0x000ea80000300a00 */
[----:B------:R-:W2:Y:S01]  /*14ab0*/  LDL.LU.64 R182, [R1+0xf8] ;  /* 0x0000f80001b67983 */ /* 0x000ea20000300a00 */
[----:B------:R-:W-:Y:S01]  /*14ac0*/  UMOV UR28, UR8 ;  /* 0x00000008001c7c82 */ /* 0x000fe20008000000 */
[----:B------:R-:W-:Y:S01]  /*14ad0*/  UMOV UR29, 0x40000040 ;  /* 0x40000040001d7882 */ /* 0x000fe20000000000 */
        /* <DEDUP_REMOVED lines=77> */
[----:B------:R0:W-:Y:S04]  /*14fb0*/  STL.64 [R1+0xc0], R168 ;  /* 0x0000c0a801007387 */ /* 0x0001e80000100a00 */
[----:B------:R1:W-:Y:S04]  /*14fc0*/  STL.64 [R1+0xc8], R170 ;  /* 0x0000c8aa01007387 */ /* 0x0003e80000100a00 */
[----:B------:R2:W-:Y:S01]  /*14fd0*/  STL [R1+0xd0], R172 ;  /* 0x0000d0ac01007387 */ /* 0x0005e20000100800 */
[----:B0-----:R-:W-:-:S02]  /*14fe0*/  IMAD.MOV.U32 R168, RZ, RZ, R104 ;  /* 0x000000ffffa87224 */ /* 0x001fc400078e0068 */
[----:B------:R-:W-:Y:S01]  /*14ff0*/  IMAD.MOV.U32 R169, RZ, RZ, R105 ;  /* 0x000000ffffa97224 */ /* 0x000fe200078e0069 */
[----:B------:R-:W3:Y:S01]  /*15000*/  LDL.LU R104, [R1+0x80] ;  /* 0x0000800001687983 */ /* 0x000ee20000300800 */
[----:B-1----:R-:W-:Y:S01]  /*15010*/  IMAD.MOV.U32 R170, RZ, RZ, R106 ;  /* 0x000000ffffaa7224 */ /* 0x002fe200078e006a */
[----:B------:R-:W-:Y:S02]  /*15020*/  MOV R171, R107 ;  /* 0x0000006b00ab7202 */ /* 0x000fe40000000f00 */
[----:B------:R-:W3:Y:S01]  /*15030*/  LDL.LU R105, [R1+0x84] ;  /* 0x0000840001697983 */ /* 0x000ee20000300800 */
[----:B------:R-:W-:Y:S01]  /*15040*/  MOV R19, R173 ;  /* 0x000000ad00137202 */ /* 0x000fe20000000f00 */
[----:B--2---:R-:W-:Y:S02]  /*15050*/  IMAD.MOV.U32 R172, RZ, RZ, R108 ;  /* 0x000000ffffac7224 */ /* 0x004fe400078e006c */
[----:B------:R-:W3:Y:S01]  /*15060*/  LDL.LU R106, [R1+0x88] ;  /* 0x00008800016a7983 */ /* 0x000ee20000300800 */
[----:B------:R-:W-:-:S02]  /*15070*/  IMAD.MOV.U32 R18, RZ, RZ, R174 ;  /* 0x000000ffff127224 */ /* 0x000fc400078e00ae */
        /* <DEDUP_REMOVED lines=16> */
[----:B------:R-:W-:Y:S02]  /*15180*/  MOV R233, R180 ;  /* 0x000000b400e97202 */ /* 0x000fe40000000f00 */
        /* <DEDUP_REMOVED lines=15> */
[----:B------:R-:W3:Y:S04]  /*15280*/  LDL.LU R119, [R1+0xbc] ;  /* 0x0000bc0001777983 */ /* 0x000ee80000300800 */
        /* <DEDUP_REMOVED lines=16> */
[----:B------:R-:W4:Y:S04]  /*15390*/  LDL.LU.64 R152, [R1+0x2c0] ;  /* 0x0002c00001987983 */ /* 0x000f280000300a00 */
[----:B------:R-:W4:Y:S04]  /*153a0*/  LDL.LU.64 R154, [R1+0x2c8] ;  /* 0x0002c800019a7983 */ /* 0x000f280000300a00 */
[----:B------:R-:W4:Y:S04]  /*153b0*/  LDL.LU.64 R156, [R1+0x2d0] ;  /* 0x0002d000019c7983 */ /* 0x000f280000300a00 */
[----:B------:R-:W4:Y:S04]  /*153c0*/  LDL.LU.64 R158, [R1+0x2d8] ;  /* 0x0002d800019e7983 */ /* 0x000f280000300a00 */
[----:B------:R-:W4:Y:S04]  /*153d0*/  LDL.LU.64 R160, [R1+0x2e0] ;  /* 0x0002e00001a07983 */ /* 0x000f280000300a00 */
[----:B------:R-:W4:Y:S04]  /*153e0*/  LDL.LU.64 R162, [R1+0x2e8] ;  /* 0x0002e80001a27983 */ /* 0x000f280000300a00 */
[----:B------:R-:W4:Y:S04]  /*153f0*/  LDL.LU.64 R164, [R1+0x2f0] ;  /* 0x0002f00001a47983 */ /* 0x000f280000300a00 */
[----:B------:R-:W4:Y:S04]  /*15400*/  LDL.LU.64 R166, [R1+0x2f8] ;  /* 0x0002f80001a67983 */ /* 0x000f280000300a00 */
        /* <DEDUP_REMOVED lines=16> */
[----:B------:R-:W-:Y:S01]  /*15510*/  UMOV UR4, UR28 ;  /* 0x0000001c00047c82 */ /* 0x000fe20008000000 */
[----:B------:R-:W-:Y:S01]  /*15520*/  UMOV UR5, UR29 ;  /* 0x0000001d00057c82 */ /* 0x000fe20008000000 */
[----:B------:R-:W-:-:S02]  /*15530*/  UIADD3 UR16, UR44, 0x6, URZ ;  /* 0x000000062c107890 */ /* 0x000fc4000fffe03f */
[----:B------:R-:W-:Y:S02]  /*15540*/  UIADD3 UR12, UR45, 0x6, URZ ;  /* 0x000000062d0c7890 */ /* 0x000fe4000fffe03f */
[----:B------:R-:W-:Y:S01]  /*15550*/  UIADD3 UR10, UR45, 0x106, URZ ;  /* 0x000001062d0a7890 */ /* 0x000fe2000fffe03f */
[----:B------:R-:W-:Y:S01]  /*15560*/  UMOV UR11, 0x40000040 ;  /* 0x40000040000b7882 */ /* 0x000fe20000000000 */
[----:B------:R-:W-:Y:S01]  /*15570*/  IMAD.MOV.U32 R40, RZ, RZ, R21 ;  /* 0x000000ffff287224 */ /* 0x000fe200078e0015 */
[----:B------:R-:W-:Y:S01]  /*15580*/  MOV R41, R20 ;  /* 0x0000001400297202 */ /* 0x000fe20000000f00 */
        /* <DEDUP_REMOVED lines=13> */
[----:B------:R-:W-:Y:S01]  /*15660*/  IMAD.MOV.U32 R54, RZ, RZ, R3 ;  /* 0x000000ffff367224 */ /* 0x000fe200078e0003 */
[----:B------:R-:W-:Y:S01]  /*15670*/  UIADD3 UR14, UR45, 0x206, URZ ;  /* 0x000002062d0e7890 */ /* 0x000fe2000fffe03f */
[----:B----4-:R-:W-:-:S06]  /*15680*/  WARPGROUP.ARRIVE ;  /* 0x00000000000079c5 */ /* 0x010fcc0000000000 */
[----:B------:R-:W-:Y:S01]  /*15690*/  IGMMA.64x32x32.S8.S8 R152, gdesc[UR4], R152, gsb0 ;  /* 0x01200000049879f1 */ /* 0x000fe20008041098 */
[----:B------:R-:W-:Y:S01]  /*156a0*/  UMOV UR4, UR16 ;  /* 0x0000001000047c82 */ /* 0x000fe20008000000 */
[----:B------:R-:W-:Y:S01]  /*156b0*/  UMOV UR5, 0x40000040 ;  /* 0x4000004000057882 */ /* 0x000fe20000000000 */
[----:B------:R-:W-:Y:S01]  /*156c0*/  UMOV UR6, UR12 ;  /* 0x0000000c00067c82 */ /* 0x000fe20008000000 */
[----:B------:R-:W-:Y:S01]  /*156d0*/  UMOV UR7, 0x40000040 ;  /* 0x4000004000077882 */ /* 0x000fe20000000000 */
[----:B------:R-:W-:Y:S02]  /*156e0*/  WARPGROUP.DEPBAR.LE gsb0, 0x0 ;  /* 0x00008000000079c5 */ /* 0x000fe40000010000 */
[----:B---3--:R-:W-:-:S06]  /*156f0*/  WARPGROUP.ARRIVE ;  /* 0x00000000000079c5 */ /* 0x008fcc0000000000 */
        /* <DEDUP_REMOVED lines=67> */
[----:B0-----:R-:W-:Y:S01]  /*15b30*/  IMAD.MOV.U32 R206, RZ, RZ, R146 ;  /* 0x000000ffffce7224 */ /* 0x001fe200078e0092 */
[----:B-1----:R-:W-:Y:S01]  /*15b40*/  MOV R204, R144 ;  /* 0x0000009000cc7202 */ /* 0x002fe20000000f00 */
[----:B------:R-:W-:-:S02]  /*15b50*/  IMAD.MOV.U32 R205, RZ, RZ, R145 ;  /* 0x000000ffffcd7224 */ /* 0x000fc400078e0091 */
[----:B--2---:R-:W-:Y:S02]  /*15b60*/  IMAD.MOV.U32 R202, RZ, RZ, R142 ;  /* 0x000000ffffca7224 */ /* 0x004fe400078e008e */
[----:B---3--:R-:W-:Y:S02]  /*15b70*/  IMAD.MOV.U32 R200, RZ, RZ, R140 ;  /* 0x000000ffffc87224 */ /* 0x008fe400078e008c */
[----:B------:R-:W2:Y:S01]  /*15b80*/  LDL.LU R140, [R1+0x7f0] ;  /* 0x0007f000018c7983 */ /* 0x000ea20000300800 */
[----:B------:R-:W-:Y:S02]  /*15b90*/  IMAD.MOV.U32 R201, RZ, RZ, R141 ;  /* 0x000000ffffc97224 */ /* 0x000fe400078e008d */
[----:B------:R-:W-:Y:S01]  /*15ba0*/  IMAD.MOV.U32 R203, RZ, RZ, R143 ;  /* 0x000000ffffcb7224 */ /* 0x000fe200078e008f */
[----:B------:R-:W2:Y:S04]  /*15bb0*/  LDL.LU R141, [R1+0x7ec] ;  /* 0x0007ec00018d7983 */ /* 0x000ea80000300800 */
        /* <DEDUP_REMOVED lines=21> */
[----:B------:R-:W-:Y:S02]  /*15d10*/  IMAD.MOV.U32 R213, RZ, RZ, R186 ;  /* 0x000000ffffd57224 */ /* 0x000fe400078e00ba */
[----:B------:R-:W-:Y:S01]  /*15d20*/  IMAD.MOV.U32 R214, RZ, RZ, R185 ;  /* 0x000000ffffd67224 */ /* 0x000fe200078e00b9 */
[----:B------:R-:W4:Y:S01]  /*15d30*/  LDL.LU R186, [R1+0x7bc] ;  /* 0x0007bc0001ba7983 */ /* 0x000f220000300800 */
[----:B------:R-:W-:-:S03]  /*15d40*/  IMAD.MOV.U32 R215, RZ, RZ, R59 ;  /* 0x000000ffffd77224 */ /* 0x000fc600078e003b */
[----:B------:R-:W3:Y:S04]  /*15d50*/  LDL.LU R185, [R1+0x7b8] ;  /* 0x0007b80001b97983 */ /* 0x000ee80000300800 */
[----:B------:R-:W4:Y:S01]  /*15d60*/  LDL.LU R59, [R1+0x7b4] ;  /* 0x0007b400013b7983 */ /* 0x000f220000300800 */
[----:B------:R-:W-:Y:S01]  /*15d70*/  MOV R104, R86 ;  /* 0x0000005600687202 */ /* 0x000fe20000000f00 */
        /* <DEDUP_REMOVED lines=27> */
[----:B--2---:R-:W-:Y:S01]  /*15f30*/  MOV R138, R56 ;  /* 0x00000038008a7202 */ /* 0x004fe20000000f00 */
[----:B------:R-:W-:Y:S02]  /*15f40*/  IMAD.MOV.U32 R139, RZ, RZ, R134 ;  /* 0x000000ffff8b7224 */ /* 0x000fe400078e0086 */
[----:B---3--:R-:W-:Y:S02]  /*15f50*/  IMAD.MOV.U32 R136, RZ, RZ, R58 ;  /* 0x000000ffff887224 */ /* 0x008fe400078e003a */
[----:B------:R-:W2:Y:S01]  /*15f60*/  LDL.LU R58, [R1+0x7b0] ;  /* 0x0007b000013a7983 */ /* 0x000ea20000300800 */
        /* <DEDUP_REMOVED lines=44> */
[----:B----4-:R-:W-:Y:S02]  /*16230*/  IMAD.MOV.U32 R41, RZ, RZ, R186 ;  /* 0x000000ffff297224 */ /* 0x010fe400078e00ba */
[----:B------:R-:W-:Y:S01]  /*16240*/  IMAD.MOV.U32 R42, RZ, RZ, R187 ;  /* 0x000000ffff2a7224 */ /* 0x000fe200078e00bb */
        /* <DEDUP_REMOVED lines=29> */
[----:B------:R-:W-:-:S02]  /*16420*/  IMAD.MOV.U32 R39, RZ, RZ, R59 ;  /* 0x000000ffff277224 */ /* 0x000fc400078e003b */
[----:B--2---:R-:W-:Y:S02]  /*16430*/  IMAD.MOV.U32 R38, RZ, RZ, R58 ;  /* 0x000000ffff267224 */ /* 0x004fe400078e003a */
[----:B---3--:R-:W-:Y:S02]  /*16440*/  IMAD.MOV.U32 R37, RZ, RZ, R57 ;  /* 0x000000ffff257224 */ /* 0x008fe400078e0039 */
        /* <DEDUP_REMOVED lines=28> */
[----:B------:R-:W-:Y:S01]  /*16610*/  IMAD.MOV.U32 R90, RZ, RZ, R74 ;  /* 0x000000ffff5a7224 */ /* 0x000fe200078e004a */
[----:B------:R-:W-:-:S02]  /*16620*/  MOV R89, R73 ;  /* 0x0000004900597202 */ /* 0x000fc40000000f00 */
        /* <DEDUP_REMOVED lines=38> */
[----:B------:R-:W-:Y:S02]  /*16890*/  IMAD.MOV.U32 R15, RZ, RZ, R154 ;  /* 0x000000ffff0f7224 */ /* 0x000fe400078e009a */
        /* <DEDUP_REMOVED lines=41> */
[----:B---3--:R-:W-:Y:S02]  /*16b30*/  IMAD.MOV.U32 R74, RZ, RZ, R62 ;  /* 0x000000ffff4a7224 */ /* 0x008fe400078e003e */
[----:B--2---:R-:W-:Y:S02]  /*16b40*/  IMAD.MOV.U32 R72, RZ, RZ, R60 ;  /* 0x000000ffff487224 */ /* 0x004fe400078e003c */
[----:B------:R-:W2:Y:S01]  /*16b50*/  LDL.LU R60, [R1+0x670] ;  /* 0x00067000013c7983 */ /* 0x000ea20000300800 */
[----:B------:R-:W-:Y:S02]  /*16b60*/  IMAD.MOV.U32 R73, RZ, RZ, R61 ;  /* 0x000000ffff497224 */ /* 0x000fe400078e003d */
        /* <DEDUP_REMOVED lines=20> */
[----:B------:R-:W-:Y:S01]  /*16cb0*/  MOV R85, R198 ;  /* 0x000000c600557202 */ /* 0x000fe20000000f00 */
[----:B------:R-:W-:Y:S02]  /*16cc0*/  IMAD.MOV.U32 R86, RZ, RZ, R199 ;  /* 0x000000ffff567224 */ /* 0x000fe400078e00c7 */
        /* <DEDUP_REMOVED lines=159> */
[----:B------:R-:W-:Y:S04]  /*176c0*/  STL.64 [R1+0x8], R202 ;  /* 0x000008ca01007387 */ /* 0x000fe80000100a00 */
[----:B------:R-:W-:Y:S04]  /*176d0*/  STL.64 [R1+0x10], R204 ;  /* 0x000010cc01007387 */ /* 0x000fe80000100a00 */
[----:B------:R2:W-:Y:S01]  /*176e0*/  STL.64 [R1+0x18], R206 ;  /* 0x000018ce01007387 */ /* 0x0005e20000100a00 */
[----:B------:R-:W-:-:S03]  /*176f0*/  IMAD.MOV.U32 R137, RZ, RZ, R169 ;  /* 0x000000ffff897224 */ /* 0x000fc600078e00a9 */
[----:B------:R-:W-:Y:S01]  /*17700*/  STL.64 [R1+0x20], R208 ;  /* 0x000020d001007387 */ /* 0x000fe20000100a00 */
[----:B-1----:R-:W-:-:S03]  /*17710*/  IMAD.MOV.U32 R138, RZ, RZ, R170 ;  /* 0x000000ffff8a7224 */ /* 0x002fc600078e00aa */
[----:B------:R-:W-:Y:S01]  /*17720*/  STL.64 [R1+0x28], R210 ;  /* 0x000028d201007387 */ /* 0x000fe20000100a00 */
[----:B------:R-:W-:-:S03]  /*17730*/  IMAD.MOV.U32 R139, RZ, RZ, R171 ;  /* 0x000000ffff8b7224 */ /* 0x000fc600078e00ab */
[----:B------:R1:W-:Y:S01]  /*17740*/  STL.64 [R1+0x30], R212 ;  /* 0x000030d401007387 */ /* 0x0003e20000100a00 */
[----:B------:R-:W-:-:S03]  /*17750*/  IMAD.MOV.U32 R140, RZ, RZ, R172 ;  /* 0x000000ffff8c7224 */ /* 0x000fc600078e00ac */
[----:B------:R1:W-:Y:S01]  /*17760*/  STL.64 [R1+0x38], R214 ;  /* 0x000038d601007387 */ /* 0x0003e20000100a00 */
[----:B------:R-:W-:-:S03]  /*17770*/  MOV R141, R173 ;  /* 0x000000ad008d7202 */ /* 0x000fc60000000f00 */
[----:B------:R-:W4:Y:S01]  /*17780*/  LDL.LU R169, [R1+0x4ec] ;  /* 0x0004ec0001a97983 */ /* 0x000f220000300800 */
[----:B------:R-:W-:-:S03]  /*17790*/  IMAD.MOV.U32 R142, RZ, RZ, R174 ;  /* 0x000000ffff8e7224 */ /* 0x000fc600078e00ae */
[----:B------:R-:W4:Y:S01]  /*177a0*/  LDL.LU R170, [R1+0x4e8] ;  /* 0x0004e80001aa7983 */ /* 0x000f220000300800 */
[----:B------:R-:W-:-:S03]  /*177b0*/  IMAD.MOV.U32 R143, RZ, RZ, R175 ;  /* 0x000000ffff8f7224 */ /* 0x000fc600078e00af */
[----:B------:R-:W4:Y:S01]  /*177c0*/  LDL.LU R171, [R1+0x4e4] ;  /* 0x0004e40001ab7983 */ /* 0x000f220000300800 */
[----:B0-----:R-:W-:-:S03]  /*177d0*/  IMAD.MOV.U32 R144, RZ, RZ, R176 ;  /* 0x000000ffff907224 */ /* 0x001fc600078e00b0 */
        /* <DEDUP_REMOVED lines=93> */
[----:B------:R0:W5:Y:S04]  /*17db0*/  LDL.LU R18, [R1+0x4ac] ;  /* 0x0004ac0001127983 */ /* 0x0001680000300800 */
[----:B------:R0:W5:Y:S01]  /*17dc0*/  LDL.LU R17, [R1+0x4a8] ;  /* 0x0004a80001117983 */ /* 0x0001620000300800 */
[----:B------:R-:W-:-:S02]  /*17dd0*/  WARPGROUP.DEPBAR.LE gsb0, 0x0 ;  /* 0x00008000000079c5 */ /* 0x000fc40000010000 */
[----:B------:R-:W-:Y:S01]  /*17de0*/  WARPGROUP.ARRIVE ;  /* 0x00000000000079c5 */ /* 0x000fe20000000000 */
[----:B------:R0:W5:Y:S04]  /*17df0*/  LDL.LU R16, [R1+0x4a4] ;  /* 0x0004a40001107983 */ /* 0x0001680000300800 */
[----:B------:R0:W5:Y:S01]  /*17e00*/  LDL.LU R0, [R1+0x4a0] ;  /* 0x0004a00001007983 */ /* 0x0001620000300800 */
[----:B------:R-:W-:Y:S03]  /*17e10*/  IGMMA.64x32x32.S8.S8 R72, gdesc[UR12], R72, gsb0 ;  /* 0x012000000c4879f1 */ /* 0x000fe60008041048 */
[----:B------:R-:W-:Y:S02]  /*17e20*/  WARPGROUP.DEPBAR.LE gsb0, 0x0 ;  /* 0x00008000000079c5 */ /* 0x000fe40000010000 */
        /* <DEDUP_REMOVED lines=55> */
[----:B------:R-:W-:Y:S01]  /*181a0*/  BPT.TRAP 0x1 ;  /* 0x000000040000795c */ /* 0x000fe20000300000 */
.L_x_23:
[----:B------:R-:W-:Y:S01]  /*181b0*/  UISETP.GT.U32.AND UP0, UPT, UR36, 0x1, UPT ;  /* 0x000000012400788c */ /* 0x000fe2000bf04070 */
[----:B------:R-:W-:-:S04]  /*181c0*/  IMAD.U32 R2, RZ, RZ, UR32 ;  /* 0x00000020ff027e24 */ /* 0x000fc8000f8e00ff */
[----:B-----5:R-:W-:Y:S01]  /*181d0*/  IMAD R2, R2, 0x8, R0 ;  /* 0x0000000802027824 */ /* 0x020fe200078e0200 */
[----:B------:R-:W-:-:S03]  /*181e0*/  PLOP3.LUT P1, PT, PT, PT, UP0, 0x80, 0x0 ;  /* 0x000000000000781c */ /* 0x000fc60003f2f008 */
[----:B------:R-:W-:-:S05]  /*181f0*/  VIADD R2, R2, 0x10 ;  /* 0x0000001002027836 */ /* 0x000fca0000000000 */
[----:B------:R-:W-:-:S04]  /*18200*/  PRMT R2, RZ, 0x654, R2 ;  /* 0x00000654ff027816 */ /* 0x000fc80000000002 */
[----:B------:R1:W-:Y:S01]  /*18210*/  SYNCS.ARRIVE.TRANS64.RED.A1T0 RZ, [R2+URZ], RZ ;  /* 0x000000ff02ff79a7 */ /* 0x0003e2000810043f */
[----:B------:R-:W-:Y:S05]  /*18220*/  @P1 BRA `(.L_x_24) ;  /* 0x0000000000041947 */ /* 0x000fea0003800000 */
[----:B------:R-:W-:Y:S01]  /*18230*/  BPT.TRAP 0x1 ;  /* 0x000000040000795c */ /* 0x000fe20000300000 */
.L_x_24:
[----:B------:R-:W-:Y:S02]  /*18240*/  UISETP.GT.AND UP2, UPT, UR35, 0x1, UPT ;  /* 0x000000012300788c */ /* 0x000fe4000bf44270 */
[----:B------:R-:W-:Y:S02]  /*18250*/  UIADD3 UR33, UR33, 0x1, URZ ;  /* 0x0000000121217890 */ /* 0x000fe4000fffe03f */
[----:B------:R-:W-:Y:S02]  /*18260*/  UIADD3 UR32, UR32, 0x1, URZ ;  /* 0x0000000120207890 */ /* 0x000fe4000fffe03f */
[----:B------:R-:W-:Y:S01]  /*18270*/  PLOP3.LUT P1, PT, PT, PT, UP2, 0x80, 0x0 ;  /* 0x000000000000781c */ /* 0x000fe20003f2f028 */
[----:B------:R-:W-:Y:S02]  /*18280*/  UISETP.NE.AND UP0, UPT, UR33, 0x2, UPT ;  /* 0x000000022100788c */ /* 0x000fe4000bf05270 */
[----:B------:R-:W-:Y:S02]  /*18290*/  UIADD3 UR4, UR35, -0x1, URZ ;  /* 0xffffffff23047890 */ /* 0x000fe4000fffe03f */
[----:B------:R-:W-:-:S02]  /*182a0*/  UISETP.NE.AND UP1, UPT, UR32, 0x2, UPT ;  /* 0x000000022000788c */ /* 0x000fc4000bf25270 */
[----:B------:R-:W-:Y:S02]  /*182b0*/  USEL UR5, URZ, 0x1, UP0 ;  /* 0x000000013f057887 */ /* 0x000fe40008000000 */
[----:B------:R-:W-:Y:S02]  /*182c0*/  USEL UR33, UR33, URZ, UP0 ;  /* 0x0000003f21217287 */ /* 0x000fe40008000000 */
[----:B------:R-:W-:Y:S02]  /*182d0*/  USEL UR32, UR32, URZ, UP1 ;  /* 0x0000003f20207287 */ /* 0x000fe40008800000 */
[----:B------:R-:W-:Y:S01]  /*182e0*/  ULOP3.LUT UR34, UR34, UR5, URZ, 0x3c, !UPT ;  /* 0x0000000522227292 */ /* 0x000fe2000f8e3c3f */
[----:B------:R-:W-:Y:S01]  /*182f0*/  UMOV UR35, UR4 ;  /* 0x0000000400237c82 */ /* 0x000fe20008000000 */
[----:B------:R-:W-:Y:S10]  /*18300*/  @P1 BRA `(.L_x_25) ;  /* 0xffffff4400d41947 */ /* 0x000ff4000383ffff */
.L_x_18:
[----:B-1---5:R-:W1:Y:S02]  /*18310*/  LDC R2, c[0x0][0x28c] ;  /* 0x0000a300ff027b82 */ /* 0x022e640000000800 */
[----:B-1----:R-:W-:-:S13]  /*18320*/  ISETP.GE.AND P1, PT, R2, 0x1, PT ;  /* 0x000000010200780c */ /* 0x002fda0003f26270 */
[----:B------:R-:W-:Y:S05]  /*18330*/  @!P1 BRA `(.L_x_26) ;  /* 0x00000000003c9947 */ /* 0x000fea0003800000 */
[----:B------:R-:W-:Y:S05]  /*18340*/  @!P0 BRA `(.L_x_27) ;  /* 0x0000000000048947 */ /* 0x000fea0003800000 */
[----:B------:R-:W-:Y:S01]  /*18350*/  BPT.TRAP 0x1 ;  /* 0x000000040000795c */ /* 0x000fe20000300000 */
.L_x_27:
[----:B------:R-:W-:-:S04]  /*18360*/  UISETP.LT.AND UP0, UPT, UR50, 0x1, UPT ;  /* 0x000000013200788c */ /* 0x000fc8000bf01270 */
[----:B------:R-:W-:Y:S02]  /*18370*/  USEL UR4, UR50, 0x1, UP0 ;  /* 0x0000000132047887 */ /* 0x000fe40008000000 */
[----:B------:R-:W-:Y:S02]  /*18380*/  UISETP.GT.U32.AND UP0, UPT, UR36, 0x1, UPT ;  /* 0x000000012400788c */ /* 0x000fe4000bf04070 */
[----:B------:R-:W-:-:S04]  /*18390*/  UIADD3 UR4, UR48, UR50, -UR4 ;  /* 0x0000003230047290 */ /* 0x000fc8000fffe804 */
[----:B------:R-:W-:Y:S01]  /*183a0*/  USHF.L.U32 UR4, UR4, 0x3, URZ ;  /* 0x0000000304047899 */ /* 0x000fe2000800063f */
[----:B------:R-:W-:-:S03]  /*183b0*/  PLOP3.LUT P0, PT, PT, PT, UP0, 0x80, 0x0 ;  /* 0x000000000000781c */ /* 0x000fc60003f0f008 */
[----:B------:R-:W-:-:S06]  /*183c0*/  ULOP3.LUT UR4, UR4, 0x8, URZ, 0xc0, !UPT ;  /* 0x0000000804047892 */ /* 0x000fcc000f8ec03f */
[----:B------:R-:W-:-:S05]  /*183d0*/  IMAD.U32 R2, RZ, RZ, UR4 ;  /* 0x00000004ff027e24 */ /* 0x000fca000f8e00ff */
[----:B------:R-:W-:-:S04]  /*183e0*/  IADD3 R0, R0, 0x10, R2 ;  /* 0x0000001000007810 */ /* 0x000fc80007ffe002 */
[----:B------:R-:W-:-:S04]  /*183f0*/  PRMT R0, RZ, 0x654, R0 ;  /* 0x00000654ff007816 */ /* 0x000fc80000000000 */
[----:B------:R1:W-:Y:S01]  /*18400*/  SYNCS.ARRIVE.TRANS64.RED.A1T0 RZ, [R0+URZ], RZ ;  /* 0x000000ff00ff79a7 */ /* 0x0003e2000810043f */
[----:B------:R-:W-:Y:S05]  /*18410*/  @P0 BRA `(.L_x_26) ;  /* 0x0000000000040947 */ /* 0x000fea0003800000 */
[----:B------:R-:W-:Y:S01]  /*18420*/  BPT.TRAP 0x1 ;  /* 0x000000040000795c */ /* 0x000fe20000300000 */
.L_x_26:
[----:B------:R-:W2:Y:S01]  /*18430*/  S2R R6, SR_TID.X ;  /* 0x0000000000067919 */ /* 0x000ea20000002100 */
[----:B------:R-:W-:Y:S01]  /*18440*/  UIMAD UR52, UR52, 0xe0, URZ ;  /* 0x000000e0343478a4 */ /* 0x000fe2000f8e023f */
[----:B------:R-:W-:Y:S01]  /*18450*/  IMAD.MOV.U32 R7, RZ, RZ, -0x2 ;  /* 0xfffffffeff077424 */ /* 0x000fe200078e00ff */
[----:B------:R-:W-:Y:S02]  /*18460*/  UIMAD.WIDE UR6, UR53, 0x200, URZ ;  /* 0x00000200350678a5 */ /* 0x000fe4000f8e023f */
[----:B------:R-:W-:Y:S02]  /*18470*/  USHF.R.S32.HI UR10, URZ, 0x1f, UR51 ;  /* 0x0000001f3f0a7899 */ /* 0x000fe40008011433 */
[----:B------:R-:W-:Y:S01]  /*18480*/  IMAD.U32 R20, RZ, RZ, UR52 ;  /* 0x00000034ff147e24 */ /* 0x000fe2000f8e00ff */
[----:B------:R-:W-:Y:S01]  /*18490*/  ULDC.64 UR8, c[0x0][0x5d0] ;  /* 0x0001740000087ab9 */ /* 0x000fe20000000a00 */
[----:B------:R-:W-:Y:S01]  /*184a0*/  ULDC UR5, c[0x0][0x284] ;  /* 0x0000a10000057ab9 */ /* 0x000fe20000000800 */
[----:B------:R-:W-:-:S02]  /*184b0*/  UIMAD UR4, UR10, UR8, URZ ;  /* 0x000000080a0472a4 */ /* 0x000fc4000f8e023f */
[----:B------:R-:W-:Y:S02]  /*184c0*/  USHF.L.U32 UR53, UR53, 0x9, URZ ;  /* 0x0000000935357899 */ /* 0x000fe4000800063f */
[----:B------:R-:W-:Y:S02]  /*184d0*/  UIMAD UR4, UR51, UR9, UR4 ;  /* 0x00000009330472a4 */ /* 0x000fe4000f8e0204 */
[----:B------:R-:W-:-:S04]  /*184e0*/  UIADD3 UR48, UR50, UR48, URZ ;  /* 0x0000003032307290 */ /* 0x000fc8000fffe03f */
[----:B------:R-:W-:-:S04]  /*184f0*/  UISETP.GT.U32.AND UP0, UPT, UR48, 0x1, UPT ;  /* 0x000000013000788c */ /* 0x000fc8000bf04070 */
[----:B------:R-:W-:Y:S01]  /*18500*/  UISETP.LT.U32.AND UP0, UPT, UR50, 0x2, UP0 ;  /* 0x000000023200788c */ /* 0x000fe20008701070 */
[--C-:B--2---:R-:W-:Y:S01]  /*18510*/  SHF.R.U32.HI R2, RZ, 0x7, R6.reuse ;  /* 0x00000007ff027819 */ /* 0x104fe20000011606 */
[----:B------:R-:W-:Y:S01]  /*18520*/  IMAD.SHL.U32 R21, R6, 0x2, RZ ;  /* 0x0000000206157824 */ /* 0x000fe200078e00ff */
[----:B-1----:R-:W-:Y:S02]  /*18530*/  SHF.R.U32.HI R0, RZ, 0x2, R6 ;  /* 0x00000002ff007819 */ /* 0x002fe40000011606 */
[----:B------:R-:W-:Y:S02]  /*18540*/  LOP3.LUT R2, R2, 0x1, RZ, 0xc0, !PT ;  /* 0x0000000102027812 */ /* 0x000fe400078ec0ff */
[----:B------:R-:W-:Y:S02]  /*18550*/  LOP3.LUT R4, R6, 0x60, RZ, 0xc0, !PT ;  /* 0x0000006006047812 */ /* 0x000fe400078ec0ff */
[----:B------:R-:W-:Y:S02]  /*18560*/  LOP3.LUT R0, R0, 0x7, RZ, 0xc0, !PT ;  /* 0x0000000700007812 */ /* 0x000fe400078ec0ff */
[----:B------:R-:W-:-:S02]  /*18570*/  SHF.L.U32 R3, R2, 0x6, RZ ;  /* 0x0000000602037819 */ /* 0x000fc400000006ff */
[----:B------:R-:W-:Y:S02]  /*18580*/  SHF.R.U32.HI R4, RZ, 0x1, R4 ;  /* 0x00000001ff047819 */ /* 0x000fe40000011604 */
[--C-:B------:R-:W-:Y:S02]  /*18590*/  LOP3.LUT R3, R3, 0x40, R0.reuse, 0xe2, !PT ;  /* 0x0000004003037812 */ /* 0x100fe400078ee200 */
[----:B------:R-:W-:Y:S02]  /*185a0*/  LOP3.LUT R20, R20, 0x6, R21, 0xf8, !PT ;  /* 0x0000000614147812 */ /* 0x000fe400078ef815 */
[----:B------:R-:W-:Y:S02]  /*185b0*/  IADD3 R0, RZ, -R4, -R0 ;  /* 0x80000004ff007210 */ /* 0x000fe40007ffe800 */
[----:B------:R-:W-:Y:S01]  /*185c0*/  LOP3.LUT R3, R3, UR6, R4, 0xfe, !PT ;  /* 0x0000000603037c12 */ /* 0x000fe2000f8efe04 */
[----:B------:R-:W-:Y:S01]  /*185d0*/  IMAD.U32 R4, RZ, RZ, UR8 ;  /* 0x00000008ff047e24 */ /* 0x000fe2000f8e00ff */
[----:B------:R-:W-:Y:S01]  /*185e0*/  SHF.R.S32.HI R21, RZ, 0x1f, R20 ;  /* 0x0000001fff157819 */ /* 0x000fe20000011414 */
[----:B------:R-:W-:Y:S01]  /*185f0*/  IMAD R0, R2, -0x40, R0 ;  /* 0xffffffc002007824 */ /* 0x000fe200078e0200 */
[----:B------:R-:W-:Y:S01]  /*18600*/  ULDC UR8, c[0x0][0x288] ;  /* 0x0000a20000087ab9 */ /* 0x000fe20000000800 */
[----:B------:R-:W-:Y:S01]  /*18610*/  IMAD.U32 R2, RZ, RZ, UR5 ;  /* 0x00000005ff027e24 */ /* 0x000fe2000f8e00ff */
[----:B------:R-:W-:Y:S01]  /*18620*/  UISETP.GE.AND UP1, UPT, UR52, UR8, UPT ;  /* 0x000000083400728c */ /* 0x000fe2000bf26270 */
[----:B------:R-:W-:-:S03]  /*18630*/  IMAD.WIDE.U32 R4, R4, UR51, R20 ;  /* 0x0000003304047c25 */ /* 0x000fc6000f8e0014 */
[----:B------:R-:W-:Y:S01]  /*18640*/  IADD3 R235, R2, -UR53, R0 ;  /* 0x8000003502eb7c10 */ /* 0x000fe2000fffe000 */
[----:B------:R-:W-:Y:S01]  /*18650*/  VIADD R5, R5, UR4 ;  /* 0x0000000405057c36 */ /* 0x000fe20008000000 */
[----:B------:R-:W-:Y:S01]  /*18660*/  USHF.R.U32.HI UR4, URZ, 0x1, UR48 ;  /* 0x000000013f047899 */ /* 0x000fe20008011630 */
[----:B------:R-:W-:Y:S01]  /*18670*/  LOP3.LUT R0, R6, 0x3, RZ, 0xc0, !PT ;  /* 0x0000000306007812 */ /* 0x000fe200078ec0ff */
[----:B------:R-:W-:Y:S01]  /*18680*/  UISETP.GE.OR UP1, UPT, UR53, UR5, UP1 ;  /* 0x000000053500728c */ /* 0x000fe20008f26670 */
[----:B------:R1:W-:Y:S01]  /*18690*/  STL [R1+0x3c8], R235 ;  /* 0x0003c8eb01007387 */ /* 0x0003e20000100800 */
[----:B------:R-:W-:Y:S02]  /*186a0*/  ULOP3.LUT UR4, UR4, 0x1, URZ, 0xc0, !UPT ;  /* 0x0000000104047892 */ /* 0x000fe4000f8ec03f */
[----:B------:R-:W-:Y:S01]  /*186b0*/  IMAD R0, R0, R7, UR8 ;  /* 0x0000000800007e24 */ /* 0x000fe2000f8e0207 */
[----:B------:R-:W-:Y:S01]  /*186c0*/  USEL UR5, URZ, 0x1, !UP0 ;  /* 0x000000013f057887 */ /* 0x000fe2000c000000 */
[----:B------:R-:W-:Y:S01]  /*186d0*/  PLOP3.LUT P0, PT, PT, PT, UP1, 0x80, 0x0 ;  /* 0x000000000000781c */ /* 0x000fe20003f0f018 */
[----:B------:R-:W-:-:S02]  /*186e0*/  UISETP.NE.U32.AND UP2, UPT, UR4, 0x1, UPT ;  /* 0x000000010400788c */ /* 0x000fc4000bf45070 */
[----:B------:R-:W-:Y:S01]  /*186f0*/  ULOP3.LUT UR48, UR48, 0x1, URZ, 0xc0, !UPT ;  /* 0x0000000130307892 */ /* 0x000fe2000f8ec03f */
[----:B------:R-:W-:Y:S01]  /*18700*/  IADD3 R0, R0, -UR52, RZ ;  /* 0x8000003400007c10 */ /* 0x000fe2000fffe0ff */
[----:B------:R-:W-:Y:S01]  /*18710*/  UISETP.GT.U32.AND UP2, UPT, UR50, 0x1, !UP2 ;  /* 0x000000013200788c */ /* 0x000fe2000d744070 */
[----:B------:R-:W-:-:S03]  /*18720*/  UMOV UR53, 0xffffffff ;  /* 0xffffffff00357882 */ /* 0x000fc60000000000 */
[----:B------:R-:W-:-:S04]  /*18730*/  USEL UR4, URZ, 0x1, !UP2 ;  /* 0x000000013f047887 */ /* 0x000fc8000d000000 */
[----:B------:R-:W-:Y:S01]  /*18740*/  ULOP3.LUT UR49, UR4, UR49, UR5, 0x96, !UPT ;  /* 0x0000003104317292 */ /* 0x000fe2000f8e9605 */
[----:B-1----:R-:W-:Y:S11]  /*18750*/  @P0 BRA `(.L_x_28) ;  /* 0x0000018c00180947 */ /* 0x002ff60003800000 */
[----:B------:R-:W-:Y:S01]  /*18760*/  ISETP.NE.AND P0, PT, R18, RZ, PT ;  /* 0x000000ff1200720c */ /* 0x000fe20003f05270 */
[----:B------:R-:W-:Y:S01]  /*18770*/  ULDC.64 UR12, c[0x0][0x5c8] ;  /* 0x00017200000c7ab9 */ /* 0x000fe20000000a00 */
[----:B------:R-:W-:Y:S01]  /*18780*/  BSSY B0, `(.L_x_28) ;  /* 0x00018c3000007945 */ /* 0x000fe20003800000 */
[----:B------:R-:W-:Y:S01]  /*18790*/  UIMAD UR4, UR7, UR12, URZ ;  /* 0x0000000c070472a4 */ /* 0x000fe2000f8e023f */
[----:B------:R-:W-:Y:S02]  /*187a0*/  IMAD.U32 R13, RZ, RZ, UR13 ;  /* 0x0000000dff0d7e24 */ /* 0x000fe4000f8e00ff */
[----:B------:R-:W-:-:S04]  /*187b0*/  IMAD.WIDE.U32 R4, R3, UR12, R4 ;  /* 0x0000000c03047c25 */ /* 0x000fc8000f8e0004 */
[----:B------:R-:W-:-:S04]  /*187c0*/  IMAD R13, R3, R13, UR4 ;  /* 0x00000004030d7e24 */ /* 0x000fc8000f8e020d */
[----:B------:R-:W-:Y:S01]  /*187d0*/  IMAD.IADD R13, R5, 0x1, R13 ;  /* 0x00000001050d7824 */ /* 0x000fe200078e020d */
[----:B------:R-:W-:Y:S06]  /*187e0*/  @!P0 BRA `(.L_x_29) ;  /* 0x0000010000c08947 */ /* 0x000fec0003800000 */
[----:B------:R-:W1:Y:S01]  /*187f0*/  LDC.64 R6, c[0x0][0x5b0] ;  /* 0x00016c00ff067b82 */ /* 0x000e620000000a00 */
[----:B------:R-:W-:Y:S01]  /*18800*/  ULDC.64 UR8, c[0x0][0x5b8] ;  /* 0x00016e0000087ab9 */ /* 0x000fe20000000a00 */
[----:B------:R-:W-:Y:S01]  /*18810*/  ISETP.GE.AND P5, PT, R235, 0x1, PT ;  /* 0x00000001eb00780c */ /* 0x000fe20003fa6270 */
[----:B------:R-:W-:Y:S02]  /*18820*/  UIMAD UR4, UR10, UR8, URZ ;  /* 0x000000080a0472a4 */ /* 0x000fe4000f8e023f */
[----:B------:R-:W-:Y:S01]  /*18830*/  IMAD.U32 R2, RZ, RZ, UR8 ;  /* 0x00000008ff027e24 */ /* 0x000fe2000f8e00ff */
[----:B------:R-:W-:Y:S01]  /*18840*/  LOP3.LUT R19, R19, 0xffffffef, RZ, 0xc0, !PT ;  /* 0xffffffef13137812 */ /* 0x000fe200078ec0ff */
[----:B------:R-:W-:Y:S01]  /*18850*/  BSSY B1, `(.L_x_30) ;  /* 0x0000010000017945 */ /* 0x000fe20003800000 */
[----:B------:R-:W-:Y:S01]  /*18860*/  UIMAD UR4, UR51, UR9, UR4 ;  /* 0x00000009330472a4 */ /* 0x000fe2000f8e0204 */
[----:B------:R-:W2:Y:S01]  /*18870*/  LDC.64 R14, c[0x0][0x5a8] ;  /* 0x00016a00ff0e7b82 */ /* 0x000ea20000000a00 */
[----:B------:R-:W-:Y:S01]  /*18880*/  IMAD.WIDE.U32 R20, R2, UR51, R20 ;  /* 0x0000003302147c25 */ /* 0x000fe2000f8e0014 */
[----:B------:R-:W-:-:S03]  /*18890*/  ISETP.LT.OR P1, PT, R0, 0x1, !P5 ;  /* 0x000000010000780c */ /* 0x000fc60006f21670 */
[----:B------:R-:W-:Y:S02]  /*188a0*/  VIADD R9, R21, UR4 ;  /* 0x0000000415097c36 */ /* 0x000fe40008000000 */
[----:B------:R-:W-:Y:S01]  /*188b0*/  IMAD.MOV.U32 R8, RZ, RZ, R20 ;  /* 0x000000ffff087224 */ /* 0x000fe200078e0014 */
[----:B------:R-:W-:Y:S01]  /*188c0*/  @P5 LOP3.LUT R19, R19, 0x10, RZ, 0xfc, !PT ;  /* 0x0000001013135812 */ /* 0x000fe200078efcff */
[----:B-1----:R-:W-:Y:S02]  /*188d0*/  IMAD R22, R6, UR7, RZ ;  /* 0x0000000706167c24 */ /* 0x002fe4000f8e02ff */
[----:B------:R-:W-:-:S04]  /*188e0*/  IMAD.WIDE.U32 R10, R3, R6, R8 ;  /* 0x00000006030a7225 */ /* 0x000fc800078e0008 */
[----:B------:R-:W-:Y:S01]  /*188f0*/  IMAD R22, R3, R7, R22 ;  /* 0x0000000703167224 */ /* 0x000fe200078e0216 */
[----:B--2---:R-:W-:-:S04]  /*18900*/  IADD3 R232, P0, R10, R14, RZ ;  /* 0x0000000e0ae87210 */ /* 0x004fc80007f1e0ff */
[----:B------:R-:W-:-:S05]  /*18910*/  IADD3.X R233, R15, R11, R22, P0, !PT ;  /* 0x0000000b0fe97210 */ /* 0x000fca00007fe416 */
[----:B------:R1:W-:Y:S01]  /*18920*/  STL.64 [R1+0x3c0], R232 ;  /* 0x0003c0e801007387 */ /* 0x0003e20000100a00 */
[----:B------:R-:W-:Y:S05]  /*18930*/  @P1 BRA `(.L_x_31) ;  /* 0x0000000000041947 */ /* 0x000fea0003800000 */
[----:B------:R2:W5:Y:S02]  /*18940*/  LDG.E.U8 R16, desc[UR56][R232.64] ;  /* 0x00000038e8107981 */ /* 0x000564000c1e1100 */
.L_x_31:
[----:B------:R-:W-:Y:S05]  /*18950*/  BSYNC B1 ;  /* 0x0000000000017941 */ /* 0x000fea0003800000 */
.L_x_30:
[----:B------:R-:W3:Y:S01]  /*18960*/  LDL.LU R10, [R1+0x380] ;  /* 0x00038000010a7983 */ /* 0x000ee20000300800 */
[----:B-----5:R-:W-:Y:S01]  /*18970*/  LOP3.LUT R2, R16, 0xffff, RZ, 0xc0, !PT ;  /* 0x0000ffff10027812 */ /* 0x020fe200078ec0ff */
[----:B------:R-:W-:Y:S01]  /*18980*/  ULDC.64 UR4, c[0x0][0x5c0] ;  /* 0x0001700000047ab9 */ /* 0x000fe20000000a00 */
[----:B------:R-:W-:Y:S01]  /*18990*/  ISETP.LT.OR P2, PT, R0, 0x2, !P5 ;  /* 0x000000020000780c */ /* 0x000fe20006f41670 */
[----:B------:R-:W-:Y:S01]  /*189a0*/  BSSY B1, `(.L_x_32) ;  /* 0x000000b000017945 */ /* 0x000fe20003800000 */
[----:B------:R-:W-:Y:S02]  /*189b0*/  PRMT R2, R2, 0x8880, RZ ;  /* 0x0000888002027816 */ /* 0x000fe400000000ff */
[----:B------:R-:W-:-:S03]  /*189c0*/  IADD3 R12, P0, R4, UR4, RZ ;  /* 0x00000004040c7c10 */ /* 0x000fc6000ff1e0ff */
[----:B------:R-:W-:Y:S01]  /*189d0*/  IMAD R2, R2, R18, RZ ;  /* 0x0000001202027224 */ /* 0x000fe200078e02ff */
[----:B------:R-:W-:-:S03]  /*189e0*/  IADD3.X R13, R13, UR5, RZ, P0, !PT ;  /* 0x000000050d0d7c10 */ /* 0x000fc600087fe4ff */
[----:B---3--:R-:W-:-:S05]  /*189f0*/  @!P1 IMAD R4, R10, R17, R2 ;  /* 0x000000110a049224 */ /* 0x008fca00078e0202 */
[----:B------:R3:W-:Y:S01]  /*18a00*/  @!P1 STG.E.U8 desc[UR56][R12.64], R4 ;  /* 0x000000040c009986 */ /* 0x0007e2000c101138 */
[----:B------:R-:W-:Y:S05]  /*18a10*/  @P2 BRA `(.L_x_33) ;  /* 0x00000000000c2947 */ /* 0x000fea0003800000 */
[----:B------:R-:W4:Y:S02]  /*18a20*/  LDG.E.U8 R16, desc[UR56][R232.64+0x1] ;  /* 0x00000138e8107981 */ /* 0x000f24000c1e1100 */
[----:B----4-:R-:W-:-:S05]  /*18a30*/  PRMT R2, R16, 0x8880, RZ ;  /* 0x0000888010027816 */ /* 0x010fca00000000ff */
[----:B------:R-:W-:-:S07]  /*18a40*/  IMAD R2, R2, R18, RZ ;  /* 0x0000001202027224 */ /* 0x000fce00078e02ff */
.L_x_33:
[----:B------:R-:W-:Y:S05]  /*18a50*/  BSYNC B1 ;  /* 0x0000000000017941 */ /* 0x000fea0003800000 */
.L_x_32:
[----:B---3--:R-:W3:Y:S01]  /*18a60*/  LDL.LU R4, [R1+0x384] ;  /* 0x0003840001047983 */ /* 0x008ee20000300800 */
[----:B------:R-:W-:Y:S01]  /*18a70*/  @!P2 MOV R5, R13 ;  /* 0x0000000d0005a202 */ /* 0x000fe20000000f00 */
[C---:B-12---:R-:W-:Y:S01]  /*18a80*/  IMAD.SHL.U32 R232, R6.reuse, 0x8, RZ ;  /* 0x0000000806e87824 */ /* 0x046fe200078e00ff */
[----:B------:R-:W-:Y:S01]  /*18a90*/  SHF.L.U64.HI R233, R6, 0x3, R7 ;  /* 0x0000000306e97819 */ /* 0x000fe20000010207 */
[----:B------:R-:W-:Y:S01]  /*18aa0*/  BSSY B1, `(.L_x_34) ;  /* 0x0000012000017945 */ /* 0x000fe20003800000 */
[----:B------:R-:W-:-:S03]  /*18ab0*/  ISETP.GE.AND P6, PT, R235, 0x9, PT ;  /* 0x00000009eb00780c */ /* 0x000fc60003fc6270 */
[----:B------:R-:W-:Y:S01]  /*18ac0*/  STL.64 [R1+0x3d0], R232 ;  /* 0x0003d0e801007387 */ /* 0x000fe20000100a00 */
[C---:B------:R-:W-:Y:S02]  /*18ad0*/  ISETP.LT.OR P4, PT, R0.reuse, 0x1, !P6 ;  /* 0x000000010000780c */ /* 0x040fe40007781670 */
[----:B------:R-:W-:Y:S01]  /*18ae0*/  ISETP.LT.OR P0, PT, R0, 0x2, !P6 ;  /* 0x000000020000780c */ /* 0x000fe20007701670 */
[----:B---3--:R-:W-:Y:S02]  /*18af0*/  @!P2 IMAD R10, R4, R17, R2 ;  /* 0x00000011040aa224 */ /* 0x008fe400078e0202 */
[----:B------:R-:W-:-:S05]  /*18b00*/  @!P2 IMAD.MOV.U32 R4, RZ, RZ, R12 ;  /* 0x000000ffff04a224 */ /* 0x000fca00078e000c */
[----:B------:R1:W-:Y:S02]  /*18b10*/  @!P2 STG.E.U8 desc[UR56][R4.64+0x1], R10 ;  /* 0x0000010a0400a986 */ /* 0x0003e4000c101138 */
[----:B-1----:R-:W-:-:S04]  /*18b20*/  IMAD.WIDE.U32 R4, R3, R6, R232 ;  /* 0x0000000603047225 */ /* 0x002fc800078e00e8 */
[----:B------:R-:W-:Y:S01]  /*18b30*/  IMAD.IADD R22, R22, 0x1, R5 ;  /* 0x0000000116167824 */ /* 0x000fe200078e0205 */
[----:B------:R-:W-:Y:S02]  /*18b40*/  IADD3 R10, P1, P2, R20, R14, R4 ;  /* 0x0000000e140a7210 */ /* 0x000fe40007a3e004 */
[----:B------:R-:W-:Y:S02]  /*18b50*/  @!P4 IADD3 R4, P3, R12, UR41, RZ ;  /* 0x000000290c04cc10 */ /* 0x000fe4000ff7e0ff */
[----:B------:R-:W-:-:S05]  /*18b60*/  IADD3.X R11, R9, R15, R22, P1, P2 ;  /* 0x0000000f090b7210 */ /* 0x000fca0000fe4416 */
[----:B------:R1:W-:Y:S01]  /*18b70*/  STL.64 [R1+0x380], R10 ;  /* 0x0003800a01007387 */ /* 0x0003e20000100a00 */
[----:B------:R-:W-:Y:S05]  /*18b80*/  @P4 BRA `(.L_x_35) ;  /* 0x00000000000c4947 */ /* 0x000fea0003800000 */
[----:B------:R-:W2:Y:S02]  /*18b90*/  LDG.E.U8 R16, desc[UR56][R10.64] ;  /* 0x000000380a107981 */ /* 0x000ea4000c1e1100 */
[----:B--2---:R-:W-:-:S05]  /*18ba0*/  PRMT R2, R16, 0x8880, RZ ;  /* 0x0000888010027816 */ /* 0x004fca00000000ff */
[----:B------:R-:W-:-:S07]  /*18bb0*/  IMAD R2, R2, R18, RZ ;  /* 0x0000001202027224 */ /* 0x000fce00078e02ff */
.L_x_35:
[----:B------:R-:W-:Y:S05]  /*18bc0*/  BSYNC B1 ;  /* 0x0000000000017941 */ /* 0x000fea0003800000 */
.L_x_34:
[----:B-1----:R-:W2:Y:S04]  /*18bd0*/  LDL.LU R10, [R1+0x388] ;  /* 0x00038800010a7983 */ /* 0x002ea80000300800 */
[----:B------:R1:W5:Y:S01]  /*18be0*/  LDL.64 R22, [R1+0x380] ;  /* 0x0003800001167983 */ /* 0x0003620000100a00 */
[----:B------:R-:W-:Y:S01]  /*18bf0*/  @!P4 IADD3.X R5, R13, UR40, RZ, P3, !PT ;  /* 0x000000280d05cc10 */ /* 0x000fe20009ffe4ff */
[----:B------:R-:W-:Y:S01]  /*18c00*/  BSSY B1, `(.L_x_36) ;  /* 0x000000b000017945 */ /* 0x000fe20003800000 */
[C---:B------:R-:W-:Y:S02]  /*18c10*/  ISETP.LT.OR P2, PT, R0.reuse, 0x9, !P5 ;  /* 0x000000090000780c */ /* 0x040fe40006f41670 */
[C---:B------:R-:W-:Y:S02]  /*18c20*/  ISETP.LT.OR P3, PT, R0.reuse, 0xa, !P5 ;  /* 0x0000000a0000780c */ /* 0x040fe40006f61670 */
[----:B------:R-:W-:Y:S01]  /*18c30*/  ISETP.LT.OR P1, PT, R0, 0x9, !P6 ;  /* 0x000000090000780c */ /* 0x000fe20007721670 */
[----:B--2---:R-:W-:-:S05]  /*18c40*/  @!P4 IMAD R10, R10, R17, R2 ;  /* 0x000000110a0ac224 */ /* 0x004fca00078e0202 */
[----:B------:R2:W-:Y:S02]  /*18c50*/  @!P4 STG.E.U8 desc[UR56][R4.64], R10 ;  /* 0x0000000a0400c986 */ /* 0x0005e4000c101138 */
[----:B--2---:R-:W-:Y:S01]  /*18c60*/  @!P0 IADD3 R4, P4, R12, UR41, RZ ;  /* 0x000000290c048c10 */ /* 0x004fe2000ff9e0ff */
[----:B-1----:R-:W-:-:S12]  /*18c70*/  @P0 BRA `(.L_x_37) ;  /* 0x00000000000c0947 */ /* 0x002fd80003800000 */
[----:B-----5:R-:W2:Y:S02]  /*18c80*/  LDG.E.U8 R16, desc[UR56][R22.64+0x1] ;  /* 0x0000013816107981 */ /* 0x020ea4000c1e1100 */
[----:B--2---:R-:W-:-:S05]  /*18c90*/  PRMT R2, R16, 0x8880, RZ ;  /* 0x0000888010027816 */ /* 0x004fca00000000ff */
[----:B------:R-:W-:-:S07]  /*18ca0*/  IMAD R2, R2, R18, RZ ;  /* 0x0000001202027224 */ /* 0x000fce00078e02ff */
.L_x_37:
[----:B------:R-:W-:Y:S05]  /*18cb0*/  BSYNC B1 ;  /* 0x0000000000017941 */ /* 0x000fea0003800000 */
.L_x_36:
[----:B------:R-:W2:Y:S01]  /*18cc0*/  LDL.LU R10, [R1+0x38c] ;  /* 0x00038c00010a7983 */ /* 0x000ea20000300800 */
[----:B------:R-:W-:Y:S01]  /*18cd0*/  @!P0 IADD3.X R5, R13, UR40, RZ, P4, !PT ;  /* 0x000000280d058c10 */ /* 0x000fe2000a7fe4ff */
[----:B------:R-:W-:Y:S01]  /*18ce0*/  BSSY B1, `(.L_x_38) ;  /* 0x0000008000017945 */ /* 0x000fe20003800000 */
[----:B--2---:R-:W-:-:S05]  /*18cf0*/  @!P0 IMAD R10, R10, R17, R2 ;  /* 0x000000110a0a8224 */ /* 0x004fca00078e0202 */
[----:B------:R1:W-:Y:S01]  /*18d00*/  @!P0 STG.E.U8 desc[UR56][R4.64+0x1], R10 ;  /* 0x0000010a04008986 */ /* 0x0003e2000c101138 */
[----:B------:R-:W-:Y:S05]  /*18d10*/  @P2 BRA `(.L_x_39) ;  /* 0x0000000000102947 */ /* 0x000fea0003800000 */
[----:B-1----:R-:W2:Y:S04]  /*18d20*/  LDL.64 R4, [R1+0x3c0] ;  /* 0x0003c00001047983 */ /* 0x002ea80000100a00 */
[----:B--2---:R-:W2:Y:S02]  /*18d30*/  LDG.E.U8 R16, desc[UR56][R4.64+0x8] ;  /* 0x0000083804107981 */ /* 0x004ea4000c1e1100 */
[----:B--2---:R-:W-:-:S05]  /*18d40*/  PRMT R2, R16, 0x8880, RZ ;  /* 0x0000888010027816 */ /* 0x004fca00000000ff */
[----:B------:R-:W-:-:S07]  /*18d50*/  IMAD R2, R2, R18, RZ ;  /* 0x0000001202027224 */ /* 0x000fce00078e02ff */
.L_x_39:
[----:B------:R-:W-:Y:S05]  /*18d60*/  BSYNC B1 ;  /* 0x0000000000017941 */ /* 0x000fea0003800000 */
.L_x_38:
[----:B-1----:R-:W2:Y:S01]  /*18d70*/  LDL.LU R4, [R1+0x390] ;  /* 0x0003900001047983 */ /* 0x002ea20000300800 */
[----:B------:R-:W-:Y:S01]  /*18d80*/  @!P2 IMAD.MOV.U32 R5, RZ, RZ, R13 ;  /* 0x000000ffff05a224 */ /* 0x000fe200078e000d */
[----:B------:R-:W-:Y:S01]  /*18d90*/  BSSY B1, `(.L_x_40) ;  /* 0x0000009000017945 */ /* 0x000fe20003800000 */
[----:B--2---:R-:W-:Y:S02]  /*18da0*/  @!P2 IMAD R10, R4, R17, R2 ;  /* 0x00000011040aa224 */ /* 0x004fe400078e0202 */
[----:B------:R-:W-:-:S05]  /*18db0*/  @!P2 IMAD.MOV.U32 R4, RZ, RZ, R12 ;  /* 0x000000ffff04a224 */ /* 0x000fca00078e000c */
[----:B------:R1:W-:Y:S01]  /*18dc0*/  @!P2 STG.E.U8 desc[UR56][R4.64+0x8], R10 ;  /* 0x0000080a0400a986 */ /* 0x0003e2000c101138 */
[----:B------:R-:W-:Y:S05]  /*18dd0*/  @P3 BRA `(.L_x_41) ;  /* 0x0000000000103947 */ /* 0x000fea0003800000 */
[----:B-1----:R-:W2:Y:S04]  /*18de0*/  LDL.64 R4, [R1+0x3c0] ;  /* 0x0003c00001047983 */ /* 0x002ea80000100a00 */
[----:B--2---:R-:W2:Y:S02]  /*18df0*/  LDG.E.U8 R16, desc[UR56][R4.64+0x9] ;  /* 0x0000093804107981 */ /* 0x004ea4000c1e1100 */
[----:B--2---:R-:W-:-:S05]  /*18e00*/  PRMT R2, R16, 0x8880, RZ ;  /* 0x0000888010027816 */ /* 0x004fca00000000ff */
[----:B------:R-:W-:-:S07]  /*18e10*/  IMAD R2, R2, R18, RZ ;  /* 0x0000001202027224 */ /* 0x000fce00078e02ff */
.L_x_41:
[----:B------:R-:W-:Y:S05]  /*18e20*/  BSYNC B1 ;  /* 0x0000000000017941 */ /* 0x000fea0003800000 */
.L_x_40:
[----:B-1----:R-:W2:Y:S01]  /*18e30*/  LDL.LU R4, [R1+0x394] ;  /* 0x0003940001047983 */ /* 0x002ea20000300800 */
[----:B------:R-:W-:Y:S01]  /*18e40*/  @!P3 IMAD.MOV.U32 R5, RZ, RZ, R13 ;  /* 0x000000ffff05b224 */ /* 0x000fe200078e000d */
[----:B------:R-:W-:Y:S01]  /*18e50*/  BSSY B1, `(.L_x_42) ;  /* 0x000000a000017945 */ /* 0x000fe20003800000 */
[----:B------:R-:W-:Y:S01]  /*18e60*/  ISETP.LT.OR P0, PT, R0, 0xa, !P6 ;  /* 0x0000000a0000780c */ /* 0x000fe20007701670 */
[----:B--2---:R-:W-:Y:S02]  /*18e70*/  @!P3 IMAD R10, R4, R17, R2 ;  /* 0x00000011040ab224 */ /* 0x004fe400078e0202 */
[----:B------:R-:W-:-:S05]  /*18e80*/  @!P3 IMAD.MOV.U32 R4, RZ, RZ, R12 ;  /* 0x000000ffff04b224 */ /* 0x000fca00078e000c */
[----:B------:R1:W-:Y:S02]  /*18e90*/  @!P3 STG.E.U8 desc[UR56][R4.64+0x9], R10 ;  /* 0x0000090a0400b986 */ /* 0x0003e4000c101138 */
[----:B-1----:R-:W-:Y:S01]  /*18ea0*/  @!P1 IADD3 R4, P2, R12, UR41, RZ ;  /* 0x000000290c049c10 */ /* 0x002fe2000ff5e0ff */
[----:B------:R-:W-:-:S12]  /*18eb0*/  @P1 BRA `(.L_x_43) ;  /* 0x00000000000c1947 */ /* 0x000fd80003800000 */
[----:B-----5:R-:W2:Y:S02]  /*18ec0*/  LDG.E.U8 R16, desc[UR56][R22.64+0x8] ;  /* 0x0000083816107981 */ /* 0x020ea4000c1e1100 */
[----:B--2---:R-:W-:-:S05]  /*18ed0*/  PRMT R2, R16, 0x8880, RZ ;  /* 0x0000888010027816 */ /* 0x004fca00000000ff */
[----:B------:R-:W-:-:S07]  /*18ee0*/  IMAD R2, R2, R18, RZ ;  /* 0x0000001202027224 */ /* 0x000fce00078e02ff */
.L_x_43:
[----:B------:R-:W-:Y:S05]  /*18ef0*/  BSYNC B1 ;  /* 0x0000000000017941 */ /* 0x000fea0003800000 */
.L_x_42:
[----:B------:R-:W2:Y:S01]  /*18f00*/  LDL.LU R10, [R1+0x398] ;  /* 0x00039800010a7983 */ /* 0x000ea20000300800 */
[----:B------:R-:W-:Y:S01]  /*18f10*/  @!P1 IADD3.X R5, R13, UR40, RZ, P2, !PT ;  /* 0x000000280d059c10 */ /* 0x000fe200097fe4ff */
[----:B------:R-:W-:Y:S01]  /*18f20*/  BSSY B1, `(.L_x_44) ;  /* 0x000000b000017945 */ /* 0x000fe20003800000 */
[C---:B------:R-:W-:Y:S02]  /*18f30*/  ISETP.LT.OR P2, PT, R0.reuse, 0x11, !P5 ;  /* 0x000000110000780c */ /* 0x040fe40006f41670 */
[----:B------:R-:W-:Y:S01]  /*18f40*/  ISETP.LT.OR P3, PT, R0, 0x12, !P5 ;  /* 0x000000120000780c */ /* 0x000fe20006f61670 */
[----:B--2---:R-:W-:-:S05]  /*18f50*/  @!P1 IMAD R10, R10, R17, R2 ;  /* 0x000000110a0a9224 */ /* 0x004fca00078e0202 */
[----:B------:R1:W-:Y:S01]  /*18f60*/  @!P1 STG.E.U8 desc[UR56][R4.64+0x8], R10 ;  /* 0x0000080a04009986 */ /* 0x0003e2000c101138 */
[----:B------:R-:W-:Y:S02]  /*18f70*/  ISETP.LT.OR P1, PT, R0, 0x11, !P6 ;  /* 0x000000110000780c */ /* 0x000fe40007721670 */
[----:B-1----:R-:W-:Y:S01]  /*18f80*/  @!P0 IADD3 R4, P4, R12, UR41, RZ ;  /* 0x000000290c048c10 */ /* 0x002fe2000ff9e0ff */
[----:B------:R-:W-:-:S12]  /*18f90*/  @P0 BRA `(.L_x_45) ;  /* 0x00000000000c0947 */ /* 0x000fd80003800000 */
[----:B-----5:R-:W2:Y:S02]  /*18fa0*/  LDG.E.U8 R16, desc[UR56][R22.64+0x9] ;  /* 0x0000093816107981 */ /* 0x020ea4000c1e1100 */
[----:B--2---:R-:W-:-:S05]  /*18fb0*/  PRMT R2, R16, 0x8880, RZ ;  /* 0x0000888010027816 */ /* 0x004fca00000000ff */
[----:B------:R-:W-:-:S07]  /*18fc0*/  IMAD R2, R2, R18, RZ ;  /* 0x0000001202027224 */ /* 0x000fce00078e02ff */
.L_x_45:
[----:B------:R-:W-:Y:S05]  /*18fd0*/  BSYNC B1 ;  /* 0x0000000000017941 */ /* 0x000fea0003800000 */
.L_x_44:
        /* <DEDUP_REMOVED lines=10> */
.L_x_47:
[----:B------:R-:W-:Y:S05]  /*19080*/  BSYNC B1 ;  /* 0x0000000000017941 */ /* 0x000fea0003800000 */
.L_x_46:
[----:B-1----:R-:W2:Y:S01]  /*19090*/  LDL.LU R4, [R1+0x3a0] ;  /* 0x0003a00001047983 */ /* 0x002ea20000300800 */
[----:B------:R-:W-:Y:S01]  /*190a0*/  @!P2 IMAD.MOV.U32 R5, RZ, RZ, R13 ;  /* 0x000000ffff05a224 */ /* 0x000fe200078e000d */
[----:B------:R-:W-:Y:S01]  /*190b0*/  BSSY B1, `(.L_x_48) ;  /* 0x0000009000017945 */ /* 0x000fe20003800000 */
[----:B--2---:R-:W-:Y:S01]  /*190c0*/  @!P2 IMAD R10, R4, R17, R2 ;  /* 0x00000011040aa224 */ /* 0x004fe200078e0202 */
[----:B------:R-:W-:-:S05]  /*190d0*/  @!P2 MOV R4, R12 ;  /* 0x0000000c0004a202 */ /* 0x000fca0000000f00 */
[----:B------:R1:W-:Y:S01]  /*190e0*/  @!P2 STG.E.U8 desc[UR56][R4.64+0x10], R10 ;  /* 0x0000100a0400a986 */ /* 0x0003e2000c101138 */
[----:B------:R-:W-:Y:S05]  /*190f0*/  @P3 BRA `(.L_x_49) ;  /* 0x0000000000103947 */ /* 0x000fea0003800000 */
[----:B-1----:R-:W2:Y:S04]  /*19100*/  LDL.64 R4, [R1+0x3c0] ;  /* 0x0003c00001047983 */ /* 0x002ea80000100a00 */
[----:B--2---:R-:W2:Y:S02]  /*19110*/  LDG.E.U8 R16, desc[UR56][R4.64+0x11] ;  /* 0x0000113804107981 */ /* 0x004ea4000c1e1100 */
[----:B--2---:R-:W-:-:S05]  /*19120*/  PRMT R2, R16, 0x8880, RZ ;  /* 0x0000888010027816 */ /* 0x004fca00000000ff */
[----:B------:R-:W-:-:S07]  /*19130*/  IMAD R2, R2, R18, RZ ;  /* 0x0000001202027224 */ /* 0x000fce00078e02ff */
.L_x_49:
[----:B------:R-:W-:Y:S05]  /*19140*/  BSYNC B1 ;  /* 0x0000000000017941 */ /* 0x000fea0003800000 */
.L_x_48:
        /* <DEDUP_REMOVED lines=12> */
.L_x_51:
[----:B------:R-:W-:Y:S05]  /*19210*/  BSYNC B1 ;  /* 0x0000000000017941 */ /* 0x000fea0003800000 */
.L_x_50:
        /* <DEDUP_REMOVED lines=13> */
.L_x_53:
[----:B------:R-:W-:Y:S05]  /*192f0*/  BSYNC B1 ;  /* 0x0000000000017941 */ /* 0x000fea0003800000 */
.L_x_52:
        /* <DEDUP_REMOVED lines=10> */
.L_x_55:
[----:B------:R-:W-:Y:S05]  /*193a0*/  BSYNC B1 ;  /* 0x0000000000017941 */ /* 0x000fea0003800000 */
.L_x_54:
        /* <DEDUP_REMOVED lines=11> */
.L_x_57:
[----:B------:R-:W-:Y:S05]  /*19460*/  BSYNC B1 ;  /* 0x0000000000017941 */ /* 0x000fea0003800000 */
.L_x_56:
[----:B-1----:R-:W2:Y:S01]  /*19470*/  LDL.LU R4, [R1+0x3b4] ;  /* 0x0003b40001047983 */ /* 0x002ea20000300800 */
[----:B------:R-:W-:Y:S01]  /*19480*/  @!P3 MOV R5, R13 ;  /* 0x0000000d0005b202 */ /* 0x000fe20000000f00 */
        /* <DEDUP_REMOVED lines=10> */
.L_x_59:
[----:B------:R-:W-:Y:S05]  /*19530*/  BSYNC B1 ;  /* 0x0000000000017941 */ /* 0x000fea0003800000 */
.L_x_58:
[----:B------:R-:W2:Y:S01]  /*19540*/  LDL.LU R10, [R1+0x3b8] ;  /* 0x0003b800010a7983 */ /* 0x000ea20000300800 */
[----:B------:R-:W-:Y:S01]  /*19550*/  @!P1 IADD3.X R5, R13, UR40, RZ, P2, !PT ;  /* 0x000000280d059c10 */ /* 0x000fe200097fe4ff */
[----:B------:R-:W-:Y:S01]  /*19560*/  BSSY B1, `(.L_x_60) ;  /* 0x0000008000017945 */ /* 0x000fe20003800000 */
[----:B--2---:R-:W-:-:S05]  /*19570*/  @!P1 IMAD R10, R10, R17, R2 ;  /* 0x000000110a0a9224 */ /* 0x004fca00078e0202 */
[----:B------:R1:W-:Y:S02]  /*19580*/  @!P1 STG.E.U8 desc[UR56][R4.64+0x18], R10 ;  /* 0x0000180a04009986 */ /* 0x0003e4000c101138 */
[----:B-1----:R-:W-:Y:S01]  /*19590*/  @!P0 IADD3 R4, P1, R12, UR41, RZ ;  /* 0x000000290c048c10 */ /* 0x002fe2000ff3e0ff */
[----:B------:R-:W-:-:S12]  /*195a0*/  @P0 BRA `(.L_x_61) ;  /* 0x00000000000c0947 */ /* 0x000fd80003800000 */
[----:B-----5:R-:W2:Y:S02]  /*195b0*/  LDG.E.U8 R16, desc[UR56][R22.64+0x19] ;  /* 0x0000193816107981 */ /* 0x020ea4000c1e1100 */
[----:B--2---:R-:W-:-:S05]  /*195c0*/  PRMT R2, R16, 0x8880, RZ ;  /* 0x0000888010027816 */ /* 0x004fca00000000ff */
[----:B------:R-:W-:-:S07]  /*195d0*/  IMAD R2, R2, R18, RZ ;  /* 0x0000001202027224 */ /* 0x000fce00078e02ff */
.L_x_61:
[----:B------:R-:W-:Y:S05]  /*195e0*/  BSYNC B1 ;  /* 0x0000000000017941 */ /* 0x000fea0003800000 */
.L_x_60:
[----:B------:R-:W2:Y:S01]  /*195f0*/  LDL.LU R10, [R1+0x3bc] ;  /* 0x0003bc00010a7983 */ /* 0x000ea20000300800 */
[----:B------:R-:W-:Y:S01]  /*19600*/  @!P0 IADD3.X R5, R13, UR40, RZ, P1, !PT ;  /* 0x000000280d058c10 */ /* 0x000fe20008ffe4ff */
[----:B------:R-:W-:Y:S01]  /*19610*/  BSSY B1, `(.L_x_62) ;  /* 0x0000014000017945 */ /* 0x000fe20003800000 */
[----:B------:R-:W-:Y:S02]  /*19620*/  ISETP.GE.AND P4, PT, R235, 0x81, PT ;  /* 0x00000081eb00780c */ /* 0x000fe40003f86270 */
[----:B------:R-:W-:Y:S02]  /*19630*/  LOP3.LUT R19, R19, 0xfffffff7, RZ, 0xc0, !PT ;  /* 0xfffffff713137812 */ /* 0x000fe400078ec0ff */
[C---:B------:R-:W-:Y:S02]  /*19640*/  ISETP.LT.OR P1, PT, R0.reuse, 0x1, !P4 ;  /* 0x000000010000780c */ /* 0x040fe40006721670 */
[----:B------:R-:W-:-:S07]  /*19650*/  ISETP.LT.OR P2, PT, R0, 0x2, !P4 ;  /* 0x000000020000780c */ /* 0x000fce0006741670 */
[----:B------:R-:W-:Y:S01]  /*19660*/  @P4 LOP3.LUT R19, R19, 0x8, RZ, 0xfc, !PT ;  /* 0x0000000813134812 */ /* 0x000fe200078efcff */
[----:B--2---:R-:W-:-:S05]  /*19670*/  @!P0 IMAD R10, R10, R17, R2 ;  /* 0x000000110a0a8224 */ /* 0x004fca00078e0202 */
[----:B------:R1:W-:Y:S01]  /*19680*/  @!P0 STG.E.U8 desc[UR56][R4.64+0x19], R10 ;  /* 0x0000190a04008986 */ /* 0x0003e2000c101138 */
[----:B------:R-:W-:-:S05]  /*19690*/  IADD3 R234, P0, R3, 0x80, RZ ;  /* 0x0000008003ea7810 */ /* 0x000fca0007f1e0ff */
[----:B-1----:R-:W-:-:S04]  /*196a0*/  IMAD.X R4, RZ, RZ, UR7, P0 ;  /* 0x00000007ff047e24 */ /* 0x002fc800080e06ff */
[-C--:B-----5:R-:W-:Y:S02]  /*196b0*/  IMAD R22, R4, R6.reuse, RZ ;  /* 0x0000000604167224 */ /* 0x0a0fe400078e02ff */
[----:B------:R-:W-:-:S04]  /*196c0*/  IMAD.WIDE.U32 R4, R234, R6, R8 ;  /* 0x00000006ea047225 */ /* 0x000fc800078e0008 */
[----:B------:R-:W-:Y:S01]  /*196d0*/  IMAD R22, R234, R7, R22 ;  /* 0x00000007ea167224 */ /* 0x000fe200078e0216 */
[----:B------:R-:W-:-:S04]  /*196e0*/  IADD3 R236, P0, R4, R14, RZ ;  /* 0x0000000e04ec7210 */ /* 0x000fc80007f1e0ff */
[----:B------:R-:W-:Y:S02]  /*196f0*/  IADD3.X R237, R15, R5, R22, P0, !PT ;  /* 0x000000050fed7210 */ /* 0x000fe400007fe416 */
[----:B------:R-:W-:Y:S01]  /*19700*/  IADD3 R10, P0, R12, UR39, RZ ;  /* 0x000000270c0a7c10 */ /* 0x000fe2000ff1e0ff */
[----:B------:R-:W-:-:S12]  /*19710*/  @P1 BRA `(.L_x_63) ;  /* 0x00000000000c1947 */ /* 0x000fd80003800000 */
[----:B------:R-:W2:Y:S02]  /*19720*/  LDG.E.U8 R16, desc[UR56][R236.64] ;  /* 0x00000038ec107981 */ /* 0x000ea4000c1e1100 */
[----:B--2---:R-:W-:-:S05]  /*19730*/  PRMT R2, R16, 0x8880, RZ ;  /* 0x0000888010027816 */ /* 0x004fca00000000ff */
[----:B------:R-:W-:-:S07]  /*19740*/  IMAD R2, R2, R18, RZ ;  /* 0x0000001202027224 */ /* 0x000fce00078e02ff */
.L_x_63:
[----:B------:R-:W-:Y:S05]  /*19750*/  BSYNC B1 ;  /* 0x0000000000017941 */ /* 0x000fea0003800000 */
.L_x_62:
[----:B------:R-:W2:Y:S01]  /*19760*/  LDL.LU R4, [R1+0x340] ;  /* 0x0003400001047983 */ /* 0x000ea20000300800 */
[----:B------:R-:W-:Y:S01]  /*19770*/  IADD3.X R11, R13, UR38, RZ, P0, !PT ;  /* 0x000000260d0b7c10 */ /* 0x000fe200087fe4ff */
[----:B------:R-:W-:Y:S01]  /*19780*/  BSSY B1, `(.L_x_64) ;  /* 0x0000007000017945 */ /* 0x000fe20003800000 */
[----:B--2---:R-:W-:-:S05]  /*19790*/  @!P1 IMAD R4, R4, R17, R2 ;  /* 0x0000001104049224 */ /* 0x004fca00078e0202 */
[----:B------:R1:W-:Y:S01]  /*197a0*/  @!P1 STG.E.U8 desc[UR56][R10.64], R4 ;  /* 0x000000040a009986 */ /* 0x0003e2000c101138 */
[----:B------:R-:W-:Y:S05]  /*197b0*/  @P2 BRA `(.L_x_65) ;  /* 0x00000000000c2947 */ /* 0x000fea0003800000 */
[----:B------:R-:W2:Y:S02]  /*197c0*/  LDG.E.U8 R16, desc[UR56][R236.64+0x1] ;  /* 0x00000138ec107981 */ /* 0x000ea4000c1e1100 */
[----:B--2---:R-:W-:-:S05]  /*197d0*/  PRMT R2, R16, 0x8880, RZ ;  /* 0x0000888010027816 */ /* 0x004fca00000000ff */
[----:B------:R-:W-:-:S07]  /*197e0*/  IMAD R2, R2, R18, RZ ;  /* 0x0000001202027224 */ /* 0x000fce00078e02ff */
.L_x_65:
[----:B------:R-:W-:Y:S05]  /*197f0*/  BSYNC B1 ;  /* 0x0000000000017941 */ /* 0x000fea0003800000 */
.L_x_64:
[----:B-1----:R-:W2:Y:S01]  /*19800*/  LDL.LU R4, [R1+0x344] ;  /* 0x0003440001047983 */ /* 0x002ea20000300800 */
[----:B------:R-:W-:Y:S01]  /*19810*/  ISETP.GE.AND P3, PT, R235, 0x89, PT ;  /* 0x00000089eb00780c */ /* 0x000fe20003f66270 */
[----:B------:R-:W-:Y:S01]  /*19820*/  @!P2 IMAD.MOV.U32 R5, RZ, RZ, R11 ;  /* 0x000000ffff05a224 */ /* 0x000fe200078e000b */
[----:B------:R-:W-:Y:S01]  /*19830*/  BSSY B1, `(.L_x_66) ;  /* 0x000000f000017945 */ /* 0x000fe20003800000 */
[----:B------:R-:W-:Y:S01]  /*19840*/  IMAD.WIDE.U32 R234, R234, R6, R232 ;  /* 0x00000006eaea7225 */ /* 0x000fe200078e00e8 */
[----:B------:R-:W-:-:S03]  /*19850*/  ISETP.LT.OR P0, PT, R0, 0x1, !P3 ;  /* 0x000000010000780c */ /* 0x000fc60005f01670 */
[----:B------:R-:W-:Y:S02]  /*19860*/  IMAD.IADD R22, R22, 0x1, R235 ;  /* 0x0000000116167824 */ /* 0x000fe400078e02eb */
[----:B--2---:R-:W-:Y:S02]  /*19870*/  @!P2 IMAD R23, R4, R17, R2 ;  /* 0x000000110417a224 */ /* 0x004fe400078e0202 */
[----:B------:R-:W-:-:S05]  /*19880*/  @!P2 IMAD.MOV.U32 R4, RZ, RZ, R10 ;  /* 0x000000ffff04a224 */ /* 0x000fca00078e000a */
[----:B------:R1:W-:Y:S01]  /*19890*/  @!P2 STG.E.U8 desc[UR56][R4.64+0x1], R23 ;  /* 0x000001170400a986 */ /* 0x0003e2000c101138 */
[----:B------:R-:W-:-:S04]  /*198a0*/  IADD3 R234, P1, P2, R20, R14, R234 ;  /* 0x0000000e14ea7210 */ /* 0x000fc80007a3e0ea */
[----:B------:R-:W-:Y:S02]  /*198b0*/  IADD3.X R235, R9, R15, R22, P1, P2 ;  /* 0x0000000f09eb7210 */ /* 0x000fe40000fe4416 */
[----:B------:R-:W-:Y:S02]  /*198c0*/  ISETP.LT.OR P1, PT, R0, 0x2, !P3 ;  /* 0x000000020000780c */ /* 0x000fe40005f21670 */
[----:B-1----:R-:W-:Y:S01]  /*198d0*/  @!P0 IADD3 R4, P2, R10, UR41, RZ ;  /* 0x000000290a048c10 */ /* 0x002fe2000ff5e0ff */
[----:B------:R-:W-:-:S12]  /*198e0*/  @P0 BRA `(.L_x_67) ;  /* 0x00000000000c0947 */ /* 0x000fd80003800000 */
[----:B------:R-:W2:Y:S02]  /*198f0*/  LDG.E.U8 R16, desc[UR56][R234.64] ;  /* 0x00000038ea107981 */ /* 0x000ea4000c1e1100 */
[----:B--2---:R-:W-:-:S05]  /*19900*/  PRMT R2, R16, 0x8880, RZ ;  /* 0x0000888010027816 */ /* 0x004fca00000000ff */
[----:B------:R-:W-:-:S07]  /*19910*/  IMAD R2, R2, R18, RZ ;  /* 0x0000001202027224 */ /* 0x000fce00078e02ff */
.L_x_67:
[----:B------:R-:W-:Y:S05]  /*19920*/  BSYNC B1 ;  /* 0x0000000000017941 */ /* 0x000fea0003800000 */
.L_x_66:
[----:B------:R-:W2:Y:S01]  /*19930*/  LDL.LU R22, [R1+0x348] ;  /* 0x0003480001167983 */ /* 0x000ea20000300800 */
[----:B------:R-:W-:Y:S01]  /*19940*/  @!P0 IADD3.X R5, R11, UR40, RZ, P2, !PT ;  /* 0x000000280b058c10 */ /* 0x000fe200097fe4ff */
[----:B------:R-:W-:Y:S01]  /*19950*/  BSSY B1, `(.L_x_68) ;  /* 0x0000008000017945 */ /* 0x000fe20003800000 */
[----:B--2---:R-:W-:-:S05]  /*19960*/  @!P0 IMAD R22, R22, R17, R2 ;  /* 0x0000001116168224 */ /* 0x004fca00078e0202 */
[----:B------:R1:W-:Y:S02]  /*19970*/  @!P0 STG.E.U8 desc[UR56][R4.64], R22 ;  /* 0x0000001604008986 */ /* 0x0003e4000c101138 */
[----:B-1----:R-:W-:Y:S01]  /*19980*/  @!P1 IADD3 R4, P0, R10, UR41, RZ ;  /* 0x000000290a049c10 */ /* 0x002fe2000ff1e0ff */
[----:B------:R-:W-:-:S12]  /*19990*/  @P1 BRA `(.L_x_69) ;  /* 0x00000000000c1947 */ /* 0x000fd80003800000 */
[----:B------:R-:W2:Y:S02]  /*199a0*/  LDG.E.U8 R16, desc[UR56][R234.64+0x1] ;  /* 0x00000138ea107981 */ /* 0x000ea4000c1e1100 */
[----:B--2---:R-:W-:-:S05]  /*199b0*/  PRMT R2, R16, 0x8880, RZ ;  /* 0x0000888010027816 */ /* 0x004fca00000000ff */
[----:B------:R-:W-:-:S07]  /*199c0*/  IMAD R2, R2, R18, RZ ;  /* 0x0000001202027224 */ /* 0x000fce00078e02ff */
.L_x_69:
[----:B------:R-:W-:Y:S05]  /*199d0*/  BSYNC B1 ;  /* 0x0000000000017941 */ /* 0x000fea0003800000 */
.L_x_68:
[----:B------:R-:W2:Y:S01]  /*199e0*/  LDL.LU R22, [R1+0x34c] ;  /* 0x00034c0001167983 */ /* 0x000ea20000300800 */
[----:B------:R-:W-:Y:S01]  /*199f0*/  @!P1 IADD3.X R5, R11, UR40, RZ, P0, !PT ;  /* 0x000000280b059c10 */ /* 0x000fe200087fe4ff */
[----:B------:R-:W-:Y:S01]  /*19a00*/  BSSY B1, `(.L_x_70) ;  /* 0x000000a000017945 */ /* 0x000fe20003800000 */
[C---:B------:R-:W-:Y:S02]  /*19a10*/  ISETP.LT.OR P2, PT, R0.reuse, 0xa, !P4 ;  /* 0x0000000a0000780c */ /* 0x040fe40006741670 */
[----:B------:R-:W-:Y:S01]  /*19a20*/  ISETP.LT.OR P0, PT, R0, 0x9, !P3 ;  /* 0x000000090000780c */ /* 0x000fe20005f01670 */
[----:B--2---:R-:W-:-:S05]  /*19a30*/  @!P1 IMAD R22, R22, R17, R2 ;  /* 0x0000001116169224 */ /* 0x004fca00078e0202 */
[----:B------:R1:W-:Y:S01]  /*19a40*/  @!P1 STG.E.U8 desc[UR56][R4.64+0x1], R22 ;  /* 0x0000011604009986 */ /* 0x0003e2000c101138 */
[----:B------:R-:W-:-:S13]  /*19a50*/  ISETP.LT.OR P1, PT, R0, 0x9, !P4 ;  /* 0x000000090000780c */ /* 0x000fda0006721670 */
[----:B-1----:R-:W-:Y:S05]  /*19a60*/  @P1 BRA `(.L_x_71) ;  /* 0x00000000000c1947 */ /* 0x002fea0003800000 */
[----:B------:R-:W2:Y:S02]  /*19a70*/  LDG.E.U8 R16, desc[UR56][R236.64+0x8] ;  /* 0x00000838ec107981 */ /* 0x000ea4000c1e1100 */
[----:B--2---:R-:W-:-:S05]  /*19a80*/  PRMT R2, R16, 0x8880, RZ ;  /* 0x0000888010027816 */ /* 0x004fca00000000ff */
[----:B------:R-:W-:-:S07]  /*19a90*/  IMAD R2, R2, R18, RZ ;  /* 0x0000001202027224 */ /* 0x000fce00078e02ff */
.L_x_71:
[----:B------:R-:W-:Y:S05]  /*19aa0*/  BSYNC B1 ;  /* 0x0000000000017941 */ /* 0x000fea0003800000 */
.L_x_70:
[----:B------:R-:W2:Y:S01]  /*19ab0*/  LDL.LU R4, [R1+0x350] ;  /* 0x0003500001047983 */ /* 0x000ea20000300800 */
[----:B------:R-:W-:Y:S01]  /*19ac0*/  @!P1 IMAD.MOV.U32 R5, RZ, RZ, R11 ;  /* 0x000000ffff059224 */ /* 0x000fe200078e000b */
[----:B------:R-:W-:Y:S01]  /*19ad0*/  BSSY B1, `(.L_x_72) ;  /* 0x0000008000017945 */ /* 0x000fe20003800000 */
[----:B--2---:R-:W-:Y:S02]  /*19ae0*/  @!P1 IMAD R22, R4, R17, R2 ;  /* 0x0000001104169224 */ /* 0x004fe400078e0202 */
[----:B------:R-:W-:-:S05]  /*19af0*/  @!P1 IMAD.MOV.U32 R4, RZ, RZ, R10 ;  /* 0x000000ffff049224 */ /* 0x000fca00078e000a */
[----:B------:R1:W-:Y:S01]  /*19b00*/  @!P1 STG.E.U8 desc[UR56][R4.64+0x8], R22 ;  /* 0x0000081604009986 */ /* 0x0003e2000c101138 */
[----:B------:R-:W-:Y:S05]  /*19b10*/  @P2 BRA `(.L_x_73) ;  /* 0x00000000000c2947 */ /* 0x000fea0003800000 */
[----:B------:R-:W2:Y:S02]  /*19b20*/  LDG.E.U8 R16, desc[UR56][R236.64+0x9] ;  /* 0x00000938ec107981 */ /* 0x000ea4000c1e1100 */
[----:B--2---:R-:W-:-:S05]  /*19b30*/  PRMT R2, R16, 0x8880, RZ ;  /* 0x0000888010027816 */ /* 0x004fca00000000ff */
[----:B------:R-:W-:-:S07]  /*19b40*/  IMAD R2, R2, R18, RZ ;  /* 0x0000001202027224 */ /* 0x000fce00078e02ff */
.L_x_73:
[----:B------:R-:W-:Y:S05]  /*19b50*/  BSYNC B1 ;  /* 0x0000000000017941 */ /* 0x000fea0003800000 */
.L_x_72:
[----:B-1----:R-:W2:Y:S01]  /*19b60*/  LDL.LU R4, [R1+0x354] ;  /* 0x0003540001047983 */ /* 0x002ea20000300800 */
[----:B------:R-:W-:Y:S01]  /*19b70*/  @!P2 IMAD.MOV.U32 R5, RZ, RZ, R11 ;  /* 0x000000ffff05a224 */ /* 0x000fe200078e000b */
[----:B------:R-:W-:Y:S01]  /*19b80*/  BSSY B1, `(.L_x_74) ;  /* 0x000000a000017945 */ /* 0x000fe20003800000 */
[----:B------:R-:W-:Y:S01]  /*19b90*/  ISETP.LT.OR P1, PT, R0, 0xa, !P3 ;  /* 0x0000000a0000780c */ /* 0x000fe20005f21670 */
[----:B--2---:R-:W-:Y:S01]  /*19ba0*/  @!P2 IMAD R22, R4, R17, R2 ;  /* 0x000000110416a224 */ /* 0x004fe200078e0202 */
[----:B------:R-:W-:-:S05]  /*19bb0*/  @!P2 MOV R4, R10 ;  /* 0x0000000a0004a202 */ /* 0x000fca0000000f00 */
[----:B------:R1:W-:Y:S02]  /*19bc0*/  @!P2 STG.E.U8 desc[UR56][R4.64+0x9], R22 ;  /* 0x000009160400a986 */ /* 0x0003e4000c101138 */
[----:B-1----:R-:W-:Y:S01]  /*19bd0*/  @!P0 IADD3 R4, P2, R10, UR41, RZ ;  /* 0x000000290a048c10 */ /* 0x002fe2000ff5e0ff */
[----:B------:R-:W-:-:S12]  /*19be0*/  @P0 BRA `(.L_x_75) ;  /* 0x00000000000c0947 */ /* 0x000fd80003800000 */
[----:B------:R-:W2:Y:S02]  /*19bf0*/  LDG.E.U8 R16, desc[UR56][R234.64+0x8] ;  /* 0x00000838ea107981 */ /* 0x000ea4000c1e1100 */
[----:B--2---:R-:W-:-:S05]  /*19c00*/  PRMT R2, R16, 0x8880, RZ ;  /* 0x0000888010027816 */ /* 0x004fca00000000ff */
[----:B------:R-:W-:-:S07]  /*19c10*/  IMAD R2, R2, R18, RZ ;  /* 0x0000001202027224 */ /* 0x000fce00078e02ff */
.L_x_75:
[----:B------:R-:W-:Y:S05]  /*19c20*/  BSYNC B1 ;  /* 0x0000000000017941 */ /* 0x000fea0003800000 */
.L_x_74:
        /* <DEDUP_REMOVED lines=10> */
.L_x_77:
[----:B------:R-:W-:Y:S05]  /*19cd0*/  BSYNC B1 ;  /* 0x0000000000017941 */ /* 0x000fea0003800000 */
.L_x_76:
        /* <DEDUP_REMOVED lines=12> */
.L_x_79:
[----:B------:R-:W-:Y:S05]  /*19da0*/  BSYNC B1 ;  /* 0x0000000000017941 */ /* 0x000fea0003800000 */
.L_x_78:
        /* <DEDUP_REMOVED lines=10> */
.L_x_81:
[----:B------:R-:W-:Y:S05]  /*19e50*/  BSYNC B1 ;  /* 0x0000000000017941 */ /* 0x000fea0003800000 */
.L_x_80:
        /* <DEDUP_REMOVED lines=9> */
[----:B------:R-:W2:Y:S02]  /*19ef0*/  LDG.E.U8 R16, desc[UR56][R234.64+0x10] ;  /* 0x00001038ea107981 */ /* 0x000ea4000c1e1100 */
[----:B--2---:R-:W-:-:S05]  /*19f00*/  PRMT R2, R16, 0x8880, RZ ;  /* 0x0000888010027816 */ /* 0x004fca00000000ff */
[----:B------:R-:W-:-:S07]  /*19f10*/  IMAD R2, R2, R18, RZ ;  /* 0x0000001202027224 */ /* 0x000fce00078e02ff */
.L_x_83:
[----:B------:R-:W-:Y:S05]  /*19f20*/  BSYNC B1 ;  /* 0x0000000000017941 */ /* 0x000fea0003800000 */
.L_x_82:
        /* <DEDUP_REMOVED lines=10> */
.L_x_85:
[----:B------:R-:W-:Y:S05]  /*19fd0*/  BSYNC B1 ;  /* 0x0000000000017941 */ /* 0x000fea0003800000 */
.L_x_84:
        /* <DEDUP_REMOVED lines=12> */
.L_x_87:
[----:B------:R-:W-:Y:S05]  /*1a0a0*/  BSYNC B1 ;  /* 0x0000000000017941 */ /* 0x000fea0003800000 */
.L_x_86:
[----:B------:R-:W2:Y:S01]  /*1a0b0*/  LDL.LU R4, [R1+0x370] ;  /* 0x0003700001047983 */ /* 0x000ea20000300800 */
[----:B------:R-:W-:Y:S01]  /*1a0c0*/  @!P1 MOV R5, R11 ;  /* 0x0000000b00059202 */ /* 0x000fe20000000f00 */
        /* <DEDUP_REMOVED lines=8> */
.L_x_89:
[----:B------:R-:W-:Y:S05]  /*1a150*/  BSYNC B1 ;  /* 0x0000000000017941 */ /* 0x000fea0003800000 */
.L_x_88:
        /* <DEDUP_REMOVED lines=12> */
.L_x_91:
[----:B------:R-:W-:Y:S05]  /*1a220*/  BSYNC B1 ;  /* 0x0000000000017941 */ /* 0x000fea0003800000 */
.L_x_90:
[----:B------:R-:W2:Y:S01]  /*1a230*/  LDL.LU R232, [R1+0x378] ;  /* 0x0003780001e87983 */ /* 0x000ea20000300800 */
[----:B------:R-:W-:Y:S01]  /*1a240*/  @!P0 IADD3.X R23, R11, UR40, RZ, P2, !PT ;  /* 0x000000280b178c10 */ /* 0x000fe200097fe4ff */
[----:B------:R-:W-:Y:S01]  /*1a250*/  BSSY B1, `(.L_x_92) ;  /* 0x0000008000017945 */ /* 0x000fe20003800000 */
[----:B------:R-:W-:Y:S01]  /*1a260*/  @!P1 IADD3 R4, P2, R10, UR41, RZ ;  /* 0x000000290a049c10 */ /* 0x000fe2000ff5e0ff */
[----:B--2---:R-:W-:-:S05]  /*1a270*/  @!P0 IMAD R232, R232, R17, R2 ;  /* 0x00000011e8e88224 */ /* 0x004fca00078e0202 */
[----:B------:R1:W-:Y:S01]  /*1a280*/  @!P0 STG.E.U8 desc[UR56][R22.64+0x18], R232 ;  /* 0x000018e816008986 */ /* 0x0003e2000c101138 */
[----:B------:R-:W-:Y:S06]  /*1a290*/  @P1 BRA `(.L_x_93) ;  /* 0x00000000000c1947 */ /* 0x000fec0003800000 */
[----:B------:R-:W2:Y:S02]  /*1a2a0*/  LDG.E.U8 R16, desc[UR56][R234.64+0x19] ;  /* 0x00001938ea107981 */ /* 0x000ea4000c1e1100 */
[----:B--2---:R-:W-:-:S05]  /*1a2b0*/  PRMT R2, R16, 0x8880, RZ ;  /* 0x0000888010027816 */ /* 0x004fca00000000ff */
[----:B------:R-:W-:-:S07]  /*1a2c0*/  IMAD R2, R2, R18, RZ ;  /* 0x0000001202027224 */ /* 0x000fce00078e02ff */
.L_x_93:
[----:B------:R-:W-:Y:S05]  /*1a2d0*/  BSYNC B1 ;  /* 0x0000000000017941 */ /* 0x000fea0003800000 */
.L_x_92:
[----:B-1----:R-:W2:Y:S01]  /*1a2e0*/  LDL.LU R22, [R1+0x37c] ;  /* 0x00037c0001167983 */ /* 0x002ea20000300800 */
[----:B------:R-:W-:-:S03]  /*1a2f0*/  @!P1 IADD3.X R5, R11, UR40, RZ, P2, !PT ;  /* 0x000000280b059c10 */ /* 0x000fc600097fe4ff */
[----:B------:R-:W-:Y:S01]  /*1a300*/  STL [R1+0x3dc], R16 ;  /* 0x0003dc1001007387 */ /* 0x000fe20000100800 */
[----:B--2---:R-:W-:-:S05]  /*1a310*/  @!P1 IMAD R22, R22, R17, R2 ;  /* 0x0000001116169224 */ /* 0x004fca00078e0202 */
[----:B------:R1:W-:Y:S02]  /*1a320*/  @!P1 STG.E.U8 desc[UR56][R4.64+0x19], R22 ;  /* 0x0000191604009986 */ /* 0x0003e4000c101138 */
[----:B-1----:R-:W-:-:S05]  /*1a330*/  IADD3 R22, P0, R3, 0x100, RZ ;  /* 0x0000010003167810 */ /* 0x002fca0007f1e0ff */
[----:B------:R-:W-:-:S04]  /*1a340*/  IMAD.X R4, RZ, RZ, UR7, P0 ;  /* 0x00000007ff047e24 */ /* 0x000fc800080e06ff */
[-C--:B------:R-:W-:Y:S02]  /*1a350*/  IMAD R23, R4, R6.reuse, RZ ;  /* 0x0000000604177224 */ /* 0x080fe400078e02ff */
[----:B------:R-:W-:-:S04]  /*1a360*/  IMAD.WIDE.U32 R4, R22, R6, R8 ;  /* 0x0000000616047225 */ /* 0x000fc800078e0008 */
[----:B------:R-:W-:Y:S02]  /*1a370*/  IMAD R16, R22, R7, R23 ;  /* 0x0000000716107224 */ /* 0x000fe400078e0217 */
[----:B------:R-:W2:Y:S01]  /*1a380*/  LDL R23, [R1+0x3c8] ;  /* 0x0003c80001177983 */ /* 0x000ea20000100800 */
[----:B------:R-:W-:-:S03]  /*1a390*/  IADD3 R232, P0, R4, R14, RZ ;  /* 0x0000000e04e87210 */ /* 0x000fc60007f1e0ff */
[----:B------:R1:W-:Y:S01]  /*1a3a0*/  STL [R1+0x340], R16 ;  /* 0x0003401001007387 */ /* 0x0003e20000100800 */
[----:B------:R-:W-:-:S03]  /*1a3b0*/  IADD3.X R233, R15, R5, R16, P0, !PT ;  /* 0x000000050fe97210 */ /* 0x000fc600007fe410 */
[----:B-1----:R1:W5:Y:S01]  /*1a3c0*/  LDL.LU R16, [R1+0x3dc] ;  /* 0x0003dc0001107983 */ /* 0x0023620000300800 */
[----:B------:R-:W-:Y:S01]  /*1a3d0*/  IADD3 R4, P1, R12, UR43, RZ ;  /* 0x0000002b0c047c10 */ /* 0x000fe2000ff3e0ff */
[----:B------:R-:W-:Y:S01]  /*1a3e0*/  BSSY B1, `(.L_x_94) ;  /* 0x000000b000017945 */ /* 0x000fe20003800000 */
[----:B------:R-:W-:Y:S02]  /*1a3f0*/  LOP3.LUT R19, R19, 0xfffffffb, RZ, 0xc0, !PT ;  /* 0xfffffffb13137812 */ /* 0x000fe400078ec0ff */
[----:B------:R-:W-:Y:S02]  /*1a400*/  IADD3.X R5, R13, UR42, RZ, P1, !PT ;  /* 0x0000002a0d057c10 */ /* 0x000fe40008ffe4ff */
[----:B--2---:R-:W-:-:S04]  /*1a410*/  ISETP.GE.AND P5, PT, R23, 0x101, PT ;  /* 0x000001011700780c */ /* 0x004fc80003fa6270 */
[C---:B------:R-:W-:Y:S02]  /*1a420*/  ISETP.LT.OR P0, PT, R0.reuse, 0x1, !P5 ;  /* 0x000000010000780c */ /* 0x040fe40006f01670 */
[----:B------:R-:W-:-:S07]  /*1a430*/  ISETP.LT.OR P1, PT, R0, 0x2, !P5 ;  /* 0x000000020000780c */ /* 0x000fce0006f21670 */
[----:B------:R-:W-:-:S04]  /*1a440*/  @P5 LOP3.LUT R19, R19, 0x4, RZ, 0xfc, !PT ;  /* 0x0000000413135812 */ /* 0x000fc800078efcff */
[----:B-1----:R-:W-:Y:S05]  /*1a450*/  @P0 BRA `(.L_x_95) ;  /* 0x00000000000c0947 */ /* 0x002fea0003800000 */
[----:B-----5:R-:W2:Y:S02]  /*1a460*/  LDG.E.U8 R16, desc[UR56][R232.64] ;  /* 0x00000038e8107981 */ /* 0x020ea4000c1e1100 */
[----:B--2---:R-:W-:-:S05]  /*1a470*/  PRMT R2, R16, 0x8880, RZ ;  /* 0x0000888010027816 */ /* 0x004fca00000000ff */
[----:B------:R-:W-:-:S07]  /*1a480*/  IMAD R2, R2, R18, RZ ;  /* 0x0000001202027224 */ /* 0x000fce00078e02ff */
.L_x_95:
[----:B------:R-:W-:Y:S05]  /*1a490*/  BSYNC B1 ;  /* 0x0000000000017941 */ /* 0x000fea0003800000 */
.L_x_94:
[----:B------:R-:W2:Y:S01]  /*1a4a0*/  LDL.LU R23, [R1+0x300] ;  /* 0x0003000001177983 */ /* 0x000ea20000300800 */
[----:B------:R-:W-:Y:S01]  /*1a4b0*/  BSSY B1, `(.L_x_96) ;  /* 0x0000007000017945 */ /* 0x000fe20003800000 */
[----:B--2---:R-:W-:-:S05]  /*1a4c0*/  @!P0 IMAD R23, R23, R17, R2 ;  /* 0x0000001117178224 */ /* 0x004fca00078e0202 */
[----:B------:R1:W-:Y:S01]  /*1a4d0*/  @!P0 STG.E.U8 desc[UR56][R4.64], R23 ;  /* 0x0000001704008986 */ /* 0x0003e2000c101138 */
[----:B------:R-:W-:Y:S05]  /*1a4e0*/  @P1 BRA `(.L_x_97) ;  /* 0x00000000000c1947 */ /* 0x000fea0003800000 */
[----:B-----5:R-:W2:Y:S02]  /*1a4f0*/  LDG.E.U8 R16, desc[UR56][R232.64+0x1] ;  /* 0x00000138e8107981 */ /* 0x020ea4000c1e1100 */
[----:B--2---:R-:W-:-:S05]  /*1a500*/  PRMT R2, R16, 0x8880, RZ ;  /* 0x0000888010027816 */ /* 0x004fca00000000ff */
[----:B------:R-:W-:-:S07]  /*1a510*/  IMAD R2, R2, R18, RZ ;  /* 0x0000001202027224 */ /* 0x000fce00078e02ff */
.L_x_97:
[----:B------:R-:W-:Y:S05]  /*1a520*/  BSYNC B1 ;  /* 0x0000000000017941 */ /* 0x000fea0003800000 */
.L_x_96:
[----:B-1----:R-:W2:Y:S01]  /*1a530*/  LDL R23, [R1+0x304] ;  /* 0x0003040001177983 */ /* 0x002ea20000100800 */
[----:B------:R-:W-:-:S03]  /*1a540*/  IADD3 R3, P0, R3, 0x180, RZ ;  /* 0x0000018003037810 */ /* 0x000fc60007f1e0ff */
[----:B------:R1:W-:Y:S04]  /*1a550*/  STL.64 [R1+0x3e8], R12 ;  /* 0x0003e80c01007387 */ /* 0x0003e80000100a00 */
[----:B-1----:R-:W3:Y:S04]  /*1a560*/  LDL.LU.64 R12, [R1+0x3d0] ;  /* 0x0003d000010c7983 */ /* 0x002ee80000300a00 */
[----:B------:R1:W-:Y:S04]  /*1a570*/  STL.64 [R1+0x3e0], R10 ;  /* 0x0003e00a01007387 */ /* 0x0003e80000100a00 */
[----:B-1----:R-:W4:Y:S01]  /*1a580*/  LDL R11, [R1+0x3c8] ;  /* 0x0003c800010b7983 */ /* 0x002f220000100800 */
[----:B--2---:R-:W-:-:S05]  /*1a590*/  @!P1 IMAD R21, R23, R17, R2 ;  /* 0x0000001117159224 */ /* 0x004fca00078e0202 */
[----:B------:R1:W-:Y:S02]  /*1a5a0*/  @!P1 STG.E.U8 desc[UR56][R4.64+0x1], R21 ;  /* 0x0000011504009986 */ /* 0x0003e4000c101138 */
[----:B-1----:R-:W-:-:S04]  /*1a5b0*/  IMAD.X R21, RZ, RZ, UR7, P0 ;  /* 0x00000007ff157e24 */ /* 0x002fc800080e06ff */
[----:B------:R-:W-:-:S04]  /*1a5c0*/  IMAD R21, R21, R6, RZ ;  /* 0x0000000615157224 */ /* 0x000fc800078e02ff */
[----:B------:R-:W-:Y:S02]  /*1a5d0*/  IMAD R10, R3, R7, R21 ;  /* 0x00000007030a7224 */ /* 0x000fe400078e0215 */
[----:B------:R-:W2:Y:S01]  /*1a5e0*/  LDL.LU R7, [R1+0x340] ;  /* 0x0003400001077983 */ /* 0x000ea20000300800 */
[----:B---3--:R-:W-:-:S03]  /*1a5f0*/  IMAD.WIDE.U32 R22, R22, R6, R12 ;  /* 0x0000000616167225 */ /* 0x008fc600078e000c */
[----:B------:R1:W-:Y:S01]  /*1a600*/  STL [R1+0x344], R10 ;  /* 0x0003440a01007387 */ /* 0x0003e20000100800 */
[----:B------:R-:W-:Y:S01]  /*1a610*/  IMAD.WIDE.U32 R12, R3, R6, R12 ;  /* 0x00000006030c7225 */ /* 0x000fe200078e000c */
[----:B------:R-:W-:Y:S02]  /*1a620*/  IADD3 R22, P0, P1, R20, R14, R22 ;  /* 0x0000000e14167210 */ /* 0x000fe4000791e016 */
[----:B----4-:R-:W-:Y:S01]  /*1a630*/  ISETP.GE.AND P2, PT, R11, 0x109, PT ;  /* 0x000001090b00780c */ /* 0x010fe20003f46270 */
[----:B--2---:R-:W-:-:S05]  /*1a640*/  IMAD.IADD R7, R7, 0x1, R23 ;  /* 0x0000000107077824 */ /* 0x004fca00078e0217 */
[CC--:B------:R-:W-:Y:S01]  /*1a650*/  IADD3.X R23, R9.reuse, R15.reuse, R7, P0, P1 ;  /* 0x0000000f09177210 */ /* 0x0c0fe200007e2407 */
[----:B------:R-:W-:Y:S01]  /*1a660*/  IMAD.IADD R7, R10, 0x1, R13 ;  /* 0x000000010a077824 */ /* 0x000fe200078e020d */
[----:B------:R-:W-:Y:S02]  /*1a670*/  IADD3 R20, P0, P1, R20, R14, R12 ;  /* 0x0000000e14147210 */ /* 0x000fe4000791e00c */
[----:B------:R2:W5:Y:S02]  /*1a680*/  LDL.LU.64 R12, [R1+0x3e8] ;  /* 0x0003e800010c7983 */ /* 0x0005640000300a00 */
[----:B------:R-:W-:Y:S02]  /*1a690*/  IADD3.X R21, R9, R15, R7, P0, P1 ;  /* 0x0000000f09157210 */ /* 0x000fe400007e2407 */
[----:B------:R-:W-:-:S13]  /*1a6a0*/  ISETP.LT.OR P0, PT, R0, 0x1, !P2 ;  /* 0x000000010000780c */ /* 0x000fda0005701670 */
[----:B-1----:R-:W-:-:S04]  /*1a6b0*/  @!P0 IADD3 R10, P1, R4, UR41, RZ ;  /* 0x00000029040a8c10 */ /* 0x002fc8000ff3e0ff */
[----:B------:R-:W-:-:S05]  /*1a6c0*/  @!P0 IADD3.X R11, R5, UR40, RZ, P1, !PT ;  /* 0x00000028050b8c10 */ /* 0x000fca0008ffe4ff */
[----:B------:R1:W-:Y:S04]  /*1a6d0*/  @!P0 STL.64 [R1+0x300], R10 ;  /* 0x0003000a01008387 */ /* 0x0003e80000100a00 */
[----:B-1----:R2:W5:Y:S01]  /*1a6e0*/  LDL.LU.64 R10, [R1+0x3e0] ;  /* 0x0003e000010a7983 */ /* 0x0025620000300a00 */
[----:B------:R-:W-:Y:S04]  /*1a6f0*/  BSSY B1, `(.L_x_98) ;  /* 0x0000005000017945 */ /* 0x000fe80003800000 */
[----:B------:R-:W-:Y:S05]  /*1a700*/  @P0 BRA `(.L_x_99) ;  /* 0x00000000000c0947 */ /* 0x000fea0003800000 */
[----:B-----5:R-:W3:Y:S02]  /*1a710*/  LDG.E.U8 R16, desc[UR56][R22.64] ;  /* 0x0000003816107981 */ /* 0x020ee4000c1e1100 */
[----:B---3--:R-:W-:-:S05]  /*1a720*/  PRMT R2, R16, 0x8880, RZ ;  /* 0x0000888010027816 */ /* 0x008fca00000000ff */
[----:B------:R-:W-:-:S07]  /*1a730*/  IMAD R2, R2, R18, RZ ;  /* 0x0000001202027224 */ /* 0x000fce00078e02ff */
.L_x_99:
[----:B------:R-:W-:Y:S05]  /*1a740*/  BSYNC B1 ;  /* 0x0000000000017941 */ /* 0x000fea0003800000 */
.L_x_98:
[----:B------:R-:W3:Y:S04]  /*1a750*/  LDL.LU R7, [R1+0x308] ;  /* 0x0003080001077983 */ /* 0x000ee80000300800 */
[----:B------:R1:W-:Y:S04]  /*1a760*/  STL.64 [R1+0x3e0], R8 ;  /* 0x0003e00801007387 */ /* 0x0003e80000100a00 */
[----:B-1----:R-:W4:Y:S01]  /*1a770*/  LDL.64 R8, [R1+0x300] ;  /* 0x0003000001087983 */ /* 0x002f220000100a00 */
[----:B---3--:R-:W-:-:S05]  /*1a780*/  @!P0 IMAD R7, R7, R17, R2 ;  /* 0x0000001107078224 */ /* 0x008fca00078e0202 */
[----:B----4-:R1:W-:Y:S01]  /*1a790*/  @!P0 STG.E.U8 desc[UR56][R8.64], R7 ;  /* 0x0000000708008986 */ /* 0x0103e2000c101138 */
        /* <DEDUP_REMOVED lines=10> */
.L_x_101:
[----:B------:R-:W-:Y:S05]  /*1a840*/  BSYNC B1 ;  /* 0x0000000000017941 */ /* 0x000fea0003800000 */
.L_x_100:
[----:B------:R-:W3:Y:S04]  /*1a850*/  LDL.LU R7, [R1+0x30c] ;  /* 0x00030c0001077983 */ /* 0x000ee80000300800 */
[----:B------:R4:W-:Y:S04]  /*1a860*/  STL.64 [R1+0x3e0], R4 ;  /* 0x0003e00401007387 */ /* 0x0009e80000100a00 */
[----:B----4-:R-:W4:Y:S01]  /*1a870*/  LDL.LU.64 R4, [R1+0x300] ;  /* 0x0003000001047983 */ /* 0x010f220000300a00 */
[----:B---3--:R-:W-:-:S05]  /*1a880*/  @!P0 IMAD R7, R7, R17, R2 ;  /* 0x0000001107078224 */ /* 0x008fca00078e0202 */
[----:B----4-:R3:W-:Y:S04]  /*1a890*/  @!P0 STG.E.U8 desc[UR56][R4.64+0x1], R7 ;  /* 0x0000010704008986 */ /* 0x0107e8000c101138 */
[----:B---3--:R3:W5:Y:S01]  /*1a8a0*/  LDL.LU.64 R4, [R1+0x3e0] ;  /* 0x0003e00001047983 */ /* 0x0087620000300a00 */
[----:B------:R-:W-:Y:S01]  /*1a8b0*/  ISETP.LT.OR P0, PT, R0, 0x9, !P5 ;  /* 0x000000090000780c */ /* 0x000fe20006f01670 */
[----:B------:R-:W-:-:S12]  /*1a8c0*/  BSSY B1, `(.L_x_102) ;  /* 0x0000005000017945 */ /* 0x000fd80003800000 */
[----:B---3--:R-:W-:Y:S05]  /*1a8d0*/  @P0 BRA `(.L_x_103) ;  /* 0x00000000000c0947 */ /* 0x008fea0003800000 */
[----:B-----5:R-:W3:Y:S02]  /*1a8e0*/  LDG.E.U8 R16, desc[UR56][R232.64+0x8] ;  /* 0x00000838e8107981 */ /* 0x020ee4000c1e1100 */
[----:B---3--:R-:W-:-:S05]  /*1a8f0*/  PRMT R2, R16, 0x8880, RZ ;  /* 0x0000888010027816 */ /* 0x008fca00000000ff */
[----:B------:R-:W-:-:S07]  /*1a900*/  IMAD R2, R2, R18, RZ ;  /* 0x0000001202027224 */ /* 0x000fce00078e02ff */
.L_x_103:
[----:B------:R-:W-:Y:S05]  /*1a910*/  BSYNC B1 ;  /* 0x0000000000017941 */ /* 0x000fea0003800000 */
.L_x_102:
[----:B------:R-:W3:Y:S01]  /*1a920*/  LDL.LU R7, [R1+0x310] ;  /* 0x0003100001077983 */ /* 0x000ee20000300800 */
[----:B------:R-:W-:Y:S01]  /*1a930*/  ISETP.LT.OR P1, PT, R0, 0xa, !P5 ;  /* 0x0000000a0000780c */ /* 0x000fe20006f21670 */
[----:B------:R-:W-:Y:S01]  /*1a940*/  BSSY B1, `(.L_x_104) ;  /* 0x0000007000017945 */ /* 0x000fe20003800000 */
[----:B---3--:R-:W-:-:S05]  /*1a950*/  @!P0 IMAD R7, R7, R17, R2 ;  /* 0x0000001107078224 */ /* 0x008fca00078e0202 */
[----:B-----5:R3:W-:Y:S06]  /*1a960*/  @!P0 STG.E.U8 desc[UR56][R4.64+0x8], R7 ;  /* 0x0000080704008986 */ /* 0x0207ec000c101138 */
[----:B------:R-:W-:Y:S05]  /*1a970*/  @P1 BRA `(.L_x_105) ;  /* 0x00000000000c1947 */ /* 0x000fea0003800000 */
[----:B------:R-:W4:Y:S02]  /*1a980*/  LDG.E.U8 R16, desc[UR56][R232.64+0x9] ;  /* 0x00000938e8107981 */ /* 0x000f24000c1e1100 */
[----:B----4-:R-:W-:-:S05]  /*1a990*/  PRMT R2, R16, 0x8880, RZ ;  /* 0x0000888010027816 */ /* 0x010fca00000000ff */
[----:B------:R-:W-:-:S07]  /*1a9a0*/  IMAD R2, R2, R18, RZ ;  /* 0x0000001202027224 */ /* 0x000fce00078e02ff */
.L_x_105:
[----:B------:R-:W-:Y:S05]  /*1a9b0*/  BSYNC B1 ;  /* 0x0000000000017941 */ /* 0x000fea0003800000 */
.L_x_104:
[----:B------:R4:W-:Y:S04]  /*1a9c0*/  STL.64 [R1+0x3e0], R8 ;  /* 0x0003e00801007387 */ /* 0x0009e80000100a00 */
[----:B---3--:R-:W3:Y:S01]  /*1a9d0*/  LDL.LU R7, [R1+0x314] ;  /* 0x0003140001077983 */ /* 0x008ee20000300800 */
[----:B------:R-:W-:-:S13]  /*1a9e0*/  ISETP.LT.OR P0, PT, R0, 0x9, !P2 ;  /* 0x000000090000780c */ /* 0x000fda0005701670 */
[----:B----4-:R-:W-:-:S04]  /*1a9f0*/  @!P0 IADD3 R8, P4, R4, UR41, RZ ;  /* 0x0000002904088c10 */ /* 0x010fc8000ff9e0ff */
[----:B------:R-:W-:-:S05]  /*1aa00*/  @!P0 IADD3.X R9, R5, UR40, RZ, P4, !PT ;  /* 0x0000002805098c10 */ /* 0x000fca000a7fe4ff */
[----:B------:R4:W-:Y:S04]  /*1aa10*/  @!P0 STL.64 [R1+0x308], R8 ;  /* 0x0003080801008387 */ /* 0x0009e80000100a00 */
[----:B----4-:R4:W5:Y:S01]  /*1aa20*/  LDL.LU.64 R8, [R1+0x3e0] ;  /* 0x0003e00001087983 */ /* 0x0109620000300a00 */
[----:B------:R-:W-:Y:S01]  /*1aa30*/  BSSY B1, `(.L_x_106) ;  /* 0x0000007000017945 */ /* 0x000fe20003800000 */
[----:B---3--:R-:W-:-:S05]  /*1aa40*/  @!P1 IMAD R7, R7, R17, R2 ;  /* 0x0000001107079224 */ /* 0x008fca00078e0202 */
[----:B------:R4:W-:Y:S01]  /*1aa50*/  @!P1 STG.E.U8 desc[UR56][R4.64+0x9], R7 ;  /* 0x0000090704009986 */ /* 0x0009e2000c101138 */
[----:B------:R-:W-:Y:S05]  /*1aa60*/  @P0 BRA `(.L_x_107) ;  /* 0x00000000000c0947 */ /* 0x000fea0003800000 */
[----:B------:R-:W3:Y:S02]  /*1aa70*/  LDG.E.U8 R16, desc[UR56][R22.64+0x8] ;  /* 0x0000083816107981 */ /* 0x000ee4000c1e1100 */
[----:B---3--:R-:W-:-:S05]  /*1aa80*/  PRMT R2, R16, 0x8880, RZ ;  /* 0x0000888010027816 */ /* 0x008fca00000000ff */
[----:B------:R-:W-:-:S07]  /*1aa90*/  IMAD R2, R2, R18, RZ ;  /* 0x0000001202027224 */ /* 0x000fce00078e02ff */
.L_x_107:
[----:B------:R-:W-:Y:S05]  /*1aaa0*/  BSYNC B1 ;  /* 0x0000000000017941 */ /* 0x000fea0003800000 */
.L_x_106:
[----:B------:R-:W-:Y:S04]  /*1aab0*/  STL.64 [R1+0x3e8], R10 ;  /* 0x0003e80a01007387 */ /* 0x000fe80000100a00 */
[----:B----4-:R-:W3:Y:S04]  /*1aac0*/  LDL.LU R7, [R1+0x318] ;  /* 0x0003180001077983 */ /* 0x010ee80000300800 */
[----:B-----5:R4:W-:Y:S04]  /*1aad0*/  STL.64 [R1+0x3e0], R8 ;  /* 0x0003e00801007387 */ /* 0x0209e80000100a00 */
[----:B----4-:R-:W4:Y:S01]  /*1aae0*/  LDL.LU.64 R8, [R1+0x308] ;  /* 0x0003080001087983 */ /* 0x010f220000300a00 */
[----:B------:R-:W-:-:S13]  /*1aaf0*/  ISETP.LT.OR P1, PT, R0, 0xa, !P2 ;  /* 0x0000000a0000780c */ /* 0x000fda0005721670 */
[----:B------:R-:W-:-:S04]  /*1ab00*/  @!P1 IADD3 R10, P4, R4, UR41, RZ ;  /* 0x00000029040a9c10 */ /* 0x000fc8000ff9e0ff */
[----:B------:R-:W-:-:S05]  /*1ab10*/  @!P1 IADD3.X R11, R5, UR40, RZ, P4, !PT ;  /* 0x00000028050b9c10 */ /* 0x000fca000a7fe4ff */
[----:B------:R0:W-:Y:S04]  /*1ab20*/  @!P1 STL.64 [R1+0x300], R10 ;  /* 0x0003000a01009387 */ /* 0x0001e80000100a00 */
[----:B0-----:R0:W5:Y:S01]  /*1ab30*/  LDL.LU.64 R10, [R1+0x3e8] ;  /* 0x0003e800010a7983 */ /* 0x0011620000300a00 */
[----:B---3--:R-:W-:-:S05]  /*1ab40*/  @!P0 IMAD R7, R7, R17, R2 ;  /* 0x0000001107078224 */ /* 0x008fca00078e0202 */
[----:B----4-:R3:W-:Y:S04]  /*1ab50*/  @!P0 STG.E.U8 desc[UR56][R8.64+0x8], R7 ;  /* 0x0000080708008986 */ /* 0x0107e8000c101138 */
[----:B---3--:R0:W5:Y:S01]  /*1ab60*/  LDL.LU.64 R8, [R1+0x3e0] ;  /* 0x0003e00001087983 */ /* 0x0081620000300a00 */
[----:B------:R-:W-:Y:S04]  /*1ab70*/  BSSY B1, `(.L_x_108) ;  /* 0x0000005000017945 */ /* 0x000fe80003800000 */
[----:B------:R-:W-:Y:S05]  /*1ab80*/  @P1 BRA `(.L_x_109) ;  /* 0x00000000000c1947 */ /* 0x000fea0003800000 */
[----:B------:R-:W3:Y:S02]  /*1ab90*/  LDG.E.U8 R16, desc[UR56][R22.64+0x9] ;  /* 0x0000093816107981 */ /* 0x000ee4000c1e1100 */
[----:B---3--:R-:W-:-:S05]  /*1aba0*/  PRMT R2, R16, 0x8880, RZ ;  /* 0x0000888010027816 */ /* 0x008fca00000000ff */
[----:B------:R-:W-:-:S07]  /*1abb0*/  IMAD R2, R2, R18, RZ ;  /* 0x0000001202027224 */ /* 0x000fce00078e02ff */
.L_x_109:
[----:B------:R-:W-:Y:S05]  /*1abc0*/  BSYNC B1 ;  /* 0x0000000000017941 */ /* 0x000fea0003800000 */
.L_x_108:
        /* <DEDUP_REMOVED lines=9> */
[----:B------:R-:W3:Y:S02]  /*1ac60*/  LDG.E.U8 R16, desc[UR56][R232.64+0x10] ;  /* 0x00001038e8107981 */ /* 0x000ee4000c1e1100 */
[----:B---3--:R-:W-:-:S05]  /*1ac70*/  PRMT R2, R16, 0x8880, RZ ;  /* 0x0000888010027816 */ /* 0x008fca00000000ff */
[----:B------:R-:W-:-:S07]  /*1ac80*/  IMAD R2, R2, R18, RZ ;  /* 0x0000001202027224 */ /* 0x000fce00078e02ff */
.L_x_111:
[----:B------:R-:W-:Y:S05]  /*1ac90*/  BSYNC B1 ;  /* 0x0000000000017941 */ /* 0x000fea0003800000 */
.L_x_110:
        /* <DEDUP_REMOVED lines=9> */
.L_x_113:
[----:B------:R-:W-:Y:S05]  /*1ad30*/  BSYNC B1 ;  /* 0x0000000000017941 */ /* 0x000fea0003800000 */
.L_x_112:
        /* <DEDUP_REMOVED lines=14> */
.L_x_115:
[----:B------:R-:W-:Y:S05]  /*1ae20*/  BSYNC B1 ;  /* 0x0000000000017941 */ /* 0x000fea0003800000 */
.L_x_114:
        /* <DEDUP_REMOVED lines=17> */
.L_x_117:
[----:B------:R-:W-:Y:S05]  /*1af40*/  BSYNC B1 ;  /* 0x0000000000017941 */ /* 0x000fea0003800000 */
.L_x_116:
        /* <DEDUP_REMOVED lines=12> */
.L_x_119:
[----:B------:R-:W-:Y:S05]  /*1b010*/  BSYNC B1 ;  /* 0x0000000000017941 */ /* 0x000fea0003800000 */
.L_x_118:
        /* <DEDUP_REMOVED lines=9> */
.L_x_121:
[----:B------:R-:W-:Y:S05]  /*1b0b0*/  BSYNC B1 ;  /* 0x0000000000017941 */ /* 0x000fea0003800000 */
.L_x_120:
        /* <DEDUP_REMOVED lines=14> */
.L_x_123:
[----:B------:R-:W-:Y:S05]  /*1b1a0*/  BSYNC B1 ;  /* 0x0000000000017941 */ /* 0x000fea0003800000 */
.L_x_122:
        /* <DEDUP_REMOVED lines=17> */
.L_x_125:
[----:B------:R-:W-:Y:S05]  /*1b2c0*/  BSYNC B1 ;  /* 0x0000000000017941 */ /* 0x000fea0003800000 */
.L_x_124:
[----:B------:R-:W3:Y:S04]  /*1b2d0*/  LDL.LU R7, [R1+0x33c] ;  /* 0x00033c0001077983 */ /* 0x000ee80000300800 */
[----:B-----5:R-:W-:Y:S04]  /*1b2e0*/  STL [R1+0x3e8], R10 ;  /* 0x0003e80a01007387 */ /* 0x020fe80000100800 */
[----:B------:R4:W-:Y:S04]  /*1b2f0*/  STL.64 [R1+0x3e0], R4 ;  /* 0x0003e00401007387 */ /* 0x0009e80000100a00 */
[----:B----4-:R-:W4:Y:S01]  /*1b300*/  LDL.LU.64 R4, [R1+0x300] ;  /* 0x0003000001047983 */ /* 0x010f220000300a00 */
[----:B---3--:R-:W-:-:S02]  /*1b310*/  @!P1 IMAD R10, R7, R17, R2 ;  /* 0x00000011070a9224 */ /* 0x008fc400078e0202 */
[----:B------:R-:W-:-:S03]  /*1b320*/  IMAD.WIDE.U32 R6, R3, R6, R8 ;  /* 0x0000000603067225 */ /* 0x000fc600078e0008 */
[----:B------:R-:W-:Y:S02]  /*1b330*/  MOV R3, R10 ;  /* 0x0000000a00037202 */ /* 0x000fe40000000f00 */
[----:B------:R3:W5:Y:S04]  /*1b340*/  LDL.LU R10, [R1+0x3e8] ;  /* 0x0003e800010a7983 */ /* 0x0007680000300800 */
[----:B------:R-:W2:Y:S04]  /*1b350*/  LDL.LU R8, [R1+0x344] ;  /* 0x0003440001087983 */ /* 0x000ea80000300800 */
[----:B------:R-:W3:Y:S01]  /*1b360*/  LDL R9, [R1+0x3c8] ;  /* 0x0003c80001097983 */ /* 0x000ee20000100800 */
[----:B------:R-:W-:-:S03]  /*1b370*/  IADD3 R14, P0, R6, R14, RZ ;  /* 0x0000000e060e7210 */ /* 0x000fc60007f1e0ff */
[----:B----4-:R4:W-:Y:S04]  /*1b380*/  @!P1 STG.E.U8 desc[UR56][R4.64+0x19], R3 ;  /* 0x0000190304009986 */ /* 0x0109e8000c101138 */
[----:B----4-:R4:W5:Y:S01]  /*1b390*/  LDL.LU.64 R4, [R1+0x3e0] ;  /* 0x0003e00001047983 */ /* 0x0109620000300a00 */
[----:B--2---:R-:W-:Y:S02]  /*1b3a0*/  IADD3.X R15, R15, R7, R8, P0, !PT ;  /* 0x000000070f0f7210 */ /* 0x004fe400007fe408 */
[----:B---3--:R-:W-:-:S04]  /*1b3b0*/  ISETP.GE.AND P1, PT, R9, 0x181, PT ;  /* 0x000001810900780c */ /* 0x008fc80003f26270 */
[----:B------:R-:W-:-:S13]  /*1b3c0*/  ISETP.LT.OR P0, PT, R0, 0x1, !P1 ;  /* 0x000000010000780c */ /* 0x000fda0004f01670 */
[----:B------:R-:W2:Y:S01]  /*1b3d0*/  @!P0 LDG.E.U8 R16, desc[UR56][R14.64] ;  /* 0x000000380e108981 */ /* 0x000ea2000c1e1100 */
[----:B------:R-:W-:Y:S02]  /*1b3e0*/  IMAD.U32 R6, RZ, RZ, UR13 ;  /* 0x0000000dff067e24 */ /* 0x000fe4000f8e00ff */
[----:B------:R-:W-:Y:S02]  /*1b3f0*/  IMAD.U32 R8, RZ, RZ, UR12 ;  /* 0x0000000cff087e24 */ /* 0x000fe4000f8e00ff */
[----:B------:R-:W-:Y:S02]  /*1b400*/  IMAD R7, R6, 0x180, RZ ;  /* 0x0000018006077824 */ /* 0x000fe400078e02ff */
[----:B------:R-:W-:Y:S01]  /*1b410*/  IMAD.WIDE.U32 R8, R8, 0x180, R12 ;  /* 0x0000018008087825 */ /* 0x000fe200078e000c */
[----:B--2---:R-:W-:-:S05]  /*1b420*/  @!P0 PRMT R3, R16, 0x8880, RZ ;  /* 0x0000888010038816 */ /* 0x004fca00000000ff */
[----:B------:R-:W-:Y:S02]  /*1b430*/  @!P0 IMAD R2, R3, R18, RZ ;  /* 0x0000001203028224 */ /* 0x000fe400078e02ff */
[----:B------:R-:W2:Y:S01]  /*1b440*/  LDL.LU R3, [R1+0x2c0] ;  /* 0x0002c00001037983 */ /* 0x000ea20000300800 */
[----:B------:R-:W-:Y:S01]  /*1b450*/  IMAD.IADD R7, R9, 0x1, R7 ;  /* 0x0000000109077824 */ /* 0x000fe200078e0207 */
[----:B------:R-:W-:Y:S01]  /*1b460*/  ISETP.LT.OR P5, PT, R0, 0x2, !P1 ;  /* 0x000000020000780c */ /* 0x000fe20004fa1670 */
[----:B------:R-:W-:Y:S01]  /*1b470*/  @!P0 IMAD.MOV.U32 R6, RZ, RZ, R8 ;  /* 0x000000ffff068224 */ /* 0x000fe200078e0008 */
[----:B------:R-:W-:Y:S01]  /*1b480*/  BSSY B1, `(.L_x_126) ;  /* 0x0000007000017945 */ /* 0x000fe20003800000 */
[----:B--2---:R-:W-:-:S05]  /*1b490*/  @!P0 IMAD R3, R3, R17, R2 ;  /* 0x0000001103038224 */ /* 0x004fca00078e0202 */
[----:B------:R4:W-:Y:S05]  /*1b4a0*/  @!P0 STG.E.U8 desc[UR56][R6.64], R3 ;  /* 0x0000000306008986 */ /* 0x0009ea000c101138 */
[----:B------:R-:W-:Y:S05]  /*1b4b0*/  @P5 BRA `(.L_x_127) ;  /* 0x00000000000c5947 */ /* 0x000fea0003800000 */
[----:B------:R-:W2:Y:S02]  /*1b4c0*/  LDG.E.U8 R16, desc[UR56][R14.64+0x1] ;  /* 0x000001380e107981 */ /* 0x000ea4000c1e1100 */
[----:B--2---:R-:W-:-:S05]  /*1b4d0*/  PRMT R2, R16, 0x8880, RZ ;  /* 0x0000888010027816 */ /* 0x004fca00000000ff */
[----:B------:R-:W-:-:S07]  /*1b4e0*/  IMAD R2, R2, R18, RZ ;  /* 0x0000001202027224 */ /* 0x000fce00078e02ff */
.L_x_127:
[----:B------:R-:W-:Y:S05]  /*1b4f0*/  BSYNC B1 ;  /* 0x0000000000017941 */ /* 0x000fea0003800000 */
.L_x_126:
[----:B----4-:R-:W2:Y:S04]  /*1b500*/  LDL.LU R3, [R1+0x2c4] ;  /* 0x0002c40001037983 */ /* 0x010ea80000300800 */
[----:B-----5:R3:W-:Y:S04]  /*1b510*/  STL.64 [R1+0x3e0], R4 ;  /* 0x0003e00401007387 */ /* 0x0207e80000100a00 */
[----:B---3--:R-:W3:Y:S01]  /*1b520*/  LDL.LU R5, [R1+0x3c8] ;  /* 0x0003c80001057983 */ /* 0x008ee20000300800 */
[----:B------:R-:W-:-:S04]  /*1b530*/  LOP3.LUT R19, R19, 0xffffffbf, RZ, 0xc0, !PT ;  /* 0xffffffbf13137812 */ /* 0x000fc800078ec0ff */
[----:B------:R-:W-:Y:S01]  /*1b540*/  @P1 LOP3.LUT R19, R19, 0x40, RZ, 0xfc, !PT ;  /* 0x0000004013131812 */ /* 0x000fe200078efcff */
[----:B--2---:R-:W-:Y:S01]  /*1b550*/  @!P5 IMAD R3, R3, R17, R2 ;  /* 0x000000110303d224 */ /* 0x004fe200078e0202 */
[----:B---3--:R-:W-:-:S04]  /*1b560*/  ISETP.GE.AND P0, PT, R5, 0x189, PT ;  /* 0x000001890500780c */ /* 0x008fc80003f06270 */
[----:B------:R-:W-:-:S13]  /*1b570*/  ISETP.LT.OR P4, PT, R0, 0x1, !P0 ;  /* 0x000000010000780c */ /* 0x000fda0004781670 */
[----:B------:R-:W-:-:S04]  /*1b580*/  @!P4 IADD3 R4, P1, R8, UR41, RZ ;  /* 0x000000290804cc10 */ /* 0x000fc8000ff3e0ff */
[----:B------:R-:W-:Y:S01]  /*1b590*/  @!P4 IADD3.X R5, R7, UR40, RZ, P1, !PT ;  /* 0x000000280705cc10 */ /* 0x000fe20008ffe4ff */
[----:B------:R-:W-:Y:S01]  /*1b5a0*/  BSSY B1, `(.L_x_128) ;  /* 0x000000b000017945 */ /* 0x000fe20003800000 */
[----:B------:R-:W-:-:S03]  /*1b5b0*/  LOP3.LUT P1, RZ, R19, 0x40, RZ, 0xc0, !PT ;  /* 0x0000004013ff7812 */ /* 0x000fc6000782c0ff */
[----:B------:R2:W-:Y:S02]  /*1b5c0*/  @!P4 STL.64 [R1+0x300], R4 ;  /* 0x000300040100c387 */ /* 0x0005e40000100a00 */
[----:B--2---:R-:W-:Y:S02]  /*1b5d0*/  @!P5 IMAD.MOV.U32 R4, RZ, RZ, R8 ;  /* 0x000000ffff04d224 */ /* 0x004fe400078e0008 */
[----:B------:R-:W-:-:S05]  /*1b5e0*/  @!P5 IMAD.MOV.U32 R5, RZ, RZ, R7 ;  /* 0x000000ffff05d224 */ /* 0x000fca00078e0007 */
[----:B------:R2:W-:Y:S04]  /*1b5f0*/  @!P5 STG.E.U8 desc[UR56][R4.64+0x1], R3 ;  /* 0x000001030400d986 */ /* 0x0005e8000c101138 */
[----:B--2---:R2:W5:Y:S01]  /*1b600*/  LDL.LU.64 R4, [R1+0x3e0] ;  /* 0x0003e00001047983 */ /* 0x0045620000300a00 */
[----:B------:R-:W-:Y:S05]  /*1b610*/  @P4 BRA `(.L_x_129) ;  /* 0x00000000000c4947 */ /* 0x000fea0003800000 */
[----:B------:R-:W3:Y:S02]  /*1b620*/  LDG.E.U8 R16, desc[UR56][R20.64] ;  /* 0x0000003814107981 */ /* 0x000ee4000c1e1100 */
[----:B---3--:R-:W-:-:S05]  /*1b630*/  PRMT R2, R16, 0x8880, RZ ;  /* 0x0000888010027816 */ /* 0x008fca00000000ff */
[----:B------:R-:W-:-:S07]  /*1b640*/  IMAD R2, R2, R18, RZ ;  /* 0x0000001202027224 */ /* 0x000fce00078e02ff */
.L_x_129:
[----:B------:R-:W-:Y:S05]  /*1b650*/  BSYNC B1 ;  /* 0x0000000000017941 */ /* 0x000fea0003800000 */
.L_x_128:
[----:B------:R-:W-:Y:S04]  /*1b660*/  STL.64 [R1+0x3e8], R10 ;  /* 0x0003e80a01007387 */ /* 0x000fe80000100a00 */
[----:B------:R-:W3:Y:S04]  /*1b670*/  LDL.LU R3, [R1+0x2c8] ;  /* 0x0002c80001037983 */ /* 0x000ee80000300800 */
[----:B-----5:R4:W-:Y:S04]  /*1b680*/  STL.64 [R1+0x3e0], R4 ;  /* 0x0003e00401007387 */ /* 0x0209e80000100a00 */
[----:B----4-:R-:W4:Y:S01]  /*1b690*/  LDL.LU.64 R4, [R1+0x300] ;  /* 0x0003000001047983 */ /* 0x010f220000300a00 */
[----:B------:R-:W-:-:S02]  /*1b6a0*/  ISETP.LT.OR P5, PT, R0, 0x2, !P0 ;  /* 0x000000020000780c */ /* 0x000fc400047a1670 */
[----:B------:R-:W-:-:S04]  /*1b6b0*/  LOP3.LUT R19, R19, 0xffffffbf, RZ, 0xc0, !PT ;  /* 0xffffffbf13137812 */ /* 0x000fc800078ec0ff */
[----:B------:R-:W-:-:S07]  /*1b6c0*/  @P1 LOP3.LUT R19, R19, 0x40, RZ, 0xfc, !PT ;  /* 0x0000004013131812 */ /* 0x000fce00078efcff */
[----:B------:R-:W-:-:S04]  /*1b6d0*/  @!P5 IADD3 R10, P1, R8, UR41, RZ ;  /* 0x00000029080adc10 */ /* 0x000fc8000ff3e0ff */
[----:B------:R-:W-:-:S05]  /*1b6e0*/  @!P5 IADD3.X R11, R7, UR40, RZ, P1, !PT ;  /* 0x00000028070bdc10 */ /* 0x000fca0008ffe4ff */
[----:B------:R0:W-:Y:S04]  /*1b6f0*/  @!P5 STL.64 [R1+0x2c0], R10 ;  /* 0x0002c00a0100d387 */ /* 0x0001e80000100a00 */
[----:B0-----:R0:W5:Y:S01]  /*1b700*/  LDL.LU.64 R10, [R1+0x3e8] ;  /* 0x0003e800010a7983 */ /* 0x0011620000300a00 */
[----:B------:R-:W-:Y:S01]  /*1b710*/  BSSY B1, `(.L_x_130) ;  /* 0x0000009000017945 */ /* 0x000fe20003800000 */
[----:B------:R-:W-:Y:S01]  /*1b720*/  LOP3.LUT P1, RZ, R19, 0x40, RZ, 0xc0, !PT ;  /* 0x0000004013ff7812 */ /* 0x000fe2000782c0ff */
[----:B---3--:R-:W-:-:S05]  /*1b730*/  @!P4 IMAD R3, R3, R17, R2 ;  /* 0x000000110303c224 */ /* 0x008fca00078e0202 */
[----:B----4-:R3:W-:Y:S04]  /*1b740*/  @!P4 STG.E.U8 desc[UR56][R4.64], R3 ;  /* 0x000000030400c986 */ /* 0x0107e8000c101138 */
[----:B---3--:R0:W5:Y:S01]  /*1b750*/  LDL.LU.64 R4, [R1+0x3e0] ;  /* 0x0003e00001047983 */ /* 0x0081620000300a00 */
[----:B------:R-:W-:Y:S05]  /*1b760*/  @P5 BRA `(.L_x_131) ;  /* 0x00000000000c5947 */ /* 0x000fea0003800000 */
[----:B------:R-:W3:Y:S02]  /*1b770*/  LDG.E.U8 R16, desc[UR56][R20.64+0x1] ;  /* 0x0000013814107981 */ /* 0x000ee4000c1e1100 */
[----:B---3--:R-:W-:-:S05]  /*1b780*/  PRMT R2, R16, 0x8880, RZ ;  /* 0x0000888010027816 */ /* 0x008fca00000000ff */
[----:B------:R-:W-:-:S07]  /*1b790*/  IMAD R2, R2, R18, RZ ;  /* 0x0000001202027224 */ /* 0x000fce00078e02ff */
.L_x_131:
[----:B------:R-:W-:Y:S05]  /*1b7a0*/  BSYNC B1 ;  /* 0x0000000000017941 */ /* 0x000fea0003800000 */
.L_x_130:
[----:B------:R-:W3:Y:S04]  /*1b7b0*/  LDL.LU R3, [R1+0x2cc] ;  /* 0x0002cc0001037983 */ /* 0x000ee80000300800 */
[----:B-----5:R4:W-:Y:S04]  /*1b7c0*/  STL.64 [R1+0x3e0], R4 ;  /* 0x0003e00401007387 */ /* 0x0209e80000100a00 */
        /* <DEDUP_REMOVED lines=10> */
.L_x_133:
[----:B------:R-:W-:Y:S05]  /*1b870*/  BSYNC B1 ;  /* 0x0000000000017941 */ /* 0x000fea0003800000 */
.L_x_132:
[----:B------:R-:W3:Y:S04]  /*1b880*/  LDL.LU R3, [R1+0x2d0] ;  /* 0x0002d00001037983 */ /* 0x000ee80000300800 */
[----:B-----5:R4:W-:Y:S02]  /*1b890*/  STL.64 [R1+0x3e0], R4 ;  /* 0x0003e00401007387 */ /* 0x0209e40000100a00 */
[----:B----4-:R-:W-:Y:S01]  /*1b8a0*/  @!P4 MOV R4, R8 ;  /* 0x000000080004c202 */ /* 0x010fe20000000f00 */
[----:B------:R-:W-:Y:S02]  /*1b8b0*/  @!P4 IMAD.MOV.U32 R5, RZ, RZ, R7 ;  /* 0x000000ffff05c224 */ /* 0x000fe400078e0007 */
[----:B---3--:R-:W-:-:S05]  /*1b8c0*/  @!P4 IMAD R3, R3, R17, R2 ;  /* 0x000000110303c224 */ /* 0x008fca00078e0202 */
[----:B------:R3:W-:Y:S04]  /*1b8d0*/  @!P4 STG.E.U8 desc[UR56][R4.64+0x8], R3 ;  /* 0x000008030400c986 */ /* 0x0007e8000c101138 */
[----:B---3--:R3:W5:Y:S01]  /*1b8e0*/  LDL.LU.64 R4, [R1+0x3e0] ;  /* 0x0003e00001047983 */ /* 0x0087620000300a00 */
[----:B------:R-:W-:Y:S01]  /*1b8f0*/  ISETP.LT.OR P5, PT, R0, 0xa, !P1 ;  /* 0x0000000a0000780c */ /* 0x000fe20004fa1670 */
[----:B------:R-:W-:-:S12]  /*1b900*/  BSSY B1, `(.L_x_134) ;  /* 0x0000005000017945 */ /* 0x000fd80003800000 */
[----:B---3--:R-:W-:Y:S05]  /*1b910*/  @P5 BRA `(.L_x_135) ;  /* 0x00000000000c5947 */ /* 0x008fea0003800000 */
[----:B------:R-:W3:Y:S02]  /*1b920*/  LDG.E.U8 R16, desc[UR56][R14.64+0x9] ;  /* 0x000009380e107981 */ /* 0x000ee4000c1e1100 */
[----:B---3--:R-:W-:-:S05]  /*1b930*/  PRMT R2, R16, 0x8880, RZ ;  /* 0x0000888010027816 */ /* 0x008fca00000000ff */
[----:B------:R-:W-:-:S07]  /*1b940*/  IMAD R2, R2, R18, RZ ;  /* 0x0000001202027224 */ /* 0x000fce00078e02ff */
.L_x_135:
[----:B------:R-:W-:Y:S05]  /*1b950*/  BSYNC B1 ;  /* 0x0000000000017941 */ /* 0x000fea0003800000 */
.L_x_134:
[----:B------:R-:W3:Y:S01]  /*1b960*/  LDL.LU R3, [R1+0x2d4] ;  /* 0x0002d40001037983 */ /* 0x000ee20000300800 */
[----:B------:R-:W-:Y:S02]  /*1b970*/  ISETP.LT.OR P4, PT, R0, 0x9, !P0 ;  /* 0x000000090000780c */ /* 0x000fe40004781670 */
[----:B------:R-:W-:Y:S01]  /*1b980*/  LOP3.LUT R19, R19, 0xffffffbf, RZ, 0xc0, !PT ;  /* 0xffffffbf13137812 */ /* 0x000fe200078ec0ff */
[----:B-----5:R4:W-:Y:S03]  /*1b990*/  STL.64 [R1+0x3e0], R4 ;  /* 0x0003e00401007387 */ /* 0x0209e60000100a00 */
[----:B------:R-:W-:-:S07]  /*1b9a0*/  @P1 LOP3.LUT R19, R19, 0x40, RZ, 0xfc, !PT ;  /* 0x0000004013131812 */ /* 0x000fce00078efcff */
[----:B----4-:R-:W-:-:S04]  /*1b9b0*/  @!P4 IADD3 R4, P1, R8, UR41, RZ ;  /* 0x000000290804cc10 */ /* 0x010fc8000ff3e0ff */
[----:B------:R-:W-:Y:S01]  /*1b9c0*/  @!P4 IADD3.X R5, R7, UR40, RZ, P1, !PT ;  /* 0x000000280705cc10 */ /* 0x000fe20008ffe4ff */
[----:B------:R-:W-:Y:S01]  /*1b9d0*/  BSSY B1, `(.L_x_136) ;  /* 0x000000c000017945 */ /* 0x000fe20003800000 */
[----:B------:R-:W-:-:S03]  /*1b9e0*/  LOP3.LUT P1, RZ, R19, 0x40, RZ, 0xc0, !PT ;  /* 0x0000004013ff7812 */ /* 0x000fc6000782c0ff */
[----:B------:R4:W-:Y:S02]  /*1b9f0*/  @!P4 STL.64 [R1+0x2c8], R4 ;  /* 0x0002c8040100c387 */ /* 0x0009e40000100a00 */
[----:B----4-:R-:W-:Y:S02]  /*1ba00*/  @!P5 IMAD.MOV.U32 R4, RZ, RZ, R8 ;  /* 0x000000ffff04d224 */ /* 0x010fe400078e0008 */
[----:B------:R-:W-:Y:S02]  /*1ba10*/  @!P5 IMAD.MOV.U32 R5, RZ, RZ, R7 ;  /* 0x000000ffff05d224 */ /* 0x000fe400078e0007 */
[----:B---3--:R-:W-:-:S05]  /*1ba20*/  @!P5 IMAD R3, R3, R17, R2 ;  /* 0x000000110303d224 */ /* 0x008fca00078e0202 */
[----:B------:R3:W-:Y:S04]  /*1ba30*/  @!P5 STG.E.U8 desc[UR56][R4.64+0x9], R3 ;  /* 0x000009030400d986 */ /* 0x0007e8000c101138 */
[----:B---3--:R3:W5:Y:S01]  /*1ba40*/  LDL.LU.64 R4, [R1+0x3e0] ;  /* 0x0003e00001047983 */ /* 0x0087620000300a00 */
[----:B------:R-:W-:Y:S05]  /*1ba50*/  @P4 BRA `(.L_x_137) ;  /* 0x00000000000c4947 */ /* 0x000fea0003800000 */
[----:B------:R-:W4:Y:S02]  /*1ba60*/  LDG.E.U8 R16, desc[UR56][R20.64+0x8] ;  /* 0x0000083814107981 */ /* 0x000f24000c1e1100 */
[----:B----4-:R-:W-:-:S05]  /*1ba70*/  PRMT R2, R16, 0x8880, RZ ;  /* 0x0000888010027816 */ /* 0x010fca00000000ff */
[----:B------:R-:W-:-:S07]  /*1ba80*/  IMAD R2, R2, R18, RZ ;  /* 0x0000001202027224 */ /* 0x000fce00078e02ff */
.L_x_137:
[----:B------:R-:W-:Y:S05]  /*1ba90*/  BSYNC B1 ;  /* 0x0000000000017941 */ /* 0x000fea0003800000 */
.L_x_136:
[----:B------:R-:W-:Y:S04]  /*1baa0*/  STL.64 [R1+0x3e8], R10 ;  /* 0x0003e80a01007387 */ /* 0x000fe80000100a00 */
[----:B------:R-:W4:Y:S04]  /*1bab0*/  LDL.LU R3, [R1+0x2d8] ;  /* 0x0002d80001037983 */ /* 0x000f280000300800 */
[----:B-----5:R0:W-:Y:S04]  /*1bac0*/  STL.64 [R1+0x3e0], R4 ;  /* 0x0003e00401007387 */ /* 0x0201e80000100a00 */
[----:B0-----:R-:W2:Y:S01]  /*1bad0*/  LDL.LU.64 R4, [R1+0x2c8] ;  /* 0x0002c80001047983 */ /* 0x001ea20000300a00 */
        /* <DEDUP_REMOVED lines=9> */
[----:B----4-:R-:W-:-:S05]  /*1bb70*/  @!P4 IMAD R3, R3, R17, R2 ;  /* 0x000000110303c224 */ /* 0x010fca00078e0202 */
[----:B--2---:R2:W-:Y:S04]  /*1bb80*/  @!P4 STG.E.U8 desc[UR56][R4.64+0x8], R3 ;  /* 0x000008030400c986 */ /* 0x0045e8000c101138 */
[----:B--2---:R0:W5:Y:S01]  /*1bb90*/  LDL.LU.64 R4, [R1+0x3e0] ;  /* 0x0003e00001047983 */ /* 0x0041620000300a00 */
[----:B------:R-:W-:Y:S05]  /*1bba0*/  @P5 BRA `(.L_x_139) ;  /* 0x00000000000c5947 */ /* 0x000fea0003800000 */
[----:B------:R-:W2:Y:S02]  /*1bbb0*/  LDG.E.U8 R16, desc[UR56][R20.64+0x9] ;  /* 0x0000093814107981 */ /* 0x000ea4000c1e1100 */
[----:B--2---:R-:W-:-:S05]  /*1bbc0*/  PRMT R2, R16, 0x8880, RZ ;  /* 0x0000888010027816 */ /* 0x004fca00000000ff */
[----:B------:R-:W-:-:S07]  /*1bbd0*/  IMAD R2, R2, R18, RZ ;  /* 0x0000001202027224 */ /* 0x000fce00078e02ff */
.L_x_139:
[----:B------:R-:W-:Y:S05]  /*1bbe0*/  BSYNC B1 ;  /* 0x0000000000017941 */ /* 0x000fea0003800000 */
.L_x_138:
[----:B------:R-:W2:Y:S04]  /*1bbf0*/  LDL.LU R3, [R1+0x2dc] ;  /* 0x0002dc0001037983 */ /* 0x000ea80000300800 */
[----:B-----5:R4:W-:Y:S04]  /*1bc00*/  STL.64 [R1+0x3e0], R4 ;  /* 0x0003e00401007387 */ /* 0x0209e80000100a00 */
[----:B----4-:R-:W4:Y:S01]  /*1bc10*/  LDL.LU.64 R4, [R1+0x2c0] ;  /* 0x0002c00001047983 */ /* 0x010f220000300a00 */
[----:B--2---:R-:W-:-:S05]  /*1bc20*/  @!P5 IMAD R3, R3, R17, R2 ;  /* 0x000000110303d224 */ /* 0x004fca00078e0202 */
[----:B----4-:R2:W-:Y:S04]  /*1bc30*/  @!P5 STG.E.U8 desc[UR56][R4.64+0x9], R3 ;  /* 0x000009030400d986 */ /* 0x0105e8000c101138 */
[----:B--2---:R2:W5:Y:S01]  /*1bc40*/  LDL.LU.64 R4, [R1+0x3e0] ;  /* 0x0003e00001047983 */ /* 0x0045620000300a00 */
[----:B------:R-:W-:Y:S01]  /*1bc50*/  ISETP.LT.OR P4, PT, R0, 0x11, !P1 ;  /* 0x000000110000780c */ /* 0x000fe20004f81670 */
[----:B------:R-:W-:-:S12]  /*1bc60*/  BSSY B1, `(.L_x_140) ;  /* 0x0000005000017945 */ /* 0x000fd80003800000 */
[----:B--2---:R-:W-:Y:S05]  /*1bc70*/  @P4 BRA `(.L_x_141) ;  /* 0x00000000000c4947 */ /* 0x004fea0003800000 */
[----:B------:R-:W2:Y:S02]  /*1bc80*/  LDG.E.U8 R16, desc[UR56][R14.64+0x10] ;  /* 0x000010380e107981 */ /* 0x000ea4000c1e1100 */
[----:B--2---:R-:W-:-:S05]  /*1bc90*/  PRMT R2, R16, 0x8880, RZ ;  /* 0x0000888010027816 */ /* 0x004fca00000000ff */
[----:B------:R-:W-:-:S07]  /*1bca0*/  IMAD R2, R2, R18, RZ ;  /* 0x0000001202027224 */ /* 0x000fce00078e02ff */
.L_x_141:
[----:B------:R-:W-:Y:S05]  /*1bcb0*/  BSYNC B1 ;  /* 0x0000000000017941 */ /* 0x000fea0003800000 */
.L_x_140:
[----:B------:R-:W2:Y:S04]  /*1bcc0*/  LDL.LU R3, [R1+0x2e0] ;  /* 0x0002e00001037983 */ /* 0x000ea80000300800 */
[----:B-----5:R4:W-:Y:S02]  /*1bcd0*/  STL.64 [R1+0x3e0], R4 ;  /* 0x0003e00401007387 */ /* 0x0209e40000100a00 */
[----:B----4-:R-:W-:Y:S02]  /*1bce0*/  @!P4 IMAD.MOV.U32 R4, RZ, RZ, R8 ;  /* 0x000000ffff04c224 */ /* 0x010fe400078e0008 */
[----:B------:R-:W-:Y:S02]  /*1bcf0*/  @!P4 IMAD.MOV.U32 R5, RZ, RZ, R7 ;  /* 0x000000ffff05c224 */ /* 0x000fe400078e0007 */
[----:B--2---:R-:W-:-:S05]  /*1bd00*/  @!P4 IMAD R3, R3, R17, R2 ;  /* 0x000000110303c224 */ /* 0x004fca00078e0202 */
[----:B------:R2:W-:Y:S04]  /*1bd10*/  @!P4 STG.E.U8 desc[UR56][R4.64+0x10], R3 ;  /* 0x000010030400c986 */ /* 0x0005e8000c101138 */
[----:B--2---:R2:W5:Y:S01]  /*1bd20*/  LDL.LU.64 R4, [R1+0x3e0] ;  /* 0x0003e00001047983 */ /* 0x0045620000300a00 */
[----:B------:R-:W-:Y:S01]  /*1bd30*/  ISETP.LT.OR P5, PT, R0, 0x12, !P1 ;  /* 0x000000120000780c */ /* 0x000fe20004fa1670 */
[----:B------:R-:W-:-:S12]  /*1bd40*/  BSSY B1, `(.L_x_142) ;  /* 0x0000005000017945 */ /* 0x000fd80003800000 */
[----:B--2---:R-:W-:Y:S05]  /*1bd50*/  @P5 BRA `(.L_x_143) ;  /* 0x00000000000c5947 */ /* 0x004fea0003800000 */
[----:B------:R-:W2:Y:S02]  /*1bd60*/  LDG.E.U8 R16, desc[UR56][R14.64+0x11] ;  /* 0x000011380e107981 */ /* 0x000ea4000c1e1100 */
[----:B--2---:R-:W-:-:S05]  /*1bd70*/  PRMT R2, R16, 0x8880, RZ ;  /* 0x0000888010027816 */ /* 0x004fca00000000ff */
[----:B------:R-:W-:-:S07]  /*1bd80*/  IMAD R2, R2, R18, RZ ;  /* 0x0000001202027224 */ /* 0x000fce00078e02ff */
.L_x_143:
[----:B------:R-:W-:Y:S05]  /*1bd90*/  BSYNC B1 ;  /* 0x0000000000017941 */ /* 0x000fea0003800000 */
.L_x_142:
[----:B------:R-:W2:Y:S01]  /*1bda0*/  LDL.LU R3, [R1+0x2e4] ;  /* 0x0002e40001037983 */ /* 0x000ea20000300800 */
        /* <DEDUP_REMOVED lines=9> */
[----:B----4-:R-:W-:Y:S01]  /*1be40*/  @!P5 MOV R4, R8 ;  /* 0x000000080004d202 */ /* 0x010fe20000000f00 */
[----:B------:R-:W-:Y:S02]  /*1be50*/  @!P5 IMAD.MOV.U32 R5, RZ, RZ, R7 ;  /* 0x000000ffff05d224 */ /* 0x000fe400078e0007 */
[----:B--2---:R-:W-:-:S05]  /*1be60*/  @!P5 IMAD R3, R3, R17, R2 ;  /* 0x000000110303d224 */ /* 0x004fca00078e0202 */
[----:B------:R2:W-:Y:S04]  /*1be70*/  @!P5 STG.E.U8 desc[UR56][R4.64+0x11], R3 ;  /* 0x000011030400d986 */ /* 0x0005e8000c101138 */
[----:B--2---:R2:W5:Y:S01]  /*1be80*/  LDL.LU.64 R4, [R1+0x3e0] ;  /* 0x0003e00001047983 */ /* 0x0045620000300a00 */
[----:B------:R-:W-:Y:S05]  /*1be90*/  @P4 BRA `(.L_x_145) ;  /* 0x00000000000c4947 */ /* 0x000fea0003800000 */
[----:B------:R-:W4:Y:S02]  /*1bea0*/  LDG.E.U8 R16, desc[UR56][R20.64+0x10] ;  /* 0x0000103814107981 */ /* 0x000f24000c1e1100 */
[----:B----4-:R-:W-:-:S05]  /*1beb0*/  PRMT R2, R16, 0x8880, RZ ;  /* 0x0000888010027816 */ /* 0x010fca00000000ff */
[----:B------:R-:W-:-:S07]  /*1bec0*/  IMAD R2, R2, R18, RZ ;  /* 0x0000001202027224 */ /* 0x000fce00078e02ff */
.L_x_145:
[----:B------:R-:W-:Y:S05]  /*1bed0*/  BSYNC B1 ;  /* 0x0000000000017941 */ /* 0x000fea0003800000 */
.L_x_144:
        /* <DEDUP_REMOVED lines=20> */
.L_x_147:
[----:B------:R-:W-:Y:S05]  /*1c020*/  BSYNC B1 ;  /* 0x0000000000017941 */ /* 0x000fea0003800000 */
.L_x_146:
        /* <DEDUP_REMOVED lines=12> */
.L_x_149:
[----:B------:R-:W-:Y:S05]  /*1c0f0*/  BSYNC B1 ;  /* 0x0000000000017941 */ /* 0x000fea0003800000 */
.L_x_148:
        /* <DEDUP_REMOVED lines=13> */
.L_x_151:
[----:B------:R-:W-:Y:S05]  /*1c1d0*/  BSYNC B1 ;  /* 0x0000000000017941 */ /* 0x000fea0003800000 */
.L_x_150:
        /* <DEDUP_REMOVED lines=19> */
.L_x_153:
[----:B------:R-:W-:Y:S05]  /*1c310*/  BSYNC B1 ;  /* 0x0000000000017941 */ /* 0x000fea0003800000 */
.L_x_152:
[----:B------:R-:W4:Y:S04]  /*1c320*/  LDL.LU R3, [R1+0x2f8] ;  /* 0x0002f80001037983 */ /* 0x000f280000300800 */
[----:B-----5:R0:W-:Y:S04]  /*1c330*/  STL.64 [R1+0x3e0], R4 ;  /* 0x0003e00401007387 */ /* 0x0201e80000100a00 */
[----:B0-----:R-:W2:Y:S01]  /*1c340*/  LDL.LU.64 R4, [R1+0x2c0] ;  /* 0x0002c00001047983 */ /* 0x001ea20000300a00 */
[----:B------:R-:W-:Y:S02]  /*1c350*/  ISETP.LT.OR P5, PT, R0, 0x1a, !P0 ;  /* 0x0000001a0000780c */ /* 0x000fe400047a1670 */
[----:B------:R-:W-:Y:S01]  /*1c360*/  LOP3.LUT R19, R19, 0xffffffbf, RZ, 0xc0, !PT ;  /* 0xffffffbf13137812 */ /* 0x000fe200078ec0ff */
[----:B------:R-:W-:Y:S03]  /*1c370*/  BSSY B1, `(.L_x_154) ;  /* 0x000000c000017945 */ /* 0x000fe60003800000 */
[----:B------:R-:W-:-:S07]  /*1c380*/  @P1 LOP3.LUT R19, R19, 0x40, RZ, 0xfc, !PT ;  /* 0x0000004013131812 */ /* 0x000fce00078efcff */
[----:B------:R-:W-:-:S04]  /*1c390*/  @!P5 IADD3 R6, P1, R8, UR41, RZ ;  /* 0x000000290806dc10 */ /* 0x000fc8000ff3e0ff */
[----:B------:R-:W-:Y:S02]  /*1c3a0*/  @!P5 IADD3.X R7, R7, UR40, RZ, P1, !PT ;  /* 0x000000280707dc10 */ /* 0x000fe40008ffe4ff */
[----:B------:R-:W-:Y:S01]  /*1c3b0*/  LOP3.LUT P1, RZ, R19, 0x40, RZ, 0xc0, !PT ;  /* 0x0000004013ff7812 */ /* 0x000fe2000782c0ff */
[----:B----4-:R-:W-:-:S05]  /*1c3c0*/  @!P4 IMAD R3, R3, R17, R2 ;  /* 0x000000110303c224 */ /* 0x010fca00078e0202 */
[----:B--2---:R0:W-:Y:S04]  /*1c3d0*/  @!P4 STG.E.U8 desc[UR56][R4.64+0x18], R3 ;  /* 0x000018030400c986 */ /* 0x0041e8000c101138 */
[----:B0-----:R0:W5:Y:S01]  /*1c3e0*/  LDL.LU.64 R4, [R1+0x3e0] ;  /* 0x0003e00001047983 */ /* 0x0011620000300a00 */
[----:B------:R-:W-:Y:S05]  /*1c3f0*/  @P5 BRA `(.L_x_155) ;  /* 0x00000000000c5947 */ /* 0x000fea0003800000 */
[----:B------:R-:W2:Y:S02]  /*1c400*/  LDG.E.U8 R16, desc[UR56][R20.64+0x19] ;  /* 0x0000193814107981 */ /* 0x000ea4000c1e1100 */
[----:B--2---:R-:W-:-:S05]  /*1c410*/  PRMT R2, R16, 0x8880, RZ ;  /* 0x0000888010027816 */ /* 0x004fca00000000ff */
[----:B------:R-:W-:-:S07]  /*1c420*/  IMAD R2, R2, R18, RZ ;  /* 0x0000001202027224 */ /* 0x000fce00078e02ff */
.L_x_155:
[----:B------:R-:W-:Y:S05]  /*1c430*/  BSYNC B1 ;  /* 0x0000000000017941 */ /* 0x000fea0003800000 */
.L_x_154:
[----:B------:R-:W2:Y:S01]  /*1c440*/  LDL.LU R3, [R1+0x2fc] ;  /* 0x0002fc0001037983 */ /* 0x000ea20000300800 */
[----:B------:R-:W-:Y:S01]  /*1c450*/  BSSY B1, `(.L_x_156) ;  /* 0x000000a000017945 */ /* 0x000fe20003800000 */
[----:B--2---:R-:W-:-:S05]  /*1c460*/  @!P5 IMAD R3, R3, R17, R2 ;  /* 0x000000110303d224 */ /* 0x004fca00078e0202 */
[----:B------:R2:W-:Y:S04]  /*1c470*/  @!P5 STG.E.U8 desc[UR56][R6.64+0x19], R3 ;  /* 0x000019030600d986 */ /* 0x0005e8000c101138 */
[----:B--2---:R2:W5:Y:S01]  /*1c480*/  LDL.64 R6, [R1+0x3c0] ;  /* 0x0003c00001067983 */ /* 0x0045620000100a00 */
[----:B------:R-:W-:-:S04]  /*1c490*/  LOP3.LUT P5, RZ, R19, 0x10, RZ, 0xc0, !PT ;  /* 0x0000001013ff7812 */ /* 0x000fc800078ac0ff */
[----:B------:R-:W-:-:S13]  /*1c4a0*/  ISETP.LT.OR P4, PT, R0, 0x21, !P5 ;  /* 0x000000210000780c */ /* 0x000fda0006f81670 */
[----:B--2---:R-:W-:Y:S05]  /*1c4b0*/  @P4 BRA `(.L_x_157) ;  /* 0x00000000000c4947 */ /* 0x004fea0003800000 */
[----:B-----5:R-:W2:Y:S02]  /*1c4c0*/  LDG.E.U8 R16, desc[UR56][R6.64+0x20] ;  /* 0x0000203806107981 */ /* 0x020ea4000c1e1100 */
[----:B--2---:R-:W-:-:S05]  /*1c4d0*/  PRMT R2, R16, 0x8880, RZ ;  /* 0x0000888010027816 */ /* 0x004fca00000000ff */
[----:B------:R-:W-:-:S07]  /*1c4e0*/  IMAD R2, R2, R18, RZ ;  /* 0x0000001202027224 */ /* 0x000fce00078e02ff */
.L_x_157:
[----:B------:R-:W-:Y:S05]  /*1c4f0*/  BSYNC B1 ;  /* 0x0000000000017941 */ /* 0x000fea0003800000 */
.L_x_156:
[----:B------:R-:W2:Y:S01]  /*1c500*/  LDL.LU R3, [R1+0x280] ;  /* 0x0002800001037983 */ /* 0x000ea20000300800 */
[----:B------:R-:W-:Y:S01]  /*1c510*/  ISETP.LT.OR P5, PT, R0, 0x22, !P5 ;  /* 0x000000220000780c */ /* 0x000fe20006fa1670 */
[----:B------:R-:W-:Y:S01]  /*1c520*/  BSSY B1, `(.L_x_158) ;  /* 0x0000007000017945 */ /* 0x000fe20003800000 */
[----:B--2---:R-:W-:-:S05]  /*1c530*/  @!P4 IMAD R3, R3, R17, R2 ;  /* 0x000000110303c224 */ /* 0x004fca00078e0202 */
[----:B------:R2:W-:Y:S06]  /*1c540*/  @!P4 STG.E.U8 desc[UR56][R12.64+0x20], R3 ;  /* 0x000020030c00c986 */ /* 0x0005ec000c101138 */
[----:B------:R-:W-:Y:S05]  /*1c550*/  @P5 BRA `(.L_x_159) ;  /* 0x00000000000c5947 */ /* 0x000fea0003800000 */
[----:B-----5:R-:W4:Y:S02]  /*1c560*/  LDG.E.U8 R16, desc[UR56][R6.64+0x21] ;  /* 0x0000213806107981 */ /* 0x020f24000c1e1100 */
[----:B----4-:R-:W-:-:S05]  /*1c570*/  PRMT R2, R16, 0x8880, RZ ;  /* 0x0000888010027816 */ /* 0x010fca00000000ff */
[----:B------:R-:W-:-:S07]  /*1c580*/  IMAD R2, R2, R18, RZ ;  /* 0x0000001202027224 */ /* 0x000fce00078e02ff */
.L_x_159:
[----:B------:R-:W-:Y:S05]  /*1c590*/  BSYNC B1 ;  /* 0x0000000000017941 */ /* 0x000fea0003800000 */
.L_x_158:
[----:B--2---:R-:W2:Y:S01]  /*1c5a0*/  LDL.LU R3, [R1+0x284] ;  /* 0x0002840001037983 */ /* 0x004ea20000300800 */
[----:B------:R-:W-:Y:S01]  /*1c5b0*/  ISETP.LT.OR P4, PT, R0, 0x21, !P6 ;  /* 0x000000210000780c */ /* 0x000fe20007781670 */
[----:B------:R-:W-:Y:S01]  /*1c5c0*/  BSSY B1, `(.L_x_160) ;  /* 0x000000e000017945 */ /* 0x000fe20003800000 */
[----:B------:R-:W-:-:S04]  /*1c5d0*/  LOP3.LUT R19, R19, 0xffffffbf, RZ, 0xc0, !PT ;  /* 0xffffffbf13137812 */ /* 0x000fc800078ec0ff */
[----:B------:R-:W-:-:S07]  /*1c5e0*/  @P0 LOP3.LUT R19, R19, 0x40, RZ, 0xfc, !PT ;  /* 0x0000004013130812 */ /* 0x000fce00078efcff */
[----:B-----5:R-:W-:-:S04]  /*1c5f0*/  @!P4 IADD3 R6, P0, R12, UR41, RZ ;  /* 0x000000290c06cc10 */ /* 0x020fc8000ff1e0ff */
[----:B------:R-:W-:Y:S02]  /*1c600*/  @!P4 IADD3.X R7, R13, UR40, RZ, P0, !PT ;  /* 0x000000280d07cc10 */ /* 0x000fe400087fe4ff */
[----:B------:R-:W-:-:S03]  /*1c610*/  LOP3.LUT P0, RZ, R19, 0x40, RZ, 0xc0, !PT ;  /* 0x0000004013ff7812 */ /* 0x000fc6000780c0ff */
[----:B------:R4:W-:Y:S01]  /*1c620*/  @!P4 STL.64 [R1+0x2c0], R6 ;  /* 0x0002c0060100c387 */ /* 0x0009e20000100a00 */
[----:B--2---:R-:W-:-:S05]  /*1c630*/  @!P5 IMAD R3, R3, R17, R2 ;  /* 0x000000110303d224 */ /* 0x004fca00078e0202 */
[----:B------:R4:W-:Y:S01]  /*1c640*/  @!P5 STG.E.U8 desc[UR56][R12.64+0x21], R3 ;  /* 0x000021030c00d986 */ /* 0x0009e2000c101138 */
[----:B------:R-:W-:Y:S05]  /*1c650*/  @P4 BRA `(.L_x_161) ;  /* 0x0000000000104947 */ /* 0x000fea0003800000 */
[----:B----4-:R-:W2:Y:S04]  /*1c660*/  LDL.64 R6, [R1+0x380] ;  /* 0x0003800001067983 */ /* 0x010ea80000100a00 */
[----:B--2---:R-:W2:Y:S02]  /*1c670*/  LDG.E.U8 R16, desc[UR56][R6.64+0x20] ;  /* 0x0000203806107981 */ /* 0x004ea4000c1e1100 */
[----:B--2---:R-:W-:-:S05]  /*1c680*/  PRMT R2, R16, 0x8880, RZ ;  /* 0x0000888010027816 */ /* 0x004fca00000000ff */
[----:B------:R-:W-:-:S07]  /*1c690*/  IMAD R2, R2, R18, RZ ;  /* 0x0000001202027224 */ /* 0x000fce00078e02ff */
.L_x_161:
[----:B------:R-:W-:Y:S05]  /*1c6a0*/  BSYNC B1 ;  /* 0x0000000000017941 */ /* 0x000fea0003800000 */
.L_x_160:
[----:B----4-:R-:W2:Y:S04]  /*1c6b0*/  LDL.LU R3, [R1+0x288] ;  /* 0x0002880001037983 */ /* 0x010ea80000300800 */
[----:B------:R4:W-:Y:S04]  /*1c6c0*/  STL.64 [R1+0x3e0], R4 ;  /* 0x0003e00401007387 */ /* 0x0009e80000100a00 */
[----:B----4-:R-:W4:Y:S01]  /*1c6d0*/  LDL.LU.64 R4, [R1+0x2c0] ;  /* 0x0002c00001047983 */ /* 0x010f220000300a00 */
[----:B------:R-:W-:Y:S02]  /*1c6e0*/  ISETP.LT.OR P5, PT, R0, 0x22, !P6 ;  /* 0x000000220000780c */ /* 0x000fe400077a1670 */
[----:B------:R-:W-:Y:S01]  /*1c6f0*/  LOP3.LUT R19, R19, 0xffffffbf, RZ, 0xc0, !PT ;  /* 0xffffffbf13137812 */ /* 0x000fe200078ec0ff */
[----:B------:R-:W-:Y:S03]  /*1c700*/  BSSY B1, `(.L_x_162) ;  /* 0x000000d000017945 */ /* 0x000fe60003800000 */
[----:B------:R-:W-:-:S07]  /*1c710*/  @P0 LOP3.LUT R19, R19, 0x40, RZ, 0xfc, !PT ;  /* 0x0000004013130812 */ /* 0x000fce00078efcff */
[----:B------:R-:W-:-:S04]  /*1c720*/  @!P5 IADD3 R6, P0, R12, UR41, RZ ;  /* 0x000000290c06dc10 */ /* 0x000fc8000ff1e0ff */
[----:B------:R-:W-:Y:S02]  /*1c730*/  @!P5 IADD3.X R7, R13, UR40, RZ, P0, !PT ;  /* 0x000000280d07dc10 */ /* 0x000fe400087fe4ff */
[----:B------:R-:W-:Y:S01]  /*1c740*/  LOP3.LUT P0, RZ, R19, 0x40, RZ, 0xc0, !PT ;  /* 0x0000004013ff7812 */ /* 0x000fe2000780c0ff */
[----:B--2---:R-:W-:-:S05]  /*1c750*/  @!P4 IMAD R3, R3, R17, R2 ;  /* 0x000000110303c224 */ /* 0x004fca00078e0202 */
[----:B----4-:R2:W-:Y:S04]  /*1c760*/  @!P4 STG.E.U8 desc[UR56][R4.64+0x20], R3 ;  /* 0x000020030400c986 */ /* 0x0105e8000c101138 */
[----:B--2---:R2:W5:Y:S01]  /*1c770*/  LDL.LU.64 R4, [R1+0x3e0] ;  /* 0x0003e00001047983 */ /* 0x0045620000300a00 */
[----:B------:R-:W-:Y:S05]  /*1c780*/  @P5 BRA `(.L_x_163) ;  /* 0x0000000000105947 */ /* 0x000fea0003800000 */
[----:B------:R-:W4:Y:S04]  /*1c790*/  LDL.64 R2, [R1+0x380] ;  /* 0x0003800001027983 */ /* 0x000f280000100a00 */
[----:B----4-:R-:W4:Y:S02]  /*1c7a0*/  LDG.E.U8 R16, desc[UR56][R2.64+0x21] ;  /* 0x0000213802107981 */ /* 0x010f24000c1e1100 */
[----:B----4-:R-:W-:-:S05]  /*1c7b0*/  PRMT R2, R16, 0x8880, RZ ;  /* 0x0000888010027816 */ /* 0x010fca00000000ff */
[----:B------:R-:W-:-:S07]  /*1c7c0*/  IMAD R2, R2, R18, RZ ;  /* 0x0000001202027224 */ /* 0x000fce00078e02ff */
.L_x_163:
[----:B------:R-:W-:Y:S05]  /*1c7d0*/  BSYNC B1 ;  /* 0x0000000000017941 */ /* 0x000fea0003800000 */
.L_x_162:
[----:B------:R-:W4:Y:S01]  /*1c7e0*/  LDL.LU R3, [R1+0x28c] ;  /* 0x00028c0001037983 */ /* 0x000f220000300800 */
[----:B------:R-:W-:Y:S01]  /*1c7f0*/  BSSY B1, `(.L_x_164) ;  /* 0x000000a000017945 */ /* 0x000fe20003800000 */
[----:B----4-:R-:W-:-:S05]  /*1c800*/  @!P5 IMAD R3, R3, R17, R2 ;  /* 0x000000110303d224 */ /* 0x010fca00078e0202 */
[----:B------:R4:W-:Y:S04]  /*1c810*/  @!P5 STG.E.U8 desc[UR56][R6.64+0x21], R3 ;  /* 0x000021030600d986 */ /* 0x0009e8000c101138 */
[----:B----4-:R4:W5:Y:S01]  /*1c820*/  LDL.64 R6, [R1+0x3c0] ;  /* 0x0003c00001067983 */ /* 0x0109620000100a00 */
[----:B------:R-:W-:-:S04]  /*1c830*/  LOP3.LUT P5, RZ, R19, 0x10, RZ, 0xc0, !PT ;  /* 0x0000001013ff7812 */ /* 0x000fc800078ac0ff */
[----:B------:R-:W-:-:S13]  /*1c840*/  ISETP.LT.OR P4, PT, R0, 0x29, !P5 ;  /* 0x000000290000780c */ /* 0x000fda0006f81670 */
[----:B----4-:R-:W-:Y:S05]  /*1c850*/  @P4 BRA `(.L_x_165) ;  /* 0x00000000000c4947 */ /* 0x010fea0003800000 */
[----:B-----5:R-:W4:Y:S02]  /*1c860*/  LDG.E.U8 R16, desc[UR56][R6.64+0x28] ;  /* 0x0000283806107981 */ /* 0x020f24000c1e1100 */
[----:B----4-:R-:W-:-:S05]  /*1c870*/  PRMT R2, R16, 0x8880, RZ ;  /* 0x0000888010027816 */ /* 0x010fca00000000ff */
[----:B------:R-:W-:-:S07]  /*1c880*/  IMAD R2, R2, R18, RZ ;  /* 0x0000001202027224 */ /* 0x000fce00078e02ff */
.L_x_165:
[----:B------:R-:W-:Y:S05]  /*1c890*/  BSYNC B1 ;  /* 0x0000000000017941 */ /* 0x000fea0003800000 */
.L_x_164:
[----:B------:R-:W4:Y:S01]  /*1c8a0*/  LDL.LU R3, [R1+0x290] ;  /* 0x0002900001037983 */ /* 0x000f220000300800 */
[----:B------:R-:W-:Y:S01]  /*1c8b0*/  ISETP.LT.OR P5, PT, R0, 0x2a, !P5 ;  /* 0x0000002a0000780c */ /* 0x000fe20006fa1670 */
[----:B------:R-:W-:Y:S01]  /*1c8c0*/  BSSY B1, `(.L_x_166) ;  /* 0x0000007000017945 */ /* 0x000fe20003800000 */
[----:B----4-:R-:W-:-:S05]  /*1c8d0*/  @!P4 IMAD R3, R3, R17, R2 ;  /* 0x000000110303c224 */ /* 0x010fca00078e0202 */
[----:B------:R4:W-:Y:S06]  /*1c8e0*/  @!P4 STG.E.U8 desc[UR56][R12.64+0x28], R3 ;  /* 0x000028030c00c986 */ /* 0x0009ec000c101138 */
[----:B------:R-:W-:Y:S05]  /*1c8f0*/  @P5 BRA `(.L_x_167) ;  /* 0x00000000000c5947 */ /* 0x000fea0003800000 */
[----:B-----5:R-:W2:Y:S02]  /*1c900*/  LDG.E.U8 R16, desc[UR56][R6.64+0x29] ;  /* 0x0000293806107981 */ /* 0x020ea4000c1e1100 */
[----:B--2---:R-:W-:-:S05]  /*1c910*/  PRMT R2, R16, 0x8880, RZ ;  /* 0x0000888010027816 */ /* 0x004fca00000000ff */
[----:B------:R-:W-:-:S07]  /*1c920*/  IMAD R2, R2, R18, RZ ;  /* 0x0000001202027224 */ /* 0x000fce00078e02ff */
.L_x_167:
[----:B------:R-:W-:Y:S05]  /*1c930*/  BSYNC B1 ;  /* 0x0000000000017941 */ /* 0x000fea0003800000 */
.L_x_166:
[----:B----4-:R-:W4:Y:S01]  /*1c940*/  LDL.LU R3, [R1+0x294] ;  /* 0x0002940001037983 */ /* 0x010f220000300800 */
        /* <DEDUP_REMOVED lines=8> */
[----:B----4-:R-:W-:-:S05]  /*1c9d0*/  @!P5 IMAD R3, R3, R17, R2 ;  /* 0x000000110303d224 */ /* 0x010fca00078e0202 */
[----:B------:R0:W-:Y:S01]  /*1c9e0*/  @!P5 STG.E.U8 desc[UR56][R12.64+0x29], R3 ;  /* 0x000029030c00d986 */ /* 0x0001e2000c101138 */
[----:B------:R-:W-:Y:S05]  /*1c9f0*/  @P4 BRA `(.L_x_169) ;  /* 0x0000000000104947 */ /* 0x000fea0003800000 */
[----:B0-----:R-:W4:Y:S04]  /*1ca00*/  LDL.64 R6, [R1+0x380] ;  /* 0x0003800001067983 */ /* 0x001f280000100a00 */
[----:B----4-:R-:W4:Y:S02]  /*1ca10*/  LDG.E.U8 R16, desc[UR56][R6.64+0x28] ;  /* 0x0000283806107981 */ /* 0x010f24000c1e1100 */
[----:B----4-:R-:W-:-:S05]  /*1ca20*/  PRMT R2, R16, 0x8880, RZ ;  /* 0x0000888010027816 */ /* 0x010fca00000000ff */
[----:B------:R-:W-:-:S07]  /*1ca30*/  IMAD R2, R2, R18, RZ ;  /* 0x0000001202027224 */ /* 0x000fce00078e02ff */
.L_x_169:
[----:B------:R-:W-:Y:S05]  /*1ca40*/  BSYNC B1 ;  /* 0x0000000000017941 */ /* 0x000fea0003800000 */
.L_x_168:
[----:B0-----:R-:W4:Y:S04]  /*1ca50*/  LDL.LU R3, [R1+0x298] ;  /* 0x0002980001037983 */ /* 0x001f280000300800 */
[----:B------:R0:W-:Y:S04]  /*1ca60*/  STL.64 [R1+0x3e0], R4 ;  /* 0x0003e00401007387 */ /* 0x0001e80000100a00 */
        /* <DEDUP_REMOVED lines=12> */
[----:B------:R-:W2:Y:S04]  /*1cb30*/  LDL.64 R2, [R1+0x380] ;  /* 0x0003800001027983 */ /* 0x000ea80000100a00 */
[----:B--2---:R-:W2:Y:S02]  /*1cb40*/  LDG.E.U8 R16, desc[UR56][R2.64+0x29] ;  /* 0x0000293802107981 */ /* 0x004ea4000c1e1100 */
[----:B--2---:R-:W-:-:S05]  /*1cb50*/  PRMT R2, R16, 0x8880, RZ ;  /* 0x0000888010027816 */ /* 0x004fca00000000ff */
[----:B------:R-:W-:-:S07]  /*1cb60*/  IMAD R2, R2, R18, RZ ;  /* 0x0000001202027224 */ /* 0x000fce00078e02ff */
.L_x_171:
[----:B------:R-:W-:Y:S05]  /*1cb70*/  BSYNC B1 ;  /* 0x0000000000017941 */ /* 0x000fea0003800000 */
.L_x_170:
        /* <DEDUP_REMOVED lines=11> */
.L_x_173:
[----:B------:R-:W-:Y:S05]  /*1cc30*/  BSYNC B1 ;  /* 0x0000000000017941 */ /* 0x000fea0003800000 */
.L_x_172:
        /* <DEDUP_REMOVED lines=9> */
.L_x_175:
[----:B------:R-:W-:Y:S05]  /*1ccd0*/  BSYNC B1 ;  /* 0x0000000000017941 */ /* 0x000fea0003800000 */
.L_x_174:
        /* <DEDUP_REMOVED lines=16> */
.L_x_177:
[----:B------:R-:W-:Y:S05]  /*1cde0*/  BSYNC B1 ;  /* 0x0000000000017941 */ /* 0x000fea0003800000 */
.L_x_176:
        /* <DEDUP_REMOVED lines=18> */
.L_x_179:
[----:B------:R-:W-:Y:S05]  /*1cf10*/  BSYNC B1 ;  /* 0x0000000000017941 */ /* 0x000fea0003800000 */
.L_x_178:
        /* <DEDUP_REMOVED lines=11> */
.L_x_181:
[----:B------:R-:W-:Y:S05]  /*1cfd0*/  BSYNC B1 ;  /* 0x0000000000017941 */ /* 0x000fea0003800000 */
.L_x_180:
        /* <DEDUP_REMOVED lines=9> */
.L_x_183:
[----:B------:R-:W-:Y:S05]  /*1d070*/  BSYNC B1 ;  /* 0x0000000000017941 */ /* 0x000fea0003800000 */
.L_x_182:
        /* <DEDUP_REMOVED lines=16> */
.L_x_185:
[----:B------:R-:W-:Y:S05]  /*1d180*/  BSYNC B1 ;  /* 0x0000000000017941 */ /* 0x000fea0003800000 */
.L_x_184:
        /* <DEDUP_REMOVED lines=18> */
.L_x_187:
[----:B------:R-:W-:Y:S05]  /*1d2b0*/  BSYNC B1 ;  /* 0x0000000000017941 */ /* 0x000fea0003800000 */
.L_x_186:
[----:B------:R-:W2:Y:S01]  /*1d2c0*/  LDL.LU R3, [R1+0x2bc] ;  /* 0x0002bc0001037983 */ /* 0x000ea20000300800 */
[----:B------:R-:W-:Y:S01]  /*1d2d0*/  BSSY B1, `(.L_x_188) ;  /* 0x0000009000017945 */ /* 0x000fe20003800000 */
[----:B--2---:R-:W-:-:S05]  /*1d2e0*/  @!P5 IMAD R3, R3, R17, R2 ;  /* 0x000000110303d224 */ /* 0x004fca00078e0202 */
[----:B------:R2:W-:Y:S01]  /*1d2f0*/  @!P5 STG.E.U8 desc[UR56][R6.64+0x39], R3 ;  /* 0x000039030600d986 */ /* 0x0005e2000c101138 */
[----:B------:R-:W-:-:S04]  /*1d300*/  LOP3.LUT P5, RZ, R19, 0x8, RZ, 0xc0, !PT ;  /* 0x0000000813ff7812 */ /* 0x000fc800078ac0ff */
[----:B------:R-:W-:-:S13]  /*1d310*/  ISETP.LT.OR P4, PT, R0, 0x21, !P5 ;  /* 0x000000210000780c */ /* 0x000fda0006f81670 */
[----:B--2---:R-:W-:Y:S05]  /*1d320*/  @P4 BRA `(.L_x_189) ;  /* 0x00000000000c4947 */ /* 0x004fea0003800000 */
[----:B------:R-:W2:Y:S02]  /*1d330*/  LDG.E.U8 R16, desc[UR56][R236.64+0x20] ;  /* 0x00002038ec107981 */ /* 0x000ea4000c1e1100 */
[----:B--2---:R-:W-:-:S05]  /*1d340*/  PRMT R2, R16, 0x8880, RZ ;  /* 0x0000888010027816 */ /* 0x004fca00000000ff */
[----:B------:R-:W-:-:S07]  /*1d350*/  IMAD R2, R2, R18, RZ ;  /* 0x0000001202027224 */ /* 0x000fce00078e02ff */
.L_x_189:
[----:B------:R-:W-:Y:S05]  /*1d360*/  BSYNC B1 ;  /* 0x0000000000017941 */ /* 0x000fea0003800000 */
.L_x_188:
[----:B------:R-:W2:Y:S01]  /*1d370*/  LDL.LU R3, [R1+0x240] ;  /* 0x0002400001037983 */ /* 0x000ea20000300800 */
[----:B------:R-:W-:Y:S01]  /*1d380*/  BSSY B1, `(.L_x_190) ;  /* 0x0000008000017945 */ /* 0x000fe20003800000 */
[----:B--2---:R-:W-:-:S05]  /*1d390*/  @!P4 IMAD R3, R3, R17, R2 ;  /* 0x000000110303c224 */ /* 0x004fca00078e0202 */
[----:B------:R2:W-:Y:S01]  /*1d3a0*/  @!P4 STG.E.U8 desc[UR56][R10.64+0x20], R3 ;  /* 0x000020030a00c986 */ /* 0x0005e2000c101138 */
[----:B------:R-:W-:-:S13]  /*1d3b0*/  ISETP.LT.OR P4, PT, R0, 0x22, !P5 ;  /* 0x000000220000780c */ /* 0x000fda0006f81670 */
[----:B--2---:R-:W-:Y:S05]  /*1d3c0*/  @P4 BRA `(.L_x_191) ;  /* 0x00000000000c4947 */ /* 0x004fea0003800000 */
[----:B------:R-:W2:Y:S02]  /*1d3d0*/  LDG.E.U8 R16, desc[UR56][R236.64+0x21] ;  /* 0x00002138ec107981 */ /* 0x000ea4000c1e1100 */
[----:B--2---:R-:W-:-:S05]  /*1d3e0*/  PRMT R2, R16, 0x8880, RZ ;  /* 0x0000888010027816 */ /* 0x004fca00000000ff */
[----:B------:R-:W-:-:S07]  /*1d3f0*/  IMAD R2, R2, R18, RZ ;  /* 0x0000001202027224 */ /* 0x000fce00078e02ff */
.L_x_191:
[----:B------:R-:W-:Y:S05]  /*1d400*/  BSYNC B1 ;  /* 0x0000000000017941 */ /* 0x000fea0003800000 */
.L_x_190:
[----:B------:R-:W2:Y:S04]  /*1d410*/  LDL.LU R3, [R1+0x244] ;  /* 0x0002440001037983 */ /* 0x000ea80000300800 */
[----:B------:R4:W-:Y:S04]  /*1d420*/  STL.64 [R1+0x408], R28 ;  /* 0x0004081c01007387 */ /* 0x0009e80000100a00 */
[----:B----4-:R-:W4:Y:S04]  /*1d430*/  LDL.LU R28, [R1+0x278] ;  /* 0x00027800011c7983 */ /* 0x010f280000300800 */
[----:B------:R-:W3:Y:S04]  /*1d440*/  LDL.LU R29, [R1+0x27c] ;  /* 0x00027c00011d7983 */ /* 0x000ee80000300800 */
[----:B------:R0:W-:Y:S04]  /*1d450*/  STL.64 [R1+0x400], R30 ;  /* 0x0004001e01007387 */ /* 0x0001e80000100a00 */
[----:B0-----:R-:W4:Y:S04]  /*1d460*/  LDL.LU R30, [R1+0x270] ;  /* 0x00027000011e7983 */ /* 0x001f280000300800 */
[----:B------:R-:W3:Y:S04]  /*1d470*/  LDL.LU R31, [R1+0x274] ;  /* 0x00027400011f7983 */ /* 0x000ee80000300800 */
[----:B------:R-:W-:Y:S04]  /*1d480*/  STL.64 [R1+0x3f8], R32 ;  /* 0x0003f82001007387 */ /* 0x000fe80000100a00 */
[----:B------:R-:W-:Y:S04]  /*1d490*/  STL.64 [R1+0x3f0], R34 ;  /* 0x0003f02201007387 */ /* 0x000fe80000100a00 */
[----:B------:R0:W-:Y:S04]  /*1d4a0*/  STL.64 [R1+0x3e8], R36 ;  /* 0x0003e82401007387 */ /* 0x0001e80000100a00 */
[----:B0-----:R-:W4:Y:S04]  /*1d4b0*/  LDL.LU R36, [R1+0x268] ;  /* 0x0002680001247983 */ /* 0x001f280000300800 */
[----:B------:R-:W3:Y:S04]  /*1d4c0*/  LDL.LU R37, [R1+0x26c] ;  /* 0x00026c0001257983 */ /* 0x000ee80000300800 */
[----:B------:R0:W-:Y:S04]  /*1d4d0*/  STL.64 [R1+0x3e0], R38 ;  /* 0x0003e02601007387 */ /* 0x0001e80000100a00 */
[----:B0-----:R-:W4:Y:S04]  /*1d4e0*/  LDL.LU R38, [R1+0x260] ;  /* 0x0002600001267983 */ /* 0x001f280000300800 */
[----:B------:R-:W3:Y:S01]  /*1d4f0*/  LDL.LU R39, [R1+0x264] ;  /* 0x0002640001277983 */ /* 0x000ee20000300800 */
[----:B------:R-:W-:-:S04]  /*1d500*/  LOP3.LUT R19, R19, 0xfffeffff, RZ, 0xc0, !PT ;  /* 0xfffeffff13137812 */ /* 0x000fc800078ec0ff */
[----:B------:R-:W-:Y:S02]  /*1d510*/  @P1 LOP3.LUT R19, R19, 0x10000, RZ, 0xfc, !PT ;  /* 0x0001000013131812 */ /* 0x000fe400078efcff */
[----:B------:R-:W-:Y:S02]  /*1d520*/  ISETP.LT.OR P1, PT, R0, 0x41, !P6 ;  /* 0x000000410000780c */ /* 0x000fe40007721670 */
[----:B------:R-:W-:-:S04]  /*1d530*/  LOP3.LUT R19, R19, 0xffff7fff, RZ, 0xc0, !PT ;  /* 0xffff7fff13137812 */ /* 0x000fc800078ec0ff */
[----:B------:R-:W-:-:S04]  /*1d540*/  @P0 LOP3.LUT R19, R19, 0x8000, RZ, 0xfc, !PT ;  /* 0x0000800013130812 */ /* 0x000fc800078efcff */
[----:B------:R-:W-:-:S03]  /*1d550*/  LOP3.LUT P0, RZ, R19, 0x8, RZ, 0xc0, !PT ;  /* 0x0000000813ff7812 */ /* 0x000fc6000780c0ff */
[----:B------:R-:W-:-:S04]  /*1d560*/  @!P1 IADD3 R32, P5, R12, UR41, RZ ;  /* 0x000000290c209c10 */ /* 0x000fc8000ffbe0ff */
[----:B------:R-:W-:Y:S02]  /*1d570*/  @!P1 IADD3.X R33, R13, UR40, RZ, P5, !PT ;  /* 0x000000280d219c10 */ /* 0x000fe4000affe4ff */
[----:B------:R-:W-:-:S13]  /*1d580*/  ISETP.LT.OR P1, PT, R0, 0x42, !P6 ;  /* 0x000000420000780c */ /* 0x000fda0007721670 */
[----:B------:R-:W-:-:S04]  /*1d590*/  @!P1 IADD3 R34, P5, R12, UR41, RZ ;  /* 0x000000290c229c10 */ /* 0x000fc8000ffbe0ff */
[----:B------:R-:W-:Y:S02]  /*1d5a0*/  @!P1 IADD3.X R35, R13, UR40, RZ, P5, !PT ;  /* 0x000000280d239c10 */ /* 0x000fe4000affe4ff */
[----:B------:R-:W-:Y:S01]  /*1d5b0*/  LOP3.LUT P1, RZ, R19, 0x10000, RZ, 0xc0, !PT ;  /* 0x0001000013ff7812 */ /* 0x000fe2000782c0ff */
[----:B--2---:R-:W-:-:S05]  /*1d5c0*/  @!P4 IMAD R3, R3, R17, R2 ;  /* 0x000000110303c224 */ /* 0x004fca00078e0202 */
[----:B------:R0:W-:Y:S01]  /*1d5d0*/  @!P4 STG.E.U8 desc[UR56][R10.64+0x21], R3 ;  /* 0x000021030a00c986 */ /* 0x0001e2000c101138 */
[----:B------:R-:W-:-:S13]  /*1d5e0*/  ISETP.LT.OR P4, PT, R0, 0x21, !P3 ;  /* 0x000000210000780c */ /* 0x000fda0005f81670 */
[----:B------:R-:W0:Y:S01]  /*1d5f0*/  @!P4 LDG.E.U8 R16, desc[UR56][R234.64+0x20] ;  /* 0x00002038ea10c981 */ /* 0x000e22000c1e1100 */
[----:B------:R-:W-:-:S04]  /*1d600*/  @!P4 IADD3 R6, P5, R10, UR41, RZ ;  /* 0x000000290a06cc10 */ /* 0x000fc8000ffbe0ff */
[----:B------:R-:W-:Y:S02]  /*1d610*/  @!P4 IADD3.X R7, R11, UR40, RZ, P5, !PT ;  /* 0x000000280b07cc10 */ /* 0x000fe4000affe4ff */
[----:B0-----:R-:W-:-:S05]  /*1d620*/  @!P4 PRMT R3, R16, 0x8880, RZ ;  /* 0x000088801003c816 */ /* 0x001fca00000000ff */
[----:B------:R-:W-:Y:S02]  /*1d630*/  @!P4 IMAD R2, R3, R18, RZ ;  /* 0x000000120302c224 */ /* 0x000fe400078e02ff */
[----:B------:R-:W2:Y:S02]  /*1d640*/  LDL.LU R3, [R1+0x248] ;  /* 0x0002480001037983 */ /* 0x000ea40000300800 */
[----:B--2---:R-:W-:-:S05]  /*1d650*/  @!P4 IMAD R3, R3, R17, R2 ;  /* 0x000000110303c224 */ /* 0x004fca00078e0202 */
[----:B------:R0:W-:Y:S01]  /*1d660*/  @!P4 STG.E.U8 desc[UR56][R6.64+0x20], R3 ;  /* 0x000020030600c986 */ /* 0x0001e2000c101138 */
[----:B------:R-:W-:-:S13]  /*1d670*/  ISETP.LT.OR P4, PT, R0, 0x22, !P3 ;  /* 0x000000220000780c */ /* 0x000fda0005f81670 */
[----:B------:R-:W0:Y:S02]  /*1d680*/  @!P4 LDG.E.U8 R16, desc[UR56][R234.64+0x21] ;  /* 0x00002138ea10c981 */ /* 0x000e24000c1e1100 */
[----:B0-----:R-:W-:-:S05]  /*1d690*/  @!P4 PRMT R3, R16, 0x8880, RZ ;  /* 0x000088801003c816 */ /* 0x001fca00000000ff */
[----:B------:R-:W-:Y:S02]  /*1d6a0*/  @!P4 IMAD R2, R3, R18, RZ ;  /* 0x000000120302c224 */ /* 0x000fe400078e02ff */
[----:B------:R-:W2:Y:S01]  /*1d6b0*/  LDL.LU R3, [R1+0x24c] ;  /* 0x00024c0001037983 */ /* 0x000ea20000300800 */
[----:B------:R-:W-:-:S04]  /*1d6c0*/  @!P4 IADD3 R6, P5, R10, UR41, RZ ;  /* 0x000000290a06cc10 */ /* 0x000fc8000ffbe0ff */
[----:B------:R-:W-:Y:S01]  /*1d6d0*/  @!P4 IADD3.X R7, R11, UR40, RZ, P5, !PT ;  /* 0x000000280b07cc10 */ /* 0x000fe2000affe4ff */
[----:B--2---:R-:W-:-:S05]  /*1d6e0*/  @!P4 IMAD R3, R3, R17, R2 ;  /* 0x000000110303c224 */ /* 0x004fca00078e0202 */
[----:B------:R0:W-:Y:S01]  /*1d6f0*/  @!P4 STG.E.U8 desc[UR56][R6.64+0x21], R3 ;  /* 0x000021030600c986 */ /* 0x0001e2000c101138 */
[----:B------:R-:W-:-:S03]  /*1d700*/  ISETP.LT.OR P4, PT, R0, 0x29, !P0 ;  /* 0x000000290000780c */ /* 0x000fc60004781670 */
[----:B0-----:R-:W2:Y:S10]  /*1d710*/  LDL.LU R6, [R1+0x250] ;  /* 0x0002500001067983 */ /* 0x001eb40000300800 */
[----:B------:R-:W4:Y:S04]  /*1d720*/  @!P4 LDG.E.U8 R16, desc[UR56][R236.64+0x28] ;  /* 0x00002838ec10c981 */ /* 0x000f28000c1e1100 */
[----:B------:R-:W3:Y:S01]  /*1d730*/  LDL.LU R7, [R1+0x254] ;  /* 0x0002540001077983 */ /* 0x000ee20000300800 */
[----:B----4-:R-:W-:-:S05]  /*1d740*/  @!P4 PRMT R3, R16, 0x8880, RZ ;  /* 0x000088801003c816 */ /* 0x010fca00000000ff */
[----:B------:R-:W-:-:S04]  /*1d750*/  @!P4 IMAD R2, R3, R18, RZ ;  /* 0x000000120302c224 */ /* 0x000fc800078e02ff */
[----:B--2---:R-:W-:-:S05]  /*1d760*/  @!P4 IMAD R3, R6, R17, R2 ;  /* 0x000000110603c224 */ /* 0x004fca00078e0202 */
[----:B------:R0:W-:Y:S01]  /*1d770*/  @!P4 STG.E.U8 desc[UR56][R10.64+0x28], R3 ;  /* 0x000028030a00c986 */ /* 0x0001e2000c101138 */
[----:B------:R-:W-:-:S13]  /*1d780*/  ISETP.LT.OR P4, PT, R0, 0x2a, !P0 ;  /* 0x0000002a0000780c */ /* 0x000fda0004781670 */
[----:B------:R-:W0:Y:S02]  /*1d790*/  @!P4 LDG.E.U8 R16, desc[UR56][R236.64+0x29] ;  /* 0x00002938ec10c981 */ /* 0x000e24000c1e1100 */
[----:B0-----:R-:W-:-:S05]  /*1d7a0*/  @!P4 PRMT R3, R16, 0x8880, RZ ;  /* 0x000088801003c816 */ /* 0x001fca00000000ff */
[----:B------:R-:W-:-:S04]  /*1d7b0*/  @!P4 IMAD R2, R3, R18, RZ ;  /* 0x000000120302c224 */ /* 0x000fc800078e02ff */
[----:B---3--:R-:W-:-:S05]  /*1d7c0*/  @!P4 IMAD R3, R7, R17, R2 ;  /* 0x000000110703c224 */ /* 0x008fca00078e0202 */
        /* <DEDUP_REMOVED lines=22> */
[----:B------:R-:W-:-:S04]  /*1d930*/  @!P4 IMAD R2, R3, R18, RZ ;  /* 0x000000120302c224 */ /* 0x000fc800078e02ff */
[----:B------:R-:W-:Y:S02]  /*1d940*/  @!P4 IMAD R3, R38, R17, R2 ;  /* 0x000000112603c224 */ /* 0x000fe400078e0202 */
[----:B------:R-:W2:Y:S04]  /*1d950*/  LDL.LU R38, [R1+0x22c] ;  /* 0x00022c0001267983 */ /* 0x000ea80000300800 */
[----:B------:R0:W-:Y:S01]  /*1d960*/  @!P4 STG.E.U8 desc[UR56][R10.64+0x30], R3 ;  /* 0x000030030a00c986 */ /* 0x0001e2000c101138 */
[----:B------:R-:W-:-:S13]  /*1d970*/  ISETP.LT.OR P4, PT, R0, 0x32, !P0 ;  /* 0x000000320000780c */ /* 0x000fda0004781670 */
[----:B------:R-:W0:Y:S02]  /*1d980*/  @!P4 LDG.E.U8 R16, desc[UR56][R236.64+0x31] ;  /* 0x00003138ec10c981 */ /* 0x000e24000c1e1100 */
[----:B0-----:R-:W-:-:S05]  /*1d990*/  @!P4 PRMT R3, R16, 0x8880, RZ ;  /* 0x000088801003c816 */ /* 0x001fca00000000ff */
[----:B------:R-:W-:-:S04]  /*1d9a0*/  @!P4 IMAD R2, R3, R18, RZ ;  /* 0x000000120302c224 */ /* 0x000fc800078e02ff */
[----:B------:R-:W-:Y:S02]  /*1d9b0*/  @!P4 IMAD R3, R39, R17, R2 ;  /* 0x000000112703c224 */ /* 0x000fe400078e0202 */
[----:B------:R-:W3:Y:S04]  /*1d9c0*/  LDL.LU R39, [R1+0x230] ;  /* 0x0002300001277983 */ /* 0x000ee80000300800 */
[----:B------:R0:W-:Y:S01]  /*1d9d0*/  @!P4 STG.E.U8 desc[UR56][R10.64+0x31], R3 ;  /* 0x000031030a00c986 */ /* 0x0001e2000c101138 */
[----:B------:R-:W-:-:S13]  /*1d9e0*/  ISETP.LT.OR P4, PT, R0, 0x31, !P3 ;  /* 0x000000310000780c */ /* 0x000fda0005f81670 */
[----:B------:R-:W0:Y:S01]  /*1d9f0*/  @!P4 LDG.E.U8 R16, desc[UR56][R234.64+0x30] ;  /* 0x00003038ea10c981 */ /* 0x000e22000c1e1100 */
[----:B------:R-:W-:-:S04]  /*1da00*/  @!P4 IADD3 R6, P5, R10, UR41, RZ ;  /* 0x000000290a06cc10 */ /* 0x000fc8000ffbe0ff */
[----:B------:R-:W-:Y:S02]  /*1da10*/  @!P4 IADD3.X R7, R11, UR40, RZ, P5, !PT ;  /* 0x000000280b07cc10 */ /* 0x000fe4000affe4ff */
[----:B0-----:R-:W-:-:S05]  /*1da20*/  @!P4 PRMT R3, R16, 0x8880, RZ ;  /* 0x000088801003c816 */ /* 0x001fca00000000ff */
[----:B------:R-:W-:-:S04]  /*1da30*/  @!P4 IMAD R2, R3, R18, RZ ;  /* 0x000000120302c224 */ /* 0x000fc800078e02ff */
[----:B------:R-:W-:-:S05]  /*1da40*/  @!P4 IMAD R3, R36, R17, R2 ;  /* 0x000000112403c224 */ /* 0x000fca00078e0202 */
[----:B------:R0:W-:Y:S01]  /*1da50*/  @!P4 STG.E.U8 desc[UR56][R6.64+0x30], R3 ;  /* 0x000030030600c986 */ /* 0x0001e2000c101138 */
[----:B------:R-:W-:-:S13]  /*1da60*/  ISETP.LT.OR P4, PT, R0, 0x32, !P3 ;  /* 0x000000320000780c */ /* 0x000fda0005f81670 */
[----:B------:R-:W4:Y:S01]  /*1da70*/  @!P4 LDG.E.U8 R16, desc[UR56][R234.64+0x31] ;  /* 0x00003138ea10c981 */ /* 0x000f22000c1e1100 */
[----:B0-----:R-:W-:-:S04]  /*1da80*/  @!P4 IADD3 R6, P5, R10, UR41, RZ ;  /* 0x000000290a06cc10 */ /* 0x001fc8000ffbe0ff */
[----:B------:R-:W-:Y:S02]  /*1da90*/  @!P4 IADD3.X R7, R11, UR40, RZ, P5, !PT ;  /* 0x000000280b07cc10 */ /* 0x000fe4000affe4ff */
[----:B----4-:R-:W-:-:S05]  /*1daa0*/  @!P4 PRMT R3, R16, 0x8880, RZ ;  /* 0x000088801003c816 */ /* 0x010fca00000000ff */
[----:B------:R-:W-:-:S04]  /*1dab0*/  @!P4 IMAD R2, R3, R18, RZ ;  /* 0x000000120302c224 */ /* 0x000fc800078e02ff */
[----:B------:R-:W-:Y:S02]  /*1dac0*/  @!P4 IMAD R3, R37, R17, R2 ;  /* 0x000000112503c224 */ /* 0x000fe400078e0202 */
[----:B------:R-:W4:Y:S04]  /*1dad0*/  LDL.LU R37, [R1+0x234] ;  /* 0x0002340001257983 */ /* 0x000f280000300800 */
[----:B------:R0:W-:Y:S01]  /*1dae0*/  @!P4 STG.E.U8 desc[UR56][R6.64+0x31], R3 ;  /* 0x000031030600c986 */ /* 0x0001e2000c101138 */
[----:B------:R-:W-:-:S13]  /*1daf0*/  ISETP.LT.OR P4, PT, R0, 0x39, !P0 ;  /* 0x000000390000780c */ /* 0x000fda0004781670 */
[----:B------:R-:W0:Y:S02]  /*1db00*/  @!P4 LDG.E.U8 R16, desc[UR56][R236.64+0x38] ;  /* 0x00003838ec10c981 */ /* 0x000e24000c1e1100 */
[----:B0-----:R-:W-:-:S05]  /*1db10*/  @!P4 PRMT R3, R16, 0x8880, RZ ;  /* 0x000088801003c816 */ /* 0x001fca00000000ff */
        /* <DEDUP_REMOVED lines=8> */
[----:B------:R-:W-:-:S05]  /*1dba0*/  @!P4 IMAD R3, R31, R17, R2 ;  /* 0x000000111f03c224 */ /* 0x000fca00078e0202 */
[----:B------:R0:W-:Y:S01]  /*1dbb0*/  @!P4 STG.E.U8 desc[UR56][R10.64+0x39], R3 ;  /* 0x000039030a00c986 */ /* 0x0001e2000c101138 */
[----:B------:R-:W-:-:S13]  /*1dbc0*/  ISETP.LT.OR P4, PT, R0, 0x39, !P3 ;  /* 0x000000390000780c */ /* 0x000fda0005f81670 */
[----:B------:R-:W0:Y:S01]  /*1dbd0*/  @!P4 LDG.E.U8 R16, desc[UR56][R234.64+0x38] ;  /* 0x00003838ea10c981 */ /* 0x000e22000c1e1100 */
[----:B------:R-:W-:-:S04]  /*1dbe0*/  @!P4 IADD3 R6, P5, R10, UR41, RZ ;  /* 0x000000290a06cc10 */ /* 0x000fc8000ffbe0ff */
[----:B------:R-:W-:Y:S02]  /*1dbf0*/  @!P4 IADD3.X R7, R11, UR40, RZ, P5, !PT ;  /* 0x000000280b07cc10 */ /* 0x000fe4000affe4ff */
[----:B0-----:R-:W-:-:S05]  /*1dc00*/  @!P4 PRMT R3, R16, 0x8880, RZ ;  /* 0x000088801003c816 */ /* 0x001fca00000000ff */
[----:B------:R-:W-:-:S04]  /*1dc10*/  @!P4 IMAD R2, R3, R18, RZ ;  /* 0x000000120302c224 */ /* 0x000fc800078e02ff */
[----:B------:R-:W-:Y:S01]  /*1dc20*/  @!P4 IMAD R3, R28, R17, R2 ;  /* 0x000000111c03c224 */ /* 0x000fe200078e0202 */
[C---:B------:R-:W-:Y:S01]  /*1dc30*/  LOP3.LUT P0, RZ, R19.reuse, 0x8000, RZ, 0xc0, !PT ;  /* 0x0000800013ff7812 */ /* 0x040fe2000780c0ff */
[----:B------:R-:W4:Y:S04]  /*1dc40*/  LDL.LU R28, [R1+0x23c] ;  /* 0x00023c00011c7983 */ /* 0x000f280000300800 */
[----:B------:R0:W-:Y:S01]  /*1dc50*/  @!P4 STG.E.U8 desc[UR56][R6.64+0x38], R3 ;  /* 0x000038030600c986 */ /* 0x0001e2000c101138 */
[----:B------:R-:W-:Y:S02]  /*1dc60*/  ISETP.LT.OR P4, PT, R0, 0x3a, !P3 ;  /* 0x0000003a0000780c */ /* 0x000fe40005f81670 */
[----:B------:R-:W-:Y:S01]  /*1dc70*/  LOP3.LUT R19, R19, 0xffffdfff, RZ, 0xc0, !PT ;  /* 0xffffdfff13137812 */ /* 0x000fe200078ec0ff */
[----:B------:R-:W4:Y:S10]  /*1dc80*/  LDL.LU R31, [R1+0x1c0] ;  /* 0x0001c000011f7983 */ /* 0x000f340000300800 */
[----:B------:R-:W2:Y:S01]  /*1dc90*/  @!P4 LDG.E.U8 R16, desc[UR56][R234.64+0x39] ;  /* 0x00003938ea10c981 */ /* 0x000ea2000c1e1100 */
[----:B0-----:R-:W-:-:S02]  /*1dca0*/  @!P4 IADD3 R6, P5, R10, UR41, RZ ;  /* 0x000000290a06cc10 */ /* 0x001fc4000ffbe0ff */
[----:B------:R-:W-:Y:S02]  /*1dcb0*/  @P3 LOP3.LUT R19, R19, 0x2000, RZ, 0xfc, !PT ;  /* 0x0000200013133812 */ /* 0x000fe400078efcff */
[----:B------:R-:W-:Y:S02]  /*1dcc0*/  @!P4 IADD3.X R7, R11, UR40, RZ, P5, !PT ;  /* 0x000000280b07cc10 */ /* 0x000fe4000affe4ff */
[----:B------:R-:W-:Y:S02]  /*1dcd0*/  LOP3.LUT P3, RZ, R19, 0x4, RZ, 0xc0, !PT ;  /* 0x0000000413ff7812 */ /* 0x000fe4000786c0ff */
[----:B--2---:R-:W-:-:S05]  /*1dce0*/  @!P4 PRMT R3, R16, 0x8880, RZ ;  /* 0x000088801003c816 */ /* 0x004fca00000000ff */
[----:B------:R-:W-:-:S04]  /*1dcf0*/  @!P4 IMAD R2, R3, R18, RZ ;  /* 0x000000120302c224 */ /* 0x000fc800078e02ff */
[----:B------:R-:W-:Y:S02]  /*1dd00*/  @!P4 IMAD R3, R29, R17, R2 ;  /* 0x000000111d03c224 */ /* 0x000fe400078e0202 */
[----:B------:R-:W2:Y:S04]  /*1dd10*/  LDL.LU R29, [R1+0x1c4] ;  /* 0x0001c400011d7983 */ /* 0x000ea80000300800 */
[----:B------:R0:W-:Y:S01]  /*1dd20*/  @!P4 STG.E.U8 desc[UR56][R6.64+0x39], R3 ;  /* 0x000039030600c986 */ /* 0x0001e2000c101138 */
[----:B------:R-:W-:-:S03]  /*1dd30*/  ISETP.LT.OR P4, PT, R0, 0x21, !P3 ;  /* 0x000000210000780c */ /* 0x000fc60005f81670 */
[----:B------:R-:W2:Y:S04]  /*1dd40*/  LDL.LU R36, [R1+0x1c8] ;  /* 0x0001c80001247983 */ /* 0x000ea80000300800 */
[----:B0-----:R-:W3:Y:S06]  /*1dd50*/  LDL.LU R6, [R1+0x200] ;  /* 0x0002000001067983 */ /* 0x001eec0000300800 */
[----:B------:R-:W4:Y:S04]  /*1dd60*/  @!P4 LDG.E.U8 R16, desc[UR56][R232.64+0x20] ;  /* 0x00002038e810c981 */ /* 0x000f28000c1e1100 */
[----:B------:R-:W2:Y:S01]  /*1dd70*/  LDL.LU R7, [R1+0x204] ;  /* 0x0002040001077983 */ /* 0x000ea20000300800 */
[----:B----4-:R-:W-:-:S05]  /*1dd80*/  @!P4 PRMT R3, R16, 0x8880, RZ ;  /* 0x000088801003c816 */ /* 0x010fca00000000ff */
[----:B------:R-:W-:-:S04]  /*1dd90*/  @!P4 IMAD R2, R3, R18, RZ ;  /* 0x000000120302c224 */ /* 0x000fc800078e02ff */
[----:B---3--:R-:W-:-:S05]  /*1dda0*/  @!P4 IMAD R3, R6, R17, R2 ;  /* 0x000000110603c224 */ /* 0x008fca00078e0202 */
[----:B-----5:R0:W-:Y:S01]  /*1ddb0*/  @!P4 STG.E.U8 desc[UR56][R4.64+0x20], R3 ;  /* 0x000020030400c986 */ /* 0x0201e2000c101138 */
[----:B------:R-:W-:-:S13]  /*1ddc0*/  ISETP.LT.OR P4, PT, R0, 0x22, !P3 ;  /* 0x000000220000780c */ /* 0x000fda0005f81670 */
[----:B------:R-:W0:Y:S02]  /*1ddd0*/  @!P4 LDG.E.U8 R16, desc[UR56][R232.64+0x21] ;  /* 0x00002138e810c981 */ /* 0x000e24000c1e1100 */
[----:B0-----:R-:W-:-:S05]  /*1dde0*/  @!P4 PRMT R3, R16, 0x8880, RZ ;  /* 0x000088801003c816 */ /* 0x001fca00000000ff */
[----:B------:R-:W-:-:S04]  /*1ddf0*/  @!P4 IMAD R2, R3, R18, RZ ;  /* 0x000000120302c224 */ /* 0x000fc800078e02ff */
        /* <DEDUP_REMOVED lines=22> */
[----:B------:R-:W3:Y:S04]  /*1df60*/  @!P4 LDG.E.U8 R16, desc[UR56][R232.64+0x28] ;  /* 0x00002838e810c981 */ /* 0x000ee8000c1e1100 */
[----:B------:R-:W4:Y:S01]  /*1df70*/  LDL.LU R7, [R1+0x214] ;  /* 0x0002140001077983 */ /* 0x000f220000300800 */
[----:B---3--:R-:W-:-:S05]  /*1df80*/  @!P4 PRMT R3, R16, 0x8880, RZ ;  /* 0x000088801003c816 */ /* 0x008fca00000000ff */
[----:B------:R-:W-:-:S04]  /*1df90*/  @!P4 IMAD R2, R3, R18, RZ ;  /* 0x000000120302c224 */ /* 0x000fc800078e02ff */
[----:B--2---:R-:W-:-:S05]  /*1dfa0*/  @!P4 IMAD R3, R6, R17, R2 ;  /* 0x000000110603c224 */ /* 0x004fca00078e0202 */
[----:B------:R0:W-:Y:S01]  /*1dfb0*/  @!P4 STG.E.U8 desc[UR56][R4.64+0x28], R3 ;  /* 0x000028030400c986 */ /* 0x0001e2000c101138 */
[----:B------:R-:W-:-:S13]  /*1dfc0*/  ISETP.LT.OR P4, PT, R0, 0x2a, !P3 ;  /* 0x0000002a0000780c */ /* 0x000fda0005f81670 */
[----:B------:R-:W0:Y:S02]  /*1dfd0*/  @!P4 LDG.E.U8 R16, desc[UR56][R232.64+0x29] ;  /* 0x00002938e810c981 */ /* 0x000e24000c1e1100 */
[----:B0-----:R-:W-:-:S05]  /*1dfe0*/  @!P4 PRMT R3, R16, 0x8880, RZ ;  /* 0x000088801003c816 */ /* 0x001fca00000000ff */
[----:B------:R-:W-:-:S04]  /*1dff0*/  @!P4 IMAD R2, R3, R18, RZ ;  /* 0x000000120302c224 */ /* 0x000fc800078e02ff */
[----:B----4-:R-:W-:-:S05]  /*1e000*/  @!P4 IMAD R3, R7, R17, R2 ;  /* 0x000000110703c224 */ /* 0x010fca00078e0202 */
        /* <DEDUP_REMOVED lines=43> */
[----:B------:R-:W2:Y:S01]  /*1e2c0*/  @!P4 LDG.E.U8 R16, desc[UR56][R22.64+0x31] ;  /* 0x000031381610c981 */ /* 0x000ea2000c1e1100 */
[----:B0-----:R-:W-:-:S04]  /*1e2d0*/  @!P4 IADD3 R6, P5, R4, UR41, RZ ;  /* 0x000000290406cc10 */ /* 0x001fc8000ffbe0ff */
[----:B------:R-:W-:Y:S02]  /*1e2e0*/  @!P4 IADD3.X R7, R5, UR40, RZ, P5, !PT ;  /* 0x000000280507cc10 */ /* 0x000fe4000affe4ff */
[----:B--2---:R-:W-:-:S05]  /*1e2f0*/  @!P4 PRMT R3, R16, 0x8880, RZ ;  /* 0x000088801003c816 */ /* 0x004fca00000000ff */
[----:B------:R-:W-:-:S04]  /*1e300*/  @!P4 IMAD R2, R3, R18, RZ ;  /* 0x000000120302c224 */ /* 0x000fc800078e02ff */
[----:B------:R-:W-:-:S05]  /*1e310*/  @!P4 IMAD R3, R38, R17, R2 ;  /* 0x000000112603c224 */ /* 0x000fca00078e0202 */
        /* <DEDUP_REMOVED lines=23> */
[----:B------:R-:W3:Y:S01]  /*1e490*/  @!P4 LDG.E.U8 R16, desc[UR56][R22.64+0x39] ;  /* 0x000039381610c981 */ /* 0x000ee2000c1e1100 */
[----:B0-----:R-:W-:-:S04]  /*1e4a0*/  @!P4 IADD3 R6, P5, R4, UR41, RZ ;  /* 0x000000290406cc10 */ /* 0x001fc8000ffbe0ff */
[----:B------:R-:W-:Y:S02]  /*1e4b0*/  @!P4 IADD3.X R7, R5, UR40, RZ, P5, !PT ;  /* 0x000000280507cc10 */ /* 0x000fe4000affe4ff */
[----:B---3--:R-:W-:-:S05]  /*1e4c0*/  @!P4 PRMT R3, R16, 0x8880, RZ ;  /* 0x000088801003c816 */ /* 0x008fca00000000ff */
[----:B------:R-:W-:-:S04]  /*1e4d0*/  @!P4 IMAD R2, R3, R18, RZ ;  /* 0x000000120302c224 */ /* 0x000fc800078e02ff */
[----:B------:R-:W-:-:S05]  /*1e4e0*/  @!P4 IMAD R3, R28, R17, R2 ;  /* 0x000000111c03c224 */ /* 0x000fca00078e0202 */
[----:B------:R0:W-:Y:S01]  /*1e4f0*/  @!P4 STG.E.U8 desc[UR56][R6.64+0x39], R3 ;  /* 0x000039030600c986 */ /* 0x0001e2000c101138 */
[----:B------:R-:W-:-:S13]  /*1e500*/  ISETP.LT.OR P4, PT, R0, 0x21, !P1 ;  /* 0x000000210000780c */ /* 0x000fda0004f81670 */
[----:B------:R-:W3:Y:S01]  /*1e510*/  @!P4 LDG.E.U8 R16, desc[UR56][R14.64+0x20] ;  /* 0x000020380e10c981 */ /* 0x000ee2000c1e1100 */
[----:B------:R-:W-:Y:S01]  /*1e520*/  MOV R28, UR13 ;  /* 0x0000000d001c7c02 */ /* 0x000fe20008000f00 */
[----:B0-----:R-:W-:-:S04]  /*1e530*/  @!P4 IMAD.MOV.U32 R6, RZ, RZ, R8 ;  /* 0x000000ffff06c224 */ /* 0x001fc800078e0008 */
[----:B------:R-:W-:-:S04]  /*1e540*/  IMAD R28, R28, 0x180, RZ ;  /* 0x000001801c1c7824 */ /* 0x000fc800078e02ff */
[----:B------:R-:W-:Y:S02]  /*1e550*/  IMAD.IADD R7, R28, 0x1, R9 ;  /* 0x000000011c077824 */ /* 0x000fe400078e0209 */
[----:B------:R-:W4:Y:S01]  /*1e560*/  LDL.LU R28, [R1+0x1d0] ;  /* 0x0001d000011c7983 */ /* 0x000f220000300800 */
[----:B---3--:R-:W-:-:S05]  /*1e570*/  @!P4 PRMT R3, R16, 0x8880, RZ ;  /* 0x000088801003c816 */ /* 0x008fca00000000ff */
[----:B------:R-:W-:-:S04]  /*1e580*/  @!P4 IMAD R2, R3, R18, RZ ;  /* 0x000000120302c224 */ /* 0x000fc800078e02ff */
[----:B------:R-:W-:-:S05]  /*1e590*/  @!P4 IMAD R3, R31, R17, R2 ;  /* 0x000000111f03c224 */ /* 0x000fca00078e0202 */
[----:B------:R0:W-:Y:S01]  /*1e5a0*/  @!P4 STG.E.U8 desc[UR56][R6.64+0x20], R3 ;  /* 0x000020030600c986 */ /* 0x0001e2000c101138 */
[----:B------:R-:W-:-:S13]  /*1e5b0*/  ISETP.LT.OR P4, PT, R0, 0x22, !P1 ;  /* 0x000000220000780c */ /* 0x000fda0004f81670 */
[----:B------:R-:W0:Y:S01]  /*1e5c0*/  @!P4 LDG.E.U8 R16, desc[UR56][R14.64+0x21] ;  /* 0x000021380e10c981 */ /* 0x000e22000c1e1100 */
[----:B------:R-:W-:Y:S02]  /*1e5d0*/  @!P4 IMAD.MOV.U32 R30, RZ, RZ, R8 ;  /* 0x000000ffff1ec224 */ /* 0x000fe400078e0008 */
[----:B------:R-:W-:Y:S01]  /*1e5e0*/  @!P4 IMAD.MOV.U32 R31, RZ, RZ, R7 ;  /* 0x000000ffff1fc224 */ /* 0x000fe200078e0007 */
[----:B0-----:R-:W-:-:S05]  /*1e5f0*/  @!P4 PRMT R3, R16, 0x8880, RZ ;  /* 0x000088801003c816 */ /* 0x001fca00000000ff */
[----:B------:R-:W-:-:S04]  /*1e600*/  @!P4 IMAD R2, R3, R18, RZ ;  /* 0x000000120302c224 */ /* 0x000fc800078e02ff */
[----:B------:R-:W-:Y:S02]  /*1e610*/  @!P4 IMAD R3, R29, R17, R2 ;  /* 0x000000111d03c224 */ /* 0x000fe400078e0202 */
[----:B------:R-:W3:Y:S04]  /*1e620*/  LDL.LU R29, [R1+0x1d4] ;  /* 0x0001d400011d7983 */ /* 0x000ee80000300800 */
[----:B------:R0:W-:Y:S01]  /*1e630*/  @!P4 STG.E.U8 desc[UR56][R30.64+0x21], R3 ;  /* 0x000021031e00c986 */ /* 0x0001e2000c101138 */
[----:B------:R-:W-:-:S13]  /*1e640*/  ISETP.LT.OR P4, PT, R0, 0x21, !P0 ;  /* 0x000000210000780c */ /* 0x000fda0004781670 */
[----:B------:R-:W2:Y:S01]  /*1e650*/  @!P4 LDG.E.U8 R16, desc[UR56][R20.64+0x20] ;  /* 0x000020381410c981 */ /* 0x000ea2000c1e1100 */
[----:B0-----:R-:W-:-:S04]  /*1e660*/  @!P4 IADD3 R30, P5, R8, UR41, RZ ;  /* 0x00000029081ecc10 */ /* 0x001fc8000ffbe0ff */
[----:B------:R-:W-:Y:S02]  /*1e670*/  @!P4 IADD3.X R31, R7, UR40, RZ, P5, !PT ;  /* 0x00000028071fcc10 */ /* 0x000fe4000affe4ff */
[----:B--2---:R-:W-:-:S05]  /*1e680*/  @!P4 PRMT R3, R16, 0x8880, RZ ;  /* 0x000088801003c816 */ /* 0x004fca00000000ff */
[----:B------:R-:W-:-:S04]  /*1e690*/  @!P4 IMAD R2, R3, R18, RZ ;  /* 0x000000120302c224 */ /* 0x000fc800078e02ff */
[----:B------:R-:W-:Y:S02]  /*1e6a0*/  @!P4 IMAD R3, R36, R17, R2 ;  /* 0x000000112403c224 */ /* 0x000fe400078e0202 */
[----:B------:R-:W2:Y:S04]  /*1e6b0*/  LDL.LU R36, [R1+0x1d8] ;  /* 0x0001d80001247983 */ /* 0x000ea80000300800 */
        /* <DEDUP_REMOVED lines=11> */
[----:B------:R-:W3:Y:S01]  /*1e770*/  @!P4 LDG.E.U8 R16, desc[UR56][R14.64+0x28] ;  /* 0x000028380e10c981 */ /* 0x000ee2000c1e1100 */
[----:B0-----:R-:W-:Y:S01]  /*1e780*/  @!P4 IMAD.MOV.U32 R30, RZ, RZ, R8 ;  /* 0x000000ffff1ec224 */ /* 0x001fe200078e0008 */
[----:B------:R-:W-:Y:S02]  /*1e790*/  @!P4 MOV R31, R7 ;  /* 0x00000007001fc202 */ /* 0x000fe40000000f00 */
[----:B---3--:R-:W-:-:S05]  /*1e7a0*/  @!P4 PRMT R3, R16, 0x8880, RZ ;  /* 0x000088801003c816 */ /* 0x008fca00000000ff */
[----:B------:R-:W-:-:S04]  /*1e7b0*/  @!P4 IMAD R2, R3, R18, RZ ;  /* 0x000000120302c224 */ /* 0x000fc800078e02ff */
[----:B------:R-:W-:Y:S02]  /*1e7c0*/  @!P4 IMAD R3, R28, R17, R2 ;  /* 0x000000111c03c224 */ /* 0x000fe400078e0202 */
[----:B------:R-:W3:Y:S04]  /*1e7d0*/  LDL.LU R28, [R1+0x1e0] ;  /* 0x0001e000011c7983 */ /* 0x000ee80000300800 */
[----:B------:R0:W-:Y:S01]  /*1e7e0*/  @!P4 STG.E.U8 desc[UR56][R30.64+0x28], R3 ;  /* 0x000028031e00c986 */ /* 0x0001e2000c101138 */
[----:B------:R-:W-:-:S13]  /*1e7f0*/  ISETP.LT.OR P4, PT, R0, 0x2a, !P1 ;  /* 0x0000002a0000780c */ /* 0x000fda0004f81670 */
[----:B------:R-:W2:Y:S01]  /*1e800*/  @!P4 LDG.E.U8 R16, desc[UR56][R14.64+0x29] ;  /* 0x000029380e10c981 */ /* 0x000ea2000c1e1100 */
[----:B0-----:R-:W-:Y:S02]  /*1e810*/  @!P4 IMAD.MOV.U32 R30, RZ, RZ, R8 ;  /* 0x000000ffff1ec224 */ /* 0x001fe400078e0008 */
[----:B------:R-:W-:Y:S01]  /*1e820*/  @!P4 IMAD.MOV.U32 R31, RZ, RZ, R7 ;  /* 0x000000ffff1fc224 */ /* 0x000fe200078e0007 */
        /* <DEDUP_REMOVED lines=16> */
[----:B0-----:R-:W-:-:S04]  /*1e930*/  @!P4 IADD3 R30, P5, R8, UR41, RZ ;  /* 0x00000029081ecc10 */ /* 0x001fc8000ffbe0ff */
[----:B------:R-:W-:Y:S02]  /*1e940*/  @!P4 IADD3.X R31, R7, UR40, RZ, P5, !PT ;  /* 0x00000028071fcc10 */ /* 0x000fe4000affe4ff */
        /* <DEDUP_REMOVED lines=16> */
[----:B0-----:R-:W-:Y:S01]  /*1ea50*/  @!P4 IMAD.MOV.U32 R30, RZ, RZ, R8 ;  /* 0x000000ffff1ec224 */ /* 0x001fe200078e0008 */
[----:B------:R-:W-:Y:S02]  /*1ea60*/  @!P4 MOV R31, R7 ;  /* 0x00000007001fc202 */ /* 0x000fe40000000f00 */
        /* <DEDUP_REMOVED lines=23> */
[----:B0-----:R-:W-:Y:S02]  /*1ebe0*/  @!P4 IMAD.MOV.U32 R30, RZ, RZ, R8 ;  /* 0x000000ffff1ec224 */ /* 0x001fe400078e0008 */
[----:B------:R-:W-:Y:S01]  /*1ebf0*/  @!P4 IMAD.MOV.U32 R31, RZ, RZ, R7 ;  /* 0x000000ffff1fc224 */ /* 0x000fe200078e0007 */
[----:B---3--:R-:W-:-:S05]  /*1ec00*/  @!P4 PRMT R3, R16, 0x8880, RZ ;  /* 0x000088801003c816 */ /* 0x008fca00000000ff */
[----:B------:R-:W-:-:S04]  /*1ec10*/  @!P4 IMAD R2, R3, R18, RZ ;  /* 0x000000120302c224 */ /* 0x000fc800078e02ff */
[----:B--2---:R-:W-:Y:S02]  /*1ec20*/  @!P4 IMAD R3, R28, R17, R2 ;  /* 0x000000111c03c224 */ /* 0x004fe400078e0202 */
[----:B------:R-:W2:Y:S04]  /*1ec30*/  LDL.LU R28, [R1+0x180] ;  /* 0x00018000011c7983 */ /* 0x000ea80000300800 */
[----:B------:R0:W-:Y:S01]  /*1ec40*/  @!P4 STG.E.U8 desc[UR56][R30.64+0x38], R3 ;  /* 0x000038031e00c986 */ /* 0x0001e2000c101138 */
[----:B------:R-:W-:-:S03]  /*1ec50*/  ISETP.LT.OR P4, PT, R0, 0x3a, !P1 ;  /* 0x0000003a0000780c */ /* 0x000fc60004f81670 */
[----:B------:R-:W3:Y:S10]  /*1ec60*/  LDL.LU.64 R36, [R1+0x3c0] ;  /* 0x0003c00001247983 */ /* 0x000ef40000300a00 */
[----:B------:R-:W4:Y:S01]  /*1ec70*/  @!P4 LDG.E.U8 R16, desc[UR56][R14.64+0x39] ;  /* 0x000039380e10c981 */ /* 0x000f22000c1e1100 */
[----:B0-----:R-:W-:-:S02]  /*1ec80*/  @!P4 IMAD.MOV.U32 R30, RZ, RZ, R8 ;  /* 0x000000ffff1ec224 */ /* 0x001fc400078e0008 */
[----:B------:R-:W-:Y:S01]  /*1ec90*/  @!P4 IMAD.MOV.U32 R31, RZ, RZ, R7 ;  /* 0x000000ffff1fc224 */ /* 0x000fe200078e0007 */
[----:B----4-:R-:W-:-:S05]  /*1eca0*/  @!P4 PRMT R3, R16, 0x8880, RZ ;  /* 0x000088801003c816 */ /* 0x010fca00000000ff */
[----:B------:R-:W-:-:S04]  /*1ecb0*/  @!P4 IMAD R2, R3, R18, RZ ;  /* 0x000000120302c224 */ /* 0x000fc800078e02ff */
[----:B------:R-:W-:Y:S02]  /*1ecc0*/  @!P4 IMAD R3, R29, R17, R2 ;  /* 0x000000111d03c224 */ /* 0x000fe400078e0202 */
[----:B------:R-:W4:Y:S04]  /*1ecd0*/  LDL.LU R29, [R1+0x184] ;  /* 0x00018400011d7983 */ /* 0x000f280000300800 */
[----:B------:R0:W-:Y:S01]  /*1ece0*/  @!P4 STG.E.U8 desc[UR56][R30.64+0x39], R3 ;  /* 0x000039031e00c986 */ /* 0x0001e2000c101138 */
[----:B------:R-:W-:-:S03]  /*1ecf0*/  ISETP.LT.OR P4, PT, R0, 0x39, !P0 ;  /* 0x000000390000780c */ /* 0x000fc60004781670 */
[----:B------:R-:W4:Y:S10]  /*1ed00*/  LDL.LU.64 R38, [R1+0x380] ;  /* 0x0003800001267983 */ /* 0x000f340000300a00 */
        /* <DEDUP_REMOVED lines=9> */
[----:B------:R-:W0:Y:S01]  /*1eda0*/  @!P4 LDG.E.U8 R16, desc[UR56][R20.64+0x39] ;  /* 0x000039381410c981 */ /* 0x000e22000c1e1100 */
[----:B------:R-:W-:Y:S02]  /*1edb0*/  LOP3.LUT R19, R19, 0xffffefff, RZ, 0xc0, !PT ;  /* 0xffffefff13137812 */ /* 0x000fe400078ec0ff */
[----:B0-----:R-:W-:-:S05]  /*1edc0*/  @!P4 PRMT R3, R16, 0x8880, RZ ;  /* 0x000088801003c816 */ /* 0x001fca00000000ff */
[----:B------:R-:W-:Y:S02]  /*1edd0*/  @!P4 IMAD R2, R3, R18, RZ ;  /* 0x000000120302c224 */ /* 0x000fe400078e02ff */
[----:B------:R-:W2:Y:S01]  /*1ede0*/  LDL.LU R3, [R1+0x1fc] ;  /* 0x0001fc0001037983 */ /* 0x000ea20000300800 */
[----:B------:R-:W-:Y:S02]  /*1edf0*/  @P2 LOP3.LUT R19, R19, 0x1000, RZ, 0xfc, !PT ;  /* 0x0000100013132812 */ /* 0x000fe400078efcff */
[----:B------:R-:W-:Y:S02]  /*1ee00*/  @!P4 IADD3 R30, P5, R8, UR41, RZ ;  /* 0x00000029081ecc10 */ /* 0x000fe4000ffbe0ff */
[----:B------:R-:W-:Y:S02]  /*1ee10*/  LOP3.LUT R19, R19, 0xffffbfff, RZ, 0xc0, !PT ;  /* 0xffffbfff13137812 */ /* 0x000fe400078ec0ff */
[----:B------:R-:W-:Y:S02]  /*1ee20*/  @!P4 IADD3.X R31, R7, UR40, RZ, P5, !PT ;  /* 0x00000028071fcc10 */ /* 0x000fe4000affe4ff */
[----:B------:R-:W-:-:S04]  /*1ee30*/  @P1 LOP3.LUT R19, R19, 0x4000, RZ, 0xfc, !PT ;  /* 0x0000400013131812 */ /* 0x000fc800078efcff */
[----:B------:R-:W-:Y:S01]  /*1ee40*/  LOP3.LUT P1, RZ, R19, 0x10, RZ, 0xc0, !PT ;  /* 0x0000001013ff7812 */ /* 0x000fe2000782c0ff */
[----:B--2---:R-:W-:-:S05]  /*1ee50*/  @!P4 IMAD R3, R3, R17, R2 ;  /* 0x000000110303c224 */ /* 0x004fca00078e0202 */
[----:B------:R0:W-:Y:S01]  /*1ee60*/  @!P4 STG.E.U8 desc[UR56][R30.64+0x39], R3 ;  /* 0x000039031e00c986 */ /* 0x0001e2000c101138 */
[C---:B------:R-:W-:Y:S02]  /*1ee70*/  ISETP.LT.OR P4, PT, R0.reuse, 0x41, !P1 ;  /* 0x000000410000780c */ /* 0x040fe40004f81670 */
[----:B------:R-:W-:Y:S01]  /*1ee80*/  ISETP.LT.OR P3, PT, R0, 0x41, !P6 ;  /* 0x000000410000780c */ /* 0x000fe20007761670 */
[----:B0-----:R-:W2:Y:S10]  /*1ee90*/  LDL.LU R30, [R1+0x190] ;  /* 0x00019000011e7983 */ /* 0x001eb40000300800 */
[----:B---3--:R-:W3:Y:S04]  /*1eea0*/  @!P4 LDG.E.U8 R16, desc[UR56][R36.64+0x40] ;  /* 0x000040382410c981 */ /* 0x008ee8000c1e1100 */
[----:B------:R-:W2:Y:S01]  /*1eeb0*/  LDL.LU R31, [R1+0x194] ;  /* 0x00019400011f7983 */ /* 0x000ea20000300800 */
[----:B---3--:R-:W-:-:S05]  /*1eec0*/  @!P4 PRMT R3, R16, 0x8880, RZ ;  /* 0x000088801003c816 */ /* 0x008fca00000000ff */
[----:B------:R-:W-:-:S04]  /*1eed0*/  @!P4 IMAD R2, R3, R18, RZ ;  /* 0x000000120302c224 */ /* 0x000fc800078e02ff */
[----:B------:R-:W-:-:S05]  /*1eee0*/  @!P4 IMAD R3, R28, R17, R2 ;  /* 0x000000111c03c224 */ /* 0x000fca00078e0202 */
[----:B------:R0:W-:Y:S01]  /*1eef0*/  @!P4 STG.E.U8 desc[UR56][R12.64+0x40], R3 ;  /* 0x000040030c00c986 */ /* 0x0001e2000c101138 */
[----:B------:R-:W-:-:S13]  /*1ef00*/  ISETP.LT.OR P4, PT, R0, 0x42, !P1 ;  /* 0x000000420000780c */ /* 0x000fda0004f81670 */
[----:B------:R-:W0:Y:S02]  /*1ef10*/  @!P4 LDG.E.U8 R16, desc[UR56][R36.64+0x41] ;  /* 0x000041382410c981 */ /* 0x000e24000c1e1100 */
[----:B0-----:R-:W-:-:S05]  /*1ef20*/  @!P4 PRMT R3, R16, 0x8880, RZ ;  /* 0x000088801003c816 */ /* 0x001fca00000000ff */
[----:B------:R-:W-:-:S04]  /*1ef30*/  @!P4 IMAD R2, R3, R18, RZ ;  /* 0x000000120302c224 */ /* 0x000fc800078e02ff */
[----:B----4-:R-:W-:-:S05]  /*1ef40*/  @!P4 IMAD R3, R29, R17, R2 ;  /* 0x000000111d03c224 */ /* 0x010fca00078e0202 */
[----:B------:R0:W-:Y:S04]  /*1ef50*/  @!P4 STG.E.U8 desc[UR56][R12.64+0x41], R3 ;  /* 0x000041030c00c986 */ /* 0x0001e8000c101138 */
[----:B------:R-:W0:Y:S01]  /*1ef60*/  @!P3 LDG.E.U8 R16, desc[UR56][R38.64+0x40] ;  /* 0x000040382610b981 */ /* 0x000e22000c1e1100 */
[----:B------:R-:W-:Y:S02]  /*1ef70*/  ISETP.LT.OR P2, PT, R0, 0x42, !P6 ;  /* 0x000000420000780c */ /* 0x000fe40007741670 */
[----:B0-----:R-:W-:-:S05]  /*1ef80*/  @!P3 PRMT R3, R16, 0x8880, RZ ;  /* 0x000088801003b816 */ /* 0x001fca00000000ff */
[----:B------:R-:W-:Y:S02]  /*1ef90*/  @!P3 IMAD R2, R3, R18, RZ ;  /* 0x000000120302b224 */ /* 0x000fe400078e02ff */
[----:B------:R-:W3:Y:S02]  /*1efa0*/  LDL.LU R3, [R1+0x188] ;  /* 0x0001880001037983 */ /* 0x000ee40000300800 */
[----:B---3--:R-:W-:-:S05]  /*1efb0*/  @!P3 IMAD R3, R3, R17, R2 ;  /* 0x000000110303b224 */ /* 0x008fca00078e0202 */
[----:B------:R0:W-:Y:S04]  /*1efc0*/  @!P3 STG.E.U8 desc[UR56][R32.64+0x40], R3 ;  /* 0x000040032000b986 */ /* 0x0001e8000c101138 */
[----:B------:R-:W0:Y:S01]  /*1efd0*/  @!P2 LDG.E.U8 R16, desc[UR56][R38.64+0x41] ;  /* 0x000041382610a981 */ /* 0x000e22000c1e1100 */
[C---:B------:R-:W-:Y:S02]  /*1efe0*/  ISETP.LT.OR P4, PT, R0.reuse, 0x49, !P6 ;  /* 0x000000490000780c */ /* 0x040fe40007781670 */
[----:B------:R-:W-:Y:S02]  /*1eff0*/  ISETP.LT.OR P3, PT, R0, 0x4a, !P6 ;  /* 0x0000004a0000780c */ /* 0x000fe40007761670 */
[----:B0-----:R-:W-:-:S05]  /*1f000*/  @!P2 PRMT R3, R16, 0x8880, RZ ;  /* 0x000088801003a816 */ /* 0x001fca00000000ff */
[----:B------:R-:W-:Y:S02]  /*1f010*/  @!P2 IMAD R2, R3, R18, RZ ;  /* 0x000000120302a224 */ /* 0x000fe400078e02ff */
[----:B------:R-:W3:Y:S02]  /*1f020*/  LDL.LU R3, [R1+0x18c] ;  /* 0x00018c0001037983 */ /* 0x000ee40000300800 */
[----:B------:R-:W-:-:S04]  /*1f030*/  @!P4 IADD3 R28, P5, R12, UR41, RZ ;  /* 0x000000290c1ccc10 */ /* 0x000fc8000ffbe0ff */
[----:B------:R-:W-:Y:S02]  /*1f040*/  @!P4 IADD3.X R29, R13, UR40, RZ, P5, !PT ;  /* 0x000000280d1dcc10 */ /* 0x000fe4000affe4ff */
[----:B------:R-:W-:-:S04]  /*1f050*/  @!P3 IADD3 R32, P5, R12, UR41, RZ ;  /* 0x000000290c20bc10 */ /* 0x000fc8000ffbe0ff */
[----:B------:R-:W-:Y:S02]  /*1f060*/  @!P3 IADD3.X R33, R13, UR40, RZ, P5, !PT ;  /* 0x000000280d21bc10 */ /* 0x000fe4000affe4ff */
[----:B------:R-:W-:Y:S01]  /*1f070*/  ISETP.LT.OR P5, PT, R0, 0x49, !P1 ;  /* 0x000000490000780c */ /* 0x000fe20004fa1670 */
[----:B---3--:R-:W-:-:S05]  /*1f080*/  @!P2 IMAD R3, R3, R17, R2 ;  /* 0x000000110303a224 */ /* 0x008fca00078e0202 */
[----:B------:R0:W-:Y:S07]  /*1f090*/  @!P2 STG.E.U8 desc[UR56][R34.64+0x41], R3 ;  /* 0x000041032200a986 */ /* 0x0001ee000c101138 */
[----:B------:R-:W3:Y:S04]  /*1f0a0*/  @!P5 LDG.E.U8 R16, desc[UR56][R36.64+0x48] ;  /* 0x000048382410d981 */ /* 0x000ee8000c1e1100 */
[----:B0-----:R-:W4:Y:S04]  /*1f0b0*/  LDL.LU R34, [R1+0x1a0] ;  /* 0x0001a00001227983 */ /* 0x001f280000300800 */
        /* <DEDUP_REMOVED lines=9> */
[----:B------:R-:W-:-:S05]  /*1f150*/  @!P5 IMAD R3, R31, R17, R2 ;  /* 0x000000111f03d224 */ /* 0x000fca00078e0202 */
[----:B------:R0:W-:Y:S04]  /*1f160*/  @!P5 STG.E.U8 desc[UR56][R12.64+0x49], R3 ;  /* 0x000049030c00d986 */ /* 0x0001e8000c101138 */
[----:B------:R-:W0:Y:S02]  /*1f170*/  @!P4 LDG.E.U8 R16, desc[UR56][R38.64+0x48] ;  /* 0x000048382610c981 */ /* 0x000e24000c1e1100 */
[----:B0-----:R-:W-:-:S05]  /*1f180*/  @!P4 PRMT R3, R16, 0x8880, RZ ;  /* 0x000088801003c816 */ /* 0x001fca00000000ff */
[----:B------:R-:W-:Y:S02]  /*1f190*/  @!P4 IMAD R2, R3, R18, RZ ;  /* 0x000000120302c224 */ /* 0x000fe400078e02ff */
[----:B------:R-:W2:Y:S02]  /*1f1a0*/  LDL.LU R3, [R1+0x198] ;  /* 0x0001980001037983 */ /* 0x000ea40000300800 */
[----:B--2---:R-:W-:-:S05]  /*1f1b0*/  @!P4 IMAD R3, R3, R17, R2 ;  /* 0x000000110303c224 */ /* 0x004fca00078e0202 */
[----:B------:R0:W-:Y:S04]  /*1f1c0*/  @!P4 STG.E.U8 desc[UR56][R28.64+0x48], R3 ;  /* 0x000048031c00c986 */ /* 0x0001e8000c101138 */
[----:B------:R-:W0:Y:S01]  /*1f1d0*/  @!P3 LDG.E.U8 R16, desc[UR56][R38.64+0x49] ;  /* 0x000049382610b981 */ /* 0x000e22000c1e1100 */
[----:B------:R-:W-:-:S13]  /*1f1e0*/  ISETP.LT.OR P2, PT, R0, 0x51, !P6 ;  /* 0x000000510000780c */ /* 0x000fda0007741670 */
[----:B------:R-:W-:-:S04]  /*1f1f0*/  @!P2 IADD3 R30, P5, R12, UR41, RZ ;  /* 0x000000290c1eac10 */ /* 0x000fc8000ffbe0ff */
[----:B------:R-:W-:Y:S02]  /*1f200*/  @!P2 IADD3.X R31, R13, UR40, RZ, P5, !PT ;  /* 0x000000280d1fac10 */ /* 0x000fe4000affe4ff */
[----:B0-----:R-:W-:-:S05]  /*1f210*/  @!P3 PRMT R3, R16, 0x8880, RZ ;  /* 0x000088801003b816 */ /* 0x001fca00000000ff */
[----:B------:R-:W-:Y:S02]  /*1f220*/  @!P3 IMAD R2, R3, R18, RZ ;  /* 0x000000120302b224 */ /* 0x000fe400078e02ff */
[----:B------:R-:W2:Y:S01]  /*1f230*/  LDL.LU R3, [R1+0x19c] ;  /* 0x00019c0001037983 */ /* 0x000ea20000300800 */
[----:B------:R-:W-:-:S13]  /*1f240*/  ISETP.LT.OR P5, PT, R0, 0x52, !P6 ;  /* 0x000000520000780c */ /* 0x000fda00077a1670 */
[----:B------:R-:W-:-:S04]  /*1f250*/  @!P5 IADD3 R28, P4, R12, UR41, RZ ;  /* 0x000000290c1cdc10 */ /* 0x000fc8000ff9e0ff */
[----:B------:R-:W-:Y:S02]  /*1f260*/  @!P5 IADD3.X R29, R13, UR40, RZ, P4, !PT ;  /* 0x000000280d1ddc10 */ /* 0x000fe4000a7fe4ff */
[----:B------:R-:W-:Y:S01]  /*1f270*/  ISETP.LT.OR P4, PT, R0, 0x51, !P1 ;  /* 0x000000510000780c */ /* 0x000fe20004f81670 */
[----:B--2---:R-:W-:-:S05]  /*1f280*/  @!P3 IMAD R3, R3, R17, R2 ;  /* 0x000000110303b224 */ /* 0x004fca00078e0202 */
[----:B------:R0:W-:Y:S07]  /*1f290*/  @!P3 STG.E.U8 desc[UR56][R32.64+0x49], R3 ;  /* 0x000049032000b986 */ /* 0x0001ee000c101138 */
[----:B------:R-:W2:Y:S04]  /*1f2a0*/  @!P4 LDG.E.U8 R16, desc[UR56][R36.64+0x50] ;  /* 0x000050382410c981 */ /* 0x000ea8000c1e1100 */
[----:B0-----:R-:W3:Y:S04]  /*1f2b0*/  LDL.LU R32, [R1+0x1b0] ;  /* 0x0001b00001207983 */ /* 0x001ee80000300800 */
[----:B------:R-:W3:Y:S01]  /*1f2c0*/  LDL.LU R33, [R1+0x1b4] ;  /* 0x0001b40001217983 */ /* 0x000ee20000300800 */
[----:B--2---:R-:W-:-:S05]  /*1f2d0*/  @!P4 PRMT R3, R16, 0x8880, RZ ;  /* 0x000088801003c816 */ /* 0x004fca00000000ff */
[----:B------:R-:W-:-:S04]  /*1f2e0*/  @!P4 IMAD R2, R3, R18, RZ ;  /* 0x000000120302c224 */ /* 0x000fc800078e02ff */
[----:B----4-:R-:W-:-:S05]  /*1f2f0*/  @!P4 IMAD R3, R34, R17, R2 ;  /* 0x000000112203c224 */ /* 0x010fca00078e0202 */
        /* <DEDUP_REMOVED lines=13> */
[----:B------:R-:W0:Y:S02]  /*1f3d0*/  @!P5 LDG.E.U8 R16, desc[UR56][R38.64+0x51] ;  /* 0x000051382610d981 */ /* 0x000e24000c1e1100 */
[----:B0-----:R-:W-:-:S05]  /*1f3e0*/  @!P5 PRMT R3, R16, 0x8880, RZ ;  /* 0x000088801003d816 */ /* 0x001fca00000000ff */
[----:B------:R-:W-:Y:S02]  /*1f3f0*/  @!P5 IMAD R2, R3, R18, RZ ;  /* 0x000000120302d224 */ /* 0x000fe400078e02ff */
[----:B------:R-:W2:Y:S02]  /*1f400*/  LDL.LU R3, [R1+0x1ac] ;  /* 0x0001ac0001037983 */ /* 0x000ea40000300800 */
[----:B--2---:R-:W-:-:S05]  /*1f410*/  @!P5 IMAD R3, R3, R17, R2 ;  /* 0x000000110303d224 */ /* 0x004fca00078e0202 */
[----:B------:R0:W-:Y:S01]  /*1f420*/  @!P5 STG.E.U8 desc[UR56][R28.64+0x51], R3 ;  /* 0x000051031c00d986 */ /* 0x0001e2000c101138 */
[C---:B------:R-:W-:Y:S02]  /*1f430*/  ISETP.LT.OR P5, PT, R0.reuse, 0x59, !P1 ;  /* 0x000000590000780c */ /* 0x040fe40004fa1670 */
[----:B------:R-:W-:Y:S01]  /*1f440*/  ISETP.LT.OR P3, PT, R0, 0x59, !P6 ;  /* 0x000000590000780c */ /* 0x000fe20007761670 */
[----:B0-----:R-:W2:Y:S10]  /*1f450*/  LDL.LU R28, [R1+0x140] ;  /* 0x00014000011c7983 */ /* 0x001eb40000300800 */
[----:B------:R-:W4:Y:S04]  /*1f460*/  @!P5 LDG.E.U8 R16, desc[UR56][R36.64+0x58] ;  /* 0x000058382410d981 */ /* 0x000f28000c1e1100 */
[----:B------:R-:W2:Y:S01]  /*1f470*/  LDL.LU R29, [R1+0x144] ;  /* 0x00014400011d7983 */ /* 0x000ea20000300800 */
[----:B----4-:R-:W-:-:S05]  /*1f480*/  @!P5 PRMT R3, R16, 0x8880, RZ ;  /* 0x000088801003d816 */ /* 0x010fca00000000ff */
[----:B------:R-:W-:-:S04]  /*1f490*/  @!P5 IMAD R2, R3, R18, RZ ;  /* 0x000000120302d224 */ /* 0x000fc800078e02ff */
[----:B---3--:R-:W-:-:S05]  /*1f4a0*/  @!P5 IMAD R3, R32, R17, R2 ;  /* 0x000000112003d224 */ /* 0x008fca00078e0202 */
[----:B------:R0:W-:Y:S01]  /*1f4b0*/  @!P5 STG.E.U8 desc[UR56][R12.64+0x58], R3 ;  /* 0x000058030c00d986 */ /* 0x0001e2000c101138 */
[----:B------:R-:W-:-:S13]  /*1f4c0*/  ISETP.LT.OR P5, PT, R0, 0x5a, !P1 ;  /* 0x0000005a0000780c */ /* 0x000fda0004fa1670 */
[----:B------:R-:W0:Y:S02]  /*1f4d0*/  @!P5 LDG.E.U8 R16, desc[UR56][R36.64+0x59] ;  /* 0x000059382410d981 */ /* 0x000e24000c1e1100 */
[----:B0-----:R-:W-:-:S05]  /*1f4e0*/  @!P5 PRMT R3, R16, 0x8880, RZ ;  /* 0x000088801003d816 */ /* 0x001fca00000000ff */
[----:B------:R-:W-:-:S04]  /*1f4f0*/  @!P5 IMAD R2, R3, R18, RZ ;  /* 0x000000120302d224 */ /* 0x000fc800078e02ff */
[----:B------:R-:W-:-:S05]  /*1f500*/  @!P5 IMAD R3, R33, R17, R2 ;  /* 0x000000112103d224 */ /* 0x000fca00078e0202 */
[----:B------:R0:W-:Y:S04]  /*1f510*/  @!P5 STG.E.U8 desc[UR56][R12.64+0x59], R3 ;  /* 0x000059030c00d986 */ /* 0x0001e8000c101138 */
[----:B------:R-:W0:Y:S01]  /*1f520*/  @!P3 LDG.E.U8 R16, desc[UR56][R38.64+0x58] ;  /* 0x000058382610b981 */ /* 0x000e22000c1e1100 */
[----:B------:R-:W-:Y:S02]  /*1f530*/  @!P3 IADD3 R34, P4, R12, UR41, RZ ;  /* 0x000000290c22bc10 */ /* 0x000fe4000ff9e0ff */
[----:B0-----:R-:W-:-:S05]  /*1f540*/  @!P3 PRMT R3, R16, 0x8880, RZ ;  /* 0x000088801003b816 */ /* 0x001fca00000000ff */
[----:B------:R-:W-:Y:S02]  /*1f550*/  @!P3 IMAD R2, R3, R18, RZ ;  /* 0x000000120302b224 */ /* 0x000fe400078e02ff */
[----:B------:R-:W3:Y:S01]  /*1f560*/  LDL.LU R3, [R1+0x1b8] ;  /* 0x0001b80001037983 */ /* 0x000ee20000300800 */
[----:B------:R-:W-:Y:S02]  /*1f570*/  @!P3 IADD3.X R35, R13, UR40, RZ, P4, !PT ;  /* 0x000000280d23bc10 */ /* 0x000fe4000a7fe4ff */
[----:B------:R-:W-:Y:S01]  /*1f580*/  ISETP.LT.OR P4, PT, R0, 0x5a, !P6 ;  /* 0x0000005a0000780c */ /* 0x000fe20007781670 */
[----:B---3--:R-:W-:-:S05]  /*1f590*/  @!P3 IMAD R3, R3, R17, R2 ;  /* 0x000000110303b224 */ /* 0x008fca00078e0202 */
[----:B------:R0:W-:Y:S07]  /*1f5a0*/  @!P3 STG.E.U8 desc[UR56][R34.64+0x58], R3 ;  /* 0x000058032200b986 */ /* 0x0001ee000c101138 */
[----:B------:R-:W0:Y:S02]  /*1f5b0*/  @!P4 LDG.E.U8 R16, desc[UR56][R38.64+0x59] ;  /* 0x000059382610c981 */ /* 0x000e24000c1e1100 */
[----:B0-----:R-:W-:-:S05]  /*1f5c0*/  @!P4 PRMT R3, R16, 0x8880, RZ ;  /* 0x000088801003c816 */ /* 0x001fca00000000ff */
[----:B------:R-:W-:Y:S02]  /*1f5d0*/  @!P4 IMAD R2, R3, R18, RZ ;  /* 0x000000120302c224 */ /* 0x000fe400078e02ff */
[----:B------:R-:W3:Y:S01]  /*1f5e0*/  LDL.LU R3, [R1+0x1bc] ;  /* 0x0001bc0001037983 */ /* 0x000ee20000300800 */
[----:B------:R-:W-:-:S04]  /*1f5f0*/  @!P4 IADD3 R30, P2, R12, UR41, RZ ;  /* 0x000000290c1ecc10 */ /* 0x000fc8000ff5e0ff */
[----:B------:R-:W-:Y:S02]  /*1f600*/  @!P4 IADD3.X R31, R13, UR40, RZ, P2, !PT ;  /* 0x000000280d1fcc10 */ /* 0x000fe400097fe4ff */
[----:B------:R-:W-:Y:S01]  /*1f610*/  LOP3.LUT P2, RZ, R19, 0x8, RZ, 0xc0, !PT ;  /* 0x0000000813ff7812 */ /* 0x000fe2000784c0ff */
[----:B---3--:R-:W-:-:S05]  /*1f620*/  @!P4 IMAD R3, R3, R17, R2 ;  /* 0x000000110303c224 */ /* 0x008fca00078e0202 */
[----:B------:R0:W-:Y:S01]  /*1f630*/  @!P4 STG.E.U8 desc[UR56][R30.64+0x59], R3 ;  /* 0x000059031e00c986 */ /* 0x0001e2000c101138 */
[C---:B------:R-:W-:Y:S02]  /*1f640*/  ISETP.LT.OR P4, PT, R0.reuse, 0x41, !P2 ;  /* 0x000000410000780c */ /* 0x040fe40005781670 */
[C---:B------:R-:W-:Y:S02]  /*1f650*/  ISETP.LT.OR P1, PT, R0.reuse, 0x61, !P6 ;  /* 0x000000610000780c */ /* 0x040fe40007721670 */
[----:B------:R-:W-:Y:S01]  /*1f660*/  ISETP.LT.OR P3, PT, R0, 0x62, !P6 ;  /* 0x000000620000780c */ /* 0x000fe20007761670 */
[----:B0-----:R-:W3:Y:S08]  /*1f670*/  LDL.LU R30, [R1+0x150] ;  /* 0x00015000011e7983 */ /* 0x001ef00000300800 */
[----:B------:R-:W4:Y:S02]  /*1f680*/  @!P4 LDG.E.U8 R16, desc[UR56][R236.64+0x40] ;  /* 0x00004038ec10c981 */ /* 0x000f24000c1e1100 */
[----:B------:R-:W-:-:S02]  /*1f690*/  @!P1 IADD3 R32, P5, R12, UR41, RZ ;  /* 0x000000290c209c10 */ /* 0x000fc4000ffbe0ff */
[----:B------:R-:W3:Y:S01]  /*1f6a0*/  LDL.LU R31, [R1+0x154] ;  /* 0x00015400011f7983 */ /* 0x000ee20000300800 */
[----:B----4-:R-:W-:-:S05]  /*1f6b0*/  @!P4 PRMT R3, R16, 0x8880, RZ ;  /* 0x000088801003c816 */ /* 0x010fca00000000ff */
[----:B------:R-:W-:-:S04]  /*1f6c0*/  @!P4 IMAD R2, R3, R18, RZ ;  /* 0x000000120302c224 */ /* 0x000fc800078e02ff */
[----:B--2---:R-:W-:-:S05]  /*1f6d0*/  @!P4 IMAD R3, R28, R17, R2 ;  /* 0x000000111c03c224 */ /* 0x004fca00078e0202 */
[----:B------:R0:W-:Y:S01]  /*1f6e0*/  @!P4 STG.E.U8 desc[UR56][R10.64+0x40], R3 ;  /* 0x000040030a00c986 */ /* 0x0001e2000c101138 */
[----:B------:R-:W-:-:S13]  /*1f6f0*/  ISETP.LT.OR P4, PT, R0, 0x42, !P2 ;  /* 0x000000420000780c */ /* 0x000fda0005781670 */
[----:B------:R-:W0:Y:S01]  /*1f700*/  @!P4 LDG.E.U8 R16, desc[UR56][R236.64+0x41] ;  /* 0x00004138ec10c981 */ /* 0x000e22000c1e1100 */
[----:B------:R-:W-:Y:S02]  /*1f710*/  @!P1 IADD3.X R33, R13, UR40, RZ, P5, !PT ;  /* 0x000000280d219c10 */ /* 0x000fe4000affe4ff */
[----:B------:R-:W-:-:S04]  /*1f720*/  @!P3 IADD3 R34, P5, R12, UR41, RZ ;  /* 0x000000290c22bc10 */ /* 0x000fc8000ffbe0ff */
[----:B------:R-:W-:Y:S02]  /*1f730*/  @!P3 IADD3.X R35, R13, UR40, RZ, P5, !PT ;  /* 0x000000280d23bc10 */ /* 0x000fe4000affe4ff */
[----:B------:R-:W-:Y:S02]  /*1f740*/  LOP3.LUT P3, RZ, R19, 0x2000, RZ, 0xc0, !PT ;  /* 0x0000200013ff7812 */ /* 0x000fe4000786c0ff */
[----:B0-----:R-:W-:-:S05]  /*1f750*/  @!P4 PRMT R3, R16, 0x8880, RZ ;  /* 0x000088801003c816 */ /* 0x001fca00000000ff */
[----:B------:R-:W-:-:S04]  /*1f760*/  @!P4 IMAD R2, R3, R18, RZ ;  /* 0x000000120302c224 */ /* 0x000fc800078e02ff */
[----:B------:R-:W-:-:S05]  /*1f770*/  @!P4 IMAD R3, R29, R17, R2 ;  /* 0x000000111d03c224 */ /* 0x000fca00078e0202 */
        /* <DEDUP_REMOVED lines=37> */
[----:B------:R-:W3:Y:S01]  /*1f9d0*/  LDL.LU R3, [R1+0x158] ;  /* 0x0001580001037983 */ /* 0x000ee20000300800 */
[----:B------:R-:W-:-:S04]  /*1f9e0*/  @!P4 IADD3 R30, P5, R10, UR41, RZ ;  /* 0x000000290a1ecc10 */ /* 0x000fc8000ffbe0ff */
[----:B------:R-:W-:Y:S01]  /*1f9f0*/  @!P4 IADD3.X R31, R11, UR40, RZ, P5, !PT ;  /* 0x000000280b1fcc10 */ /* 0x000fe2000affe4ff */
[----:B---3--:R-:W-:-:S05]  /*1fa00*/  @!P4 IMAD R3, R3, R17, R2 ;  /* 0x000000110303c224 */ /* 0x008fca00078e0202 */
        /* <DEDUP_REMOVED lines=10> */
[----:B------:R-:W-:-:S03]  /*1fab0*/  ISETP.LT.OR P4, PT, R0, 0x51, !P2 ;  /* 0x000000510000780c */ /* 0x000fc60005781670 */
[----:B0-----:R-:W3:Y:S10]  /*1fac0*/  LDL.LU R30, [R1+0x170] ;  /* 0x00017000011e7983 */ /* 0x001ef40000300800 */
        /* <DEDUP_REMOVED lines=54> */
[----:B------:R-:W0:Y:S01]  /*1fe30*/  @!P4 LDG.E.U8 R16, desc[UR56][R234.64+0x59] ;  /* 0x00005938ea10c981 */ /* 0x000e22000c1e1100 */
[----:B------:R-:W-:Y:S02]  /*1fe40*/  LOP3.LUT P1, RZ, R19, 0x4000, RZ, 0xc0, !PT ;  /* 0x0000400013ff7812 */ /* 0x000fe4000782c0ff */
[----:B0-----:R-:W-:-:S05]  /*1fe50*/  @!P4 PRMT R3, R16, 0x8880, RZ ;  /* 0x000088801003c816 */ /* 0x001fca00000000ff */
[----:B------:R-:W-:Y:S02]  /*1fe60*/  @!P4 IMAD R2, R3, R18, RZ ;  /* 0x000000120302c224 */ /* 0x000fe400078e02ff */
[----:B------:R-:W3:Y:S01]  /*1fe70*/  LDL.LU R3, [R1+0x17c] ;  /* 0x00017c0001037983 */ /* 0x000ee20000300800 */
[C---:B------:R-:W-:Y:S02]  /*1fe80*/  LOP3.LUT P2, RZ, R19.reuse, 0x1000, RZ, 0xc0, !PT ;  /* 0x0000100013ff7812 */ /* 0x040fe4000784c0ff */
[----:B------:R-:W-:Y:S02]  /*1fe90*/  LOP3.LUT R19, R19, 0xfffffbff, RZ, 0xc0, !PT ;  /* 0xfffffbff13137812 */ /* 0x000fe400078ec0ff */
[----:B------:R-:W-:Y:S02]  /*1fea0*/  @!P4 IADD3 R30, P5, R10, UR41, RZ ;  /* 0x000000290a1ecc10 */ /* 0x000fe4000ffbe0ff */
[----:B------:R-:W-:Y:S02]  /*1feb0*/  @P3 LOP3.LUT R19, R19, 0x400, RZ, 0xfc, !PT ;  /* 0x0000040013133812 */ /* 0x000fe400078efcff */
[----:B------:R-:W-:-:S02]  /*1fec0*/  @!P4 IADD3.X R31, R11, UR40, RZ, P5, !PT ;  /* 0x000000280b1fcc10 */ /* 0x000fc4000affe4ff */
[----:B------:R-:W-:Y:S01]  /*1fed0*/  LOP3.LUT P3, RZ, R19, 0x4, RZ, 0xc0, !PT ;  /* 0x0000000413ff7812 */ /* 0x000fe2000786c0ff */
        /* <DEDUP_REMOVED lines=131> */
[----:B------:R-:W3:Y:S01]  /*20710*/  @!P4 LDG.E.U8 R16, desc[UR56][R14.64+0x40] ;  /* 0x000040380e10c981 */ /* 0x000ee2000c1e1100 */
[----:B0-----:R-:W-:Y:S01]  /*20720*/  @!P4 IMAD.MOV.U32 R30, RZ, RZ, R8 ;  /* 0x000000ffff1ec224 */ /* 0x001fe200078e0008 */
[----:B------:R-:W-:Y:S02]  /*20730*/  @!P4 MOV R31, R7 ;  /* 0x00000007001fc202 */ /* 0x000fe40000000f00 */
[----:B---3--:R-:W-:-:S05]  /*20740*/  @!P4 PRMT R3, R16, 0x8880, RZ ;  /* 0x000088801003c816 */ /* 0x008fca00000000ff */
[----:B------:R-:W-:-:S04]  /*20750*/  @!P4 IMAD R2, R3, R18, RZ ;  /* 0x000000120302c224 */ /* 0x000fc800078e02ff */
[----:B--2---:R-:W-:Y:S02]  /*20760*/  @!P4 IMAD R3, R28, R17, R2 ;  /* 0x000000111c03c224 */ /* 0x004fe400078e0202 */
[----:B------:R-:W2:Y:S04]  /*20770*/  LDL.LU R28, [R1+0xd0] ;  /* 0x0000d000011c7983 */ /* 0x000ea80000300800 */
[----:B------:R0:W-:Y:S01]  /*20780*/  @!P4 STG.E.U8 desc[UR56][R30.64+0x40], R3 ;  /* 0x000040031e00c986 */ /* 0x0001e2000c101138 */
[----:B------:R-:W-:-:S13]  /*20790*/  ISETP.LT.OR P4, PT, R0, 0x42, !P1 ;  /* 0x000000420000780c */ /* 0x000fda0004f81670 */
[----:B------:R-:W3:Y:S01]  /*207a0*/  @!P4 LDG.E.U8 R16, desc[UR56][R14.64+0x41] ;  /* 0x000041380e10c981 */ /* 0x000ee2000c1e1100 */
[----:B0-----:R-:W-:Y:S02]  /*207b0*/  @!P4 IMAD.MOV.U32 R30, RZ, RZ, R8 ;  /* 0x000000ffff1ec224 */ /* 0x001fe400078e0008 */
[----:B------:R-:W-:Y:S01]  /*207c0*/  @!P4 IMAD.MOV.U32 R31, RZ, RZ, R7 ;  /* 0x000000ffff1fc224 */ /* 0x000fe200078e0007 */
[----:B---3--:R-:W-:-:S05]  /*207d0*/  @!P4 PRMT R3, R16, 0x8880, RZ ;  /* 0x000088801003c816 */ /* 0x008fca00000000ff */
[----:B------:R-:W-:-:S04]  /*207e0*/  @!P4 IMAD R2, R3, R18, RZ ;  /* 0x000000120302c224 */ /* 0x000fc800078e02ff */
[----:B------:R-:W-:Y:S02]  /*207f0*/  @!P4 IMAD R3, R29, R17, R2 ;  /* 0x000000111d03c224 */ /* 0x000fe400078e0202 */
[----:B------:R-:W3:Y:S04]  /*20800*/  LDL.LU R29, [R1+0xd4] ;  /* 0x0000d400011d7983 */ /* 0x000ee80000300800 */
[----:B------:R0:W-:Y:S01]  /*20810*/  @!P4 STG.E.U8 desc[UR56][R30.64+0x41], R3 ;  /* 0x000041031e00c986 */ /* 0x0001e2000c101138 */
[----:B------:R-:W-:-:S13]  /*20820*/  ISETP.LT.OR P4, PT, R0, 0x41, !P0 ;  /* 0x000000410000780c */ /* 0x000fda0004781670 */
[----:B------:R-:W0:Y:S02]  /*20830*/  @!P4 LDG.E.U8 R16, desc[UR56][R20.64+0x40] ;  /* 0x000040381410c981 */ /* 0x000e24000c1e1100 */
[----:B0-----:R-:W-:-:S05]  /*20840*/  @!P4 PRMT R3, R16, 0x8880, RZ ;  /* 0x000088801003c816 */ /* 0x001fca00000000ff */
[----:B------:R-:W-:Y:S02]  /*20850*/  @!P4 IMAD R2, R3, R18, RZ ;  /* 0x000000120302c224 */ /* 0x000fe400078e02ff */
[----:B------:R-:W4:Y:S01]  /*20860*/  LDL.LU R3, [R1+0xc8] ;  /* 0x0000c80001037983 */ /* 0x000f220000300800 */
[----:B------:R-:W-:-:S04]  /*20870*/  @!P4 IADD3 R30, P5, R8, UR41, RZ ;  /* 0x00000029081ecc10 */ /* 0x000fc8000ffbe0ff */
[----:B------:R-:W-:Y:S01]  /*20880*/  @!P4 IADD3.X R31, R7, UR40, RZ, P5, !PT ;  /* 0x00000028071fcc10 */ /* 0x000fe2000affe4ff */
[----:B----4-:R-:W-:-:S05]  /*20890*/  @!P4 IMAD R3, R3, R17, R2 ;  /* 0x000000110303c224 */ /* 0x010fca00078e0202 */
        /* <DEDUP_REMOVED lines=11> */
[----:B------:R-:W4:Y:S01]  /*20950*/  @!P4 LDG.E.U8 R16, desc[UR56][R14.64+0x48] ;  /* 0x000048380e10c981 */ /* 0x000f22000c1e1100 */
[----:B0-----:R-:W-:Y:S02]  /*20960*/  @!P4 IMAD.MOV.U32 R30, RZ, RZ, R8 ;  /* 0x000000ffff1ec224 */ /* 0x001fe400078e0008 */
[----:B------:R-:W-:Y:S01]  /*20970*/  @!P4 IMAD.MOV.U32 R31, RZ, RZ, R7 ;  /* 0x000000ffff1fc224 */ /* 0x000fe200078e0007 */
[----:B----4-:R-:W-:-:S05]  /*20980*/  @!P4 PRMT R3, R16, 0x8880, RZ ;  /* 0x000088801003c816 */ /* 0x010fca00000000ff */
[----:B------:R-:W-:-:S04]  /*20990*/  @!P4 IMAD R2, R3, R18, RZ ;  /* 0x000000120302c224 */ /* 0x000fc800078e02ff */
[----:B--2---:R-:W-:Y:S02]  /*209a0*/  @!P4 IMAD R3, R28, R17, R2 ;  /* 0x000000111c03c224 */ /* 0x004fe400078e0202 */
        /* <DEDUP_REMOVED lines=8> */
[----:B---3--:R-:W-:Y:S02]  /*20a30*/  @!P4 IMAD R3, R29, R17, R2 ;  /* 0x000000111d03c224 */ /* 0x008fe400078e0202 */
        /* <DEDUP_REMOVED lines=31> */
[----:B0-----:R-:W-:Y:S02]  /*20c30*/  @!P4 IMAD.MOV.U32 R30, RZ, RZ, R8 ;  /* 0x000000ffff1ec224 */ /* 0x001fe400078e0008 */
[----:B------:R-:W-:Y:S01]  /*20c40*/  @!P4 IMAD.MOV.U32 R31, RZ, RZ, R7 ;  /* 0x000000ffff1fc224 */ /* 0x000fe200078e0007 */
        /* <DEDUP_REMOVED lines=25> */
[----:B0-----:R-:W-:Y:S01]  /*20de0*/  @!P4 IMAD.MOV.U32 R30, RZ, RZ, R8 ;  /* 0x000000ffff1ec224 */ /* 0x001fe200078e0008 */
[----:B------:R-:W-:Y:S02]  /*20df0*/  @!P4 MOV R31, R7 ;  /* 0x00000007001fc202 */ /* 0x000fe40000000f00 */
        /* <DEDUP_REMOVED lines=24> */
[----:B------:R-:W0:Y:S01]  /*20f80*/  @!P4 LDG.E.U8 R16, desc[UR56][R20.64+0x59] ;  /* 0x000059381410c981 */ /* 0x000e22000c1e1100 */
[----:B------:R-:W-:Y:S02]  /*20f90*/  LOP3.LUT R19, R19, 0xfffffdff, RZ, 0xc0, !PT ;  /* 0xfffffdff13137812 */ /* 0x000fe400078ec0ff */
[----:B0-----:R-:W-:-:S05]  /*20fa0*/  @!P4 PRMT R3, R16, 0x8880, RZ ;  /* 0x000088801003c816 */ /* 0x001fca00000000ff */
[----:B------:R-:W-:Y:S02]  /*20fb0*/  @!P4 IMAD R2, R3, R18, RZ ;  /* 0x000000120302c224 */ /* 0x000fe400078e02ff */
[----:B------:R-:W4:Y:S01]  /*20fc0*/  LDL.LU R3, [R1+0xfc] ;  /* 0x0000fc0001037983 */ /* 0x000f220000300800 */
[----:B------:R-:W-:Y:S02]  /*20fd0*/  @P2 LOP3.LUT R19, R19, 0x200, RZ, 0xfc, !PT ;  /* 0x0000020013132812 */ /* 0x000fe400078efcff */
[----:B------:R-:W-:Y:S02]  /*20fe0*/  @!P4 IADD3 R30, P5, R8, UR41, RZ ;  /* 0x00000029081ecc10 */ /* 0x000fe4000ffbe0ff */
[----:B------:R-:W-:Y:S02]  /*20ff0*/  LOP3.LUT R19, R19, 0xfffff7ff, RZ, 0xc0, !PT ;  /* 0xfffff7ff13137812 */ /* 0x000fe400078ec0ff */
[----:B------:R-:W-:Y:S02]  /*21000*/  @!P4 IADD3.X R31, R7, UR40, RZ, P5, !PT ;  /* 0x00000028071fcc10 */ /* 0x000fe4000affe4ff */
[----:B------:R-:W-:-:S04]  /*21010*/  @P1 LOP3.LUT R19, R19, 0x800, RZ, 0xfc, !PT ;  /* 0x0000080013131812 */ /* 0x000fc800078efcff */
[----:B------:R-:W-:Y:S01]  /*21020*/  LOP3.LUT P1, RZ, R19, 0x10, RZ, 0xc0, !PT ;  /* 0x0000001013ff7812 */ /* 0x000fe2000782c0ff */
[----:B----4-:R-:W-:-:S05]  /*21030*/  @!P4 IMAD R3, R3, R17, R2 ;  /* 0x000000110303c224 */ /* 0x010fca00078e0202 */
[----:B------:R0:W-:Y:S01]  /*21040*/  @!P4 STG.E.U8 desc[UR56][R30.64+0x59], R3 ;  /* 0x000059031e00c986 */ /* 0x0001e2000c101138 */
[C---:B------:R-:W-:Y:S02]  /*21050*/  ISETP.LT.OR P4, PT, R0.reuse, 0x61, !P1 ;  /* 0x000000610000780c */ /* 0x040fe40004f81670 */
[----:B------:R-:W-:Y:S01]  /*21060*/  ISETP.LT.OR P3, PT, R0, 0x61, !P6 ;  /* 0x000000610000780c */ /* 0x000fe20007761670 */
[----:B0-----:R-:W4:Y:S10]  /*21070*/  LDL.LU R30, [R1+0x90] ;  /* 0x00009000011e7983 */ /* 0x001f340000300800 */
[----:B------:R-:W2:Y:S04]  /*21080*/  @!P4 LDG.E.U8 R16, desc[UR56][R36.64+0x60] ;  /* 0x000060382410c981 */ /* 0x000ea8000c1e1100 */
[----:B------:R-:W4:Y:S01]  /*21090*/  LDL.LU R31, [R1+0x94] ;  /* 0x00009400011f7983 */ /* 0x000f220000300800 */
        /* <DEDUP_REMOVED lines=8> */
[----:B---3--:R-:W-:-:S05]  /*21120*/  @!P4 IMAD R3, R29, R17, R2 ;  /* 0x000000111d03c224 */ /* 0x008fca00078e0202 */
[----:B------:R0:W-:Y:S04]  /*21130*/  @!P4 STG.E.U8 desc[UR56][R12.64+0x61], R3 ;  /* 0x000061030c00c986 */ /* 0x0001e8000c101138 */
[----:B------:R-:W0:Y:S01]  /*21140*/  @!P3 LDG.E.U8 R16, desc[UR56][R38.64+0x60] ;  /* 0x000060382610b981 */ /* 0x000e22000c1e1100 */
[----:B------:R-:W-:Y:S02]  /*21150*/  ISETP.LT.OR P2, PT, R0, 0x62, !P6 ;  /* 0x000000620000780c */ /* 0x000fe40007741670 */
[----:B0-----:R-:W-:-:S05]  /*21160*/  @!P3 PRMT R3, R16, 0x8880, RZ ;  /* 0x000088801003b816 */ /* 0x001fca00000000ff */
[----:B------:R-:W-:Y:S02]  /*21170*/  @!P3 IMAD R2, R3, R18, RZ ;  /* 0x000000120302b224 */ /* 0x000fe400078e02ff */
[----:B------:R-:W2:Y:S02]  /*21180*/  LDL.LU R3, [R1+0x88] ;  /* 0x0000880001037983 */ /* 0x000ea40000300800 */
[----:B--2---:R-:W-:-:S05]  /*21190*/  @!P3 IMAD R3, R3, R17, R2 ;  /* 0x000000110303b224 */ /* 0x004fca00078e0202 */
[----:B------:R0:W-:Y:S04]  /*211a0*/  @!P3 STG.E.U8 desc[UR56][R32.64+0x60], R3 ;  /* 0x000060032000b986 */ /* 0x0001e8000c101138 */
[----:B------:R-:W0:Y:S01]  /*211b0*/  @!P2 LDG.E.U8 R16, desc[UR56][R38.64+0x61] ;  /* 0x000061382610a981 */ /* 0x000e22000c1e1100 */
[C---:B------:R-:W-:Y:S02]  /*211c0*/  ISETP.LT.OR P4, PT, R0.reuse, 0x69, !P6 ;  /* 0x000000690000780c */ /* 0x040fe40007781670 */
[----:B------:R-:W-:Y:S02]  /*211d0*/  ISETP.LT.OR P3, PT, R0, 0x6a, !P6 ;  /* 0x0000006a0000780c */ /* 0x000fe40007761670 */
[----:B0-----:R-:W-:-:S05]  /*211e0*/  @!P2 PRMT R3, R16, 0x8880, RZ ;  /* 0x000088801003a816 */ /* 0x001fca00000000ff */
[----:B------:R-:W-:Y:S02]  /*211f0*/  @!P2 IMAD R2, R3, R18, RZ ;  /* 0x000000120302a224 */ /* 0x000fe400078e02ff */
[----:B------:R-:W2:Y:S02]  /*21200*/  LDL.LU R3, [R1+0x8c] ;  /* 0x00008c0001037983 */ /* 0x000ea40000300800 */
[----:B------:R-:W-:-:S04]  /*21210*/  @!P4 IADD3 R28, P5, R12, UR41, RZ ;  /* 0x000000290c1ccc10 */ /* 0x000fc8000ffbe0ff */
[----:B------:R-:W-:Y:S02]  /*21220*/  @!P4 IADD3.X R29, R13, UR40, RZ, P5, !PT ;  /* 0x000000280d1dcc10 */ /* 0x000fe4000affe4ff */
        /* <DEDUP_REMOVED lines=38> */
[----:B0-----:R-:W4:Y:S04]  /*21490*/  LDL.LU R32, [R1+0xb0] ;  /* 0x0000b00001207983 */ /* 0x001f280000300800 */
[----:B------:R-:W4:Y:S01]  /*214a0*/  LDL.LU R33, [R1+0xb4] ;  /* 0x0000b40001217983 */ /* 0x000f220000300800 */
[----:B--2---:R-:W-:-:S05]  /*214b0*/  @!P4 PRMT R3, R16, 0x8880, RZ ;  /* 0x000088801003c816 */ /* 0x004fca00000000ff */
        /* <DEDUP_REMOVED lines=24> */
[----:B------:R-:W3:Y:S04]  /*21640*/  @!P5 LDG.E.U8 R16, desc[UR56][R36.64+0x78] ;  /* 0x000078382410d981 */ /* 0x000ee8000c1e1100 */
[----:B------:R-:W2:Y:S01]  /*21650*/  LDL.LU R29, [R1+0x44] ;  /* 0x00004400011d7983 */ /* 0x000ea20000300800 */
[----:B---3--:R-:W-:-:S05]  /*21660*/  @!P5 PRMT R3, R16, 0x8880, RZ ;  /* 0x000088801003d816 */ /* 0x008fca00000000ff */
        /* <DEDUP_REMOVED lines=131> */
[----:B0-----:R-:W2:Y:S10]  /*21ea0*/  LDL.LU R28, [R1] ;  /* 0x00000000011c7983 */ /* 0x001eb40000300800 */
        /* <DEDUP_REMOVED lines=132> */
[----:B0-----:R-:W2:Y:S10]  /*226f0*/  LDL.LU.64 R28, [R1+0x408] ;  /* 0x00040800011c7983 */ /* 0x001eb40000300a00 */
[----:B------:R-:W4:Y:S02]  /*22700*/  @!P4 LDG.E.U8 R16, desc[UR56][R232.64+0x78] ;  /* 0x00007838e810c981 */ /* 0x000f24000c1e1100 */
        /* <DEDUP_REMOVED lines=30> */
[----:B0-----:R-:W-:Y:S02]  /*228f0*/  @!P4 IMAD.MOV.U32 R30, RZ, RZ, R8 ;  /* 0x000000ffff1ec224 */ /* 0x001fe400078e0008 */
[----:B------:R-:W-:Y:S01]  /*22900*/  @!P4 IMAD.MOV.U32 R31, RZ, RZ, R7 ;  /* 0x000000ffff1fc224 */ /* 0x000fe200078e0007 */
[----:B---3--:R-:W-:-:S05]  /*22910*/  @!P4 PRMT R3, R16, 0x8880, RZ ;  /* 0x000088801003c816 */ /* 0x008fca00000000ff */
[----:B------:R-:W-:-:S04]  /*22920*/  @!P4 IMAD R2, R3, R18, RZ ;  /* 0x000000120302c224 */ /* 0x000fc800078e02ff */
[----:B------:R-:W-:-:S05]  /*22930*/  @!P4 IMAD R216, R216, R17, R2 ;  /* 0x00000011d8d8c224 */ /* 0x000fca00078e0202 */
[----:B------:R0:W-:Y:S01]  /*22940*/  @!P4 STG.E.U8 desc[UR56][R30.64+0x60], R216 ;  /* 0x000060d81e00c986 */ /* 0x0001e2000c101138 */
[C---:B------:R-:W-:Y:S02]  /*22950*/  ISETP.LT.OR P4, PT, R0.reuse, 0x62, !P1 ;  /* 0x000000620000780c */ /* 0x040fe40004f81670 */
[----:B------:R-:W-:Y:S02]  /*22960*/  LOP3.LUT R19, R19, 0xffffffbf, RZ, 0xc0, !PT ;  /* 0xffffffbf13137812 */ /* 0x000fe400078ec0ff */
[----:B------:R-:W-:Y:S01]  /*22970*/  ISETP.LT.OR P3, PT, R0, 0x81, !P6 ;  /* 0x000000810000780c */ /* 0x000fe20007761670 */
[----:B0-----:R-:W3:Y:S08]  /*22980*/  LDL.LU.64 R30, [R1+0x400] ;  /* 0x00040000011e7983 */ /* 0x001ef00000300a00 */
[----:B------:R-:W4:Y:S01]  /*22990*/  @!P4 LDG.E.U8 R16, desc[UR56][R14.64+0x61] ;  /* 0x000061380e10c981 */ /* 0x000f22000c1e1100 */
[----:B------:R-:W-:Y:S01]  /*229a0*/  @!P4 IMAD.MOV.U32 R216, RZ, RZ, R8 ;  /* 0x000000ffffd8c224 */ /* 0x000fe200078e0008 */
[----:B----4-:R-:W-:-:S05]  /*229b0*/  @!P4 PRMT R3, R16, 0x8880, RZ ;  /* 0x000088801003c816 */ /* 0x010fca00000000ff */
[----:B------:R-:W-:-:S04]  /*229c0*/  @!P4 IMAD R2, R3, R18, RZ ;  /* 0x000000120302c224 */ /* 0x000fc800078e02ff */
[----:B------:R-:W-:Y:S01]  /*229d0*/  @!P4 IMAD R3, R217, R17, R2 ;  /* 0x00000011d903c224 */ /* 0x000fe200078e0202 */
[----:B------:R-:W-:-:S05]  /*229e0*/  @!P4 MOV R217, R7 ;  /* 0x0000000700d9c202 */ /* 0x000fca0000000f00 */
[----:B------:R0:W-:Y:S01]  /*229f0*/  @!P4 STG.E.U8 desc[UR56][R216.64+0x61], R3 ;  /* 0x00006103d800c986 */ /* 0x0001e2000c101138 */
[----:B------:R-:W-:-:S13]  /*22a00*/  ISETP.LT.OR P4, PT, R0, 0x61, !P0 ;  /* 0x000000610000780c */ /* 0x000fda0004781670 */
[----:B------:R-:W4:Y:S01]  /*22a10*/  @!P4 LDG.E.U8 R16, desc[UR56][R20.64+0x60] ;  /* 0x000060381410c981 */ /* 0x000f22000c1e1100 */
[----:B0-----:R-:W-:-:S04]  /*22a20*/  @!P4 IADD3 R216, P5, R8, UR41, RZ ;  /* 0x0000002908d8cc10 */ /* 0x001fc8000ffbe0ff */
[----:B------:R-:W-:Y:S02]  /*22a30*/  @!P4 IADD3.X R217, R7, UR40, RZ, P5, !PT ;  /* 0x0000002807d9cc10 */ /* 0x000fe4000affe4ff */
[----:B----4-:R-:W-:-:S05]  /*22a40*/  @!P4 PRMT R3, R16, 0x8880, RZ ;  /* 0x000088801003c816 */ /* 0x010fca00000000ff */
        /* <DEDUP_REMOVED lines=13> */
[----:B0-----:R-:W-:Y:S02]  /*22b20*/  @!P4 IMAD.MOV.U32 R216, RZ, RZ, R8 ;  /* 0x000000ffffd8c224 */ /* 0x001fe400078e0008 */
[----:B------:R-:W-:Y:S01]  /*22b30*/  @!P4 IMAD.MOV.U32 R217, RZ, RZ, R7 ;  /* 0x000000ffffd9c224 */ /* 0x000fe200078e0007 */
        /* <DEDUP_REMOVED lines=30> */
[----:B0-----:R-:W-:Y:S01]  /*22d20*/  @!P4 IMAD.MOV.U32 R216, RZ, RZ, R8 ;  /* 0x000000ffffd8c224 */ /* 0x001fe200078e0008 */
[----:B------:R-:W-:Y:S02]  /*22d30*/  @!P4 MOV R217, R7 ;  /* 0x0000000700d9c202 */ /* 0x000fe40000000f00 */
        /* <DEDUP_REMOVED lines=54> */
[----:B------:R-:W-:Y:S02]  /*230a0*/  @P2 LOP3.LUT R19, R19, 0x40, RZ, 0xfc, !PT ;  /* 0x0000004013132812 */ /* 0x000fe400078efcff */
[----:B0-----:R-:W-:Y:S02]  /*230b0*/  @!P4 IADD3 R216, P5, R8, UR41, RZ ;  /* 0x0000002908d8cc10 */ /* 0x001fe4000ffbe0ff */
[----:B------:R-:W-:Y:S02]  /*230c0*/  LOP3.LUT R19, R19, 0xfffffeff, RZ, 0xc0, !PT ;  /* 0xfffffeff13137812 */ /* 0x000fe400078ec0ff */
[----:B------:R-:W-:Y:S02]  /*230d0*/  @!P4 IADD3.X R217, R7, UR40, RZ, P5, !PT ;  /* 0x0000002807d9cc10 */ /* 0x000fe4000affe4ff */
[----:B------:R-:W-:-:S04]  /*230e0*/  @P1 LOP3.LUT R19, R19, 0x100, RZ, 0xfc, !PT ;  /* 0x0000010013131812 */ /* 0x000fc800078efcff */
[----:B------:R-:W-:Y:S02]  /*230f0*/  LOP3.LUT P1, RZ, R19, 0x10, RZ, 0xc0, !PT ;  /* 0x0000001013ff7812 */ /* 0x000fe4000782c0ff */
[----:B----4-:R-:W-:-:S05]  /*23100*/  @!P4 PRMT R3, R16, 0x8880, RZ ;  /* 0x000088801003c816 */ /* 0x010fca00000000ff */
[----:B------:R-:W-:-:S04]  /*23110*/  @!P4 IMAD R2, R3, R18, RZ ;  /* 0x000000120302c224 */ /* 0x000fc800078e02ff */
[----:B------:R-:W-:-:S05]  /*23120*/  @!P4 IMAD R231, R231, R17, R2 ;  /* 0x00000011e7e7c224 */ /* 0x000fca00078e0202 */
[----:B------:R0:W-:Y:S01]  /*23130*/  @!P4 STG.E.U8 desc[UR56][R216.64+0x79], R231 ;  /* 0x000079e7d800c986 */ /* 0x0001e2000c101138 */
[----:B------:R-:W-:-:S13]  /*23140*/  ISETP.LT.OR P4, PT, R0, 0x81, !P1 ;  /* 0x000000810000780c */ /* 0x000fda0004f81670 */
[----:B------:R-:W4:Y:S02]  /*23150*/  @!P4 LDG.E.U8 R16, desc[UR56][R36.64+0x80] ;  /* 0x000080382410c981 */ /* 0x000f24000c1e1100 */
[----:B----4-:R-:W-:-:S05]  /*23160*/  @!P4 PRMT R3, R16, 0x8880, RZ ;  /* 0x000088801003c816 */ /* 0x010fca00000000ff */
[----:B------:R-:W-:-:S04]  /*23170*/  @!P4 IMAD R2, R3, R18, RZ ;  /* 0x000000120302c224 */ /* 0x000fc800078e02ff */
[----:B------:R-:W-:-:S05]  /*23180*/  @!P4 IMAD R3, R200, R17, R2 ;  /* 0x00000011c803c224 */ /* 0x000fca00078e0202 */
[----:B------:R4:W-:Y:S01]  /*23190*/  @!P4 STG.E.U8 desc[UR56][R12.64+0x80], R3 ;  /* 0x000080030c00c986 */ /* 0x0009e2000c101138 */
[----:B------:R-:W-:-:S13]  /*231a0*/  ISETP.LT.OR P4, PT, R0, 0x82, !P1 ;  /* 0x000000820000780c */ /* 0x000fda0004f81670 */
[----:B------:R-:W2:Y:S02]  /*231b0*/  @!P4 LDG.E.U8 R16, desc[UR56][R36.64+0x81] ;  /* 0x000081382410c981 */ /* 0x000ea4000c1e1100 */
[----:B--2---:R-:W-:-:S05]  /*231c0*/  @!P4 PRMT R200, R16, 0x8880, RZ ;  /* 0x0000888010c8c816 */ /* 0x004fca00000000ff */
[----:B0-----:R-:W-:-:S04]  /*231d0*/  @!P4 IMAD.MOV.U32 R217, RZ, RZ, R200 ;  /* 0x000000ffffd9c224 */ /* 0x001fc800078e00c8 */
[----:B------:R-:W-:-:S04]  /*231e0*/  @!P4 IMAD R2, R217, R18, RZ ;  /* 0x00000012d902c224 */ /* 0x000fc800078e02ff */
[----:B------:R-:W-:-:S05]  /*231f0*/  @!P4 IMAD R201, R201, R17, R2 ;  /* 0x00000011c9c9c224 */ /* 0x000fca00078e0202 */
[----:B------:R-:W-:Y:S04]  /*23200*/  @!P4 STG.E.U8 desc[UR56][R12.64+0x81], R201 ;  /* 0x000081c90c00c986 */ /* 0x000fe8000c101138 */
[----:B------:R-:W4:Y:S01]  /*23210*/  @!P3 LDG.E.U8 R16, desc[UR56][R38.64+0x80] ;  /* 0x000080382610b981 */ /* 0x000f22000c1e1100 */
[C---:B------:R-:W-:Y:S02]  /*23220*/  ISETP.LT.OR P2, PT, R0.reuse, 0x82, !P6 ;  /* 0x000000820000780c */ /* 0x040fe40007741670 */
[----:B------:R-:W-:Y:S02]  /*23230*/  ISETP.LT.OR P4, PT, R0, 0x89, !P6 ;  /* 0x000000890000780c */ /* 0x000fe40007781670 */
[----:B----4-:R-:W-:-:S05]  /*23240*/  @!P3 PRMT R3, R16, 0x8880, RZ ;  /* 0x000088801003b816 */ /* 0x010fca00000000ff */
[----:B------:R-:W-:-:S04]  /*23250*/  @!P3 IMAD R2, R3, R18, RZ ;  /* 0x000000120302b224 */ /* 0x000fc800078e02ff */
[----:B------:R-:W-:-:S05]  /*23260*/  @!P3 IMAD R202, R202, R17, R2 ;  /* 0x00000011cacab224 */ /* 0x000fca00078e0202 */
[----:B------:R0:W-:Y:S04]  /*23270*/  @!P3 STG.E.U8 desc[UR56][R32.64+0x80], R202 ;  /* 0x000080ca2000b986 */ /* 0x0001e8000c101138 */
[----:B------:R-:W2:Y:S01]  /*23280*/  @!P2 LDG.E.U8 R16, desc[UR56][R38.64+0x81] ;  /* 0x000081382610a981 */ /* 0x000ea2000c1e1100 */
[----:B------:R-:W-:Y:S02]  /*23290*/  ISETP.LT.OR P3, PT, R0, 0x8a, !P6 ;  /* 0x0000008a0000780c */ /* 0x000fe40007761670 */
[----:B------:R-:W-:-:S04]  /*232a0*/  @!P4 IADD3 R216, P5, R12, UR41, RZ ;  /* 0x000000290cd8cc10 */ /* 0x000fc8000ffbe0ff */
[----:B------:R-:W-:Y:S01]  /*232b0*/  @!P4 IADD3.X R217, R13, UR40, RZ, P5, !PT ;  /* 0x000000280dd9cc10 */ /* 0x000fe2000affe4ff */
[----:B0-----:R-:W4:Y:S06]  /*232c0*/  LDL.LU.64 R32, [R1+0x3f8] ;  /* 0x0003f80001207983 */ /* 0x001f2c0000300a00 */
[----:B------:R-:W-:-:S04]  /*232d0*/  @!P3 IADD3 R200, P5, R12, UR41, RZ ;  /* 0x000000290cc8bc10 */ /* 0x000fc8000ffbe0ff */
[----:B------:R-:W-:Y:S02]  /*232e0*/  @!P3 IADD3.X R201, R13, UR40, RZ, P5, !PT ;  /* 0x000000280dc9bc10 */ /* 0x000fe4000affe4ff */
[----:B------:R-:W-:Y:S02]  /*232f0*/  ISETP.LT.OR P5, PT, R0, 0x89, !P1 ;  /* 0x000000890000780c */ /* 0x000fe40004fa1670 */
[----:B--2---:R-:W-:-:S05]  /*23300*/  @!P2 PRMT R3, R16, 0x8880, RZ ;  /* 0x000088801003a816 */ /* 0x004fca00000000ff */
[----:B------:R-:W-:-:S04]  /*23310*/  @!P2 IMAD R2, R3, R18, RZ ;  /* 0x000000120302a224 */ /* 0x000fc800078e02ff */
[----:B------:R-:W-:-:S05]  /*23320*/  @!P2 IMAD R203, R203, R17, R2 ;  /* 0x00000011cbcba224 */ /* 0x000fca00078e0202 */
[----:B------:R0:W-:Y:S04]  /*23330*/  @!P2 STG.E.U8 desc[UR56][R34.64+0x81], R203 ;  /* 0x000081cb2200a986 */ /* 0x0001e8000c101138 */
[----:B------:R-:W2:Y:S04]  /*23340*/  @!P5 LDG.E.U8 R16, desc[UR56][R36.64+0x88] ;  /* 0x000088382410d981 */ /* 0x000ea8000c1e1100 */
[----:B0-----:R-:W4:Y:S01]  /*23350*/  LDL.LU.64 R34, [R1+0x3f0] ;  /* 0x0003f00001227983 */ /* 0x001f220000300a00 */
[----:B--2---:R-:W-:-:S05]  /*23360*/  @!P5 PRMT R3, R16, 0x8880, RZ ;  /* 0x000088801003d816 */ /* 0x004fca00000000ff */
[----:B------:R-:W-:-:S04]  /*23370*/  @!P5 IMAD R2, R3, R18, RZ ;  /* 0x000000120302d224 */ /* 0x000fc800078e02ff */
[----:B------:R-:W-:-:S05]  /*23380*/  @!P5 IMAD R3, R204, R17, R2 ;  /* 0x00000011cc03d224 */ /* 0x000fca00078e0202 */
[----:B------:R0:W-:Y:S01]  /*23390*/  @!P5 STG.E.U8 desc[UR56][R12.64+0x88], R3 ;  /* 0x000088030c00d986 */ /* 0x0001e2000c101138 */
[----:B------:R-:W-:-:S13]  /*233a0*/  ISETP.LT.OR P5, PT, R0, 0x8a, !P1 ;  /* 0x0000008a0000780c */ /* 0x000fda0004fa1670 */
[----:B------:R-:W2:Y:S02]  /*233b0*/  @!P5 LDG.E.U8 R16, desc[UR56][R36.64+0x89] ;  /* 0x000089382410d981 */ /* 0x000ea4000c1e1100 */
[----:B--2---:R-:W-:-:S05]  /*233c0*/  @!P5 PRMT R202, R16, 0x8880, RZ ;  /* 0x0000888010cad816 */ /* 0x004fca00000000ff */
[----:B------:R-:W-:-:S04]  /*233d0*/  @!P5 IMAD.MOV.U32 R203, RZ, RZ, R202 ;  /* 0x000000ffffcbd224 */ /* 0x000fc800078e00ca */
[----:B------:R-:W-:-:S04]  /*233e0*/  @!P5 IMAD R2, R203, R18, RZ ;  /* 0x00000012cb02d224 */ /* 0x000fc800078e02ff */
[----:B------:R-:W-:-:S05]  /*233f0*/  @!P5 IMAD R205, R205, R17, R2 ;  /* 0x00000011cdcdd224 */ /* 0x000fca00078e0202 */
[----:B------:R2:W-:Y:S04]  /*23400*/  @!P5 STG.E.U8 desc[UR56][R12.64+0x89], R205 ;  /* 0x000089cd0c00d986 */ /* 0x0005e8000c101138 */
[----:B------:R-:W0:Y:S01]  /*23410*/  @!P4 LDG.E.U8 R16, desc[UR56][R38.64+0x88] ;  /* 0x000088382610c981 */ /* 0x000e22000c1e1100 */
[----:B------:R-:W-:Y:S02]  /*23420*/  ISETP.LT.OR P2, PT, R0, 0x91, !P6 ;  /* 0x000000910000780c */ /* 0x000fe40007741670 */
[----:B0-----:R-:W-:-:S05]  /*23430*/  @!P4 PRMT R3, R16, 0x8880, RZ ;  /* 0x000088801003c816 */ /* 0x001fca00000000ff */
[----:B------:R-:W-:-:S04]  /*23440*/  @!P4 IMAD R2, R3, R18, RZ ;  /* 0x000000120302c224 */ /* 0x000fc800078e02ff */
[----:B------:R-:W-:-:S05]  /*23450*/  @!P4 IMAD R3, R206, R17, R2 ;  /* 0x00000011ce03c224 */ /* 0x000fca00078e0202 */
[----:B------:R0:W-:Y:S04]  /*23460*/  @!P4 STG.E.U8 desc[UR56][R216.64+0x88], R3 ;  /* 0x00008803d800c986 */ /* 0x0001e8000c101138 */
[----:B------:R-:W3:Y:S01]  /*23470*/  @!P3 LDG.E.U8 R16, desc[UR56][R38.64+0x89] ;  /* 0x000089382610b981 */ /* 0x000ee2000c1e1100 */
[----:B------:R-:W-:-:S04]  /*23480*/  @!P2 IADD3 R202, P5, R12, UR41, RZ ;  /* 0x000000290ccaac10 */ /* 0x000fc8000ffbe0ff */
[----:B------:R-:W-:Y:S02]  /*23490*/  @!P2 IADD3.X R203, R13, UR40, RZ, P5, !PT ;  /* 0x000000280dcbac10 */ /* 0x000fe4000affe4ff */
[----:B------:R-:W-:-:S13]  /*234a0*/  ISETP.LT.OR P5, PT, R0, 0x92, !P6 ;  /* 0x000000920000780c */ /* 0x000fda00077a1670 */
[----:B------:R-:W-:-:S04]  /*234b0*/  @!P5 IADD3 R204, P4, R12, UR41, RZ ;  /* 0x000000290cccdc10 */ /* 0x000fc8000ff9e0ff */
[----:B--2---:R-:W-:Y:S02]  /*234c0*/  @!P5 IADD3.X R205, R13, UR40, RZ, P4, !PT ;  /* 0x000000280dcddc10 */ /* 0x004fe4000a7fe4ff */
[----:B------:R-:W-:Y:S02]  /*234d0*/  ISETP.LT.OR P4, PT, R0, 0x91, !P1 ;  /* 0x000000910000780c */ /* 0x000fe40004f81670 */
[----:B---3--:R-:W-:-:S05]  /*234e0*/  @!P3 PRMT R219, R16, 0x8880, RZ ;  /* 0x0000888010dbb816 */ /* 0x008fca00000000ff */
[----:B------:R-:W-:-:S04]  /*234f0*/  @!P3 IMAD R2, R219, R18, RZ ;  /* 0x00000012db02b224 */ /* 0x000fc800078e02ff */
[----:B------:R-:W-:-:S05]  /*23500*/  @!P3 IMAD R207, R207, R17, R2 ;  /* 0x00000011cfcfb224 */ /* 0x000fca00078e0202 */
[----:B------:R2:W-:Y:S04]  /*23510*/  @!P3 STG.E.U8 desc[UR56][R200.64+0x89], R207 ;  /* 0x000089cfc800b986 */ /* 0x0005e8000c101138 */
[----:B------:R-:W0:Y:S02]  /*23520*/  @!P4 LDG.E.U8 R16, desc[UR56][R36.64+0x90] ;  /* 0x000090382410c981 */ /* 0x000e24000c1e1100 */
[----:B0-----:R-:W-:-:S05]  /*23530*/  @!P4 PRMT R3, R16, 0x8880, RZ ;  /* 0x000088801003c816 */ /* 0x001fca00000000ff */
[----:B------:R-:W-:-:S04]  /*23540*/  @!P4 IMAD R2, R3, R18, RZ ;  /* 0x000000120302c224 */ /* 0x000fc800078e02ff */
[----:B------:R-:W-:-:S05]  /*23550*/  @!P4 IMAD R3, R208, R17, R2 ;  /* 0x00000011d003c224 */ /* 0x000fca00078e0202 */
[----:B------:R0:W-:Y:S01]  /*23560*/  @!P4 STG.E.U8 desc[UR56][R12.64+0x90], R3 ;  /* 0x000090030c00c986 */ /* 0x0001e2000c101138 */
[----:B------:R-:W-:-:S13]  /*23570*/  ISETP.LT.OR P4, PT, R0, 0x92, !P1 ;  /* 0x000000920000780c */ /* 0x000fda0004f81670 */
[----:B------:R-:W3:Y:S02]  /*23580*/  @!P4 LDG.E.U8 R16, desc[UR56][R36.64+0x91] ;  /* 0x000091382410c981 */ /* 0x000ee4000c1e1100 */
[----:B---3--:R-:W-:-:S05]  /*23590*/  @!P4 PRMT R206, R16, 0x8880, RZ ;  /* 0x0000888010cec816 */ /* 0x008fca00000000ff */
[----:B--2---:R-:W-:-:S04]  /*235a0*/  @!P4 IMAD.MOV.U32 R201, RZ, RZ, R206 ;  /* 0x000000ffffc9c224 */ /* 0x004fc800078e00ce */
[----:B------:R-:W-:-:S04]  /*235b0*/  @!P4 IMAD R2, R201, R18, RZ ;  /* 0x00000012c902c224 */ /* 0x000fc800078e02ff */
[----:B------:R-:W-:-:S05]  /*235c0*/  @!P4 IMAD R209, R209, R17, R2 ;  /* 0x00000011d1d1c224 */ /* 0x000fca00078e0202 */
[----:B------:R-:W-:Y:S04]  /*235d0*/  @!P4 STG.E.U8 desc[UR56][R12.64+0x91], R209 ;  /* 0x000091d10c00c986 */ /* 0x000fe8000c101138 */
[----:B------:R-:W0:Y:S02]  /*235e0*/  @!P2 LDG.E.U8 R16, desc[UR56][R38.64+0x90] ;  /* 0x000090382610a981 */ /* 0x000e24000c1e1100 */
[----:B0-----:R-:W-:-:S05]  /*235f0*/  @!P2 PRMT R3, R16, 0x8880, RZ ;  /* 0x000088801003a816 */ /* 0x001fca00000000ff */
[----:B------:R-:W-:-:S04]  /*23600*/  @!P2 IMAD R2, R3, R18, RZ ;  /* 0x000000120302a224 */ /* 0x000fc800078e02ff */
[----:B------:R-:W-:-:S05]  /*23610*/  @!P2 IMAD R3, R210, R17, R2 ;  /* 0x00000011d203a224 */ /* 0x000fca00078e0202 */
[----:B------:R0:W-:Y:S04]  /*23620*/  @!P2 STG.E.U8 desc[UR56][R202.64+0x90], R3 ;  /* 0x00009003ca00a986 */ /* 0x0001e8000c101138 */
[----:B------:R-:W2:Y:S02]  /*23630*/  @!P5 LDG.E.U8 R16, desc[UR56][R38.64+0x91] ;  /* 0x000091382610d981 */ /* 0x000ea4000c1e1100 */
        /* <DEDUP_REMOVED lines=11> */
[----:B------:R-:W3:Y:S01]  /*236f0*/  @!P5 LDG.E.U8 R16, desc[UR56][R36.64+0x99] ;  /* 0x000099382410d981 */ /* 0x000ee2000c1e1100 */
[----:B------:R-:W-:Y:S02]  /*23700*/  ISETP.LT.OR P3, PT, R0, 0x99, !P6 ;  /* 0x000000990000780c */ /* 0x000fe40007761670 */
[----:B---3--:R-:W-:-:S05]  /*23710*/  @!P5 PRMT R206, R16, 0x8880, RZ ;  /* 0x0000888010ced816 */ /* 0x008fca00000000ff */
[----:B--2---:R-:W-:-:S04]  /*23720*/  @!P5 IMAD.MOV.U32 R205, RZ, RZ, R206 ;  /* 0x000000ffffcdd224 */ /* 0x004fc800078e00ce */
[----:B------:R-:W-:-:S04]  /*23730*/  @!P5 IMAD R2, R205, R18, RZ ;  /* 0x00000012cd02d224 */ /* 0x000fc800078e02ff */
[----:B------:R-:W-:-:S05]  /*23740*/  @!P5 IMAD R213, R213, R17, R2 ;  /* 0x00000011d5d5d224 */ /* 0x000fca00078e0202 */
[----:B------:R-:W-:Y:S04]  /*23750*/  @!P5 STG.E.U8 desc[UR56][R12.64+0x99], R213 ;  /* 0x000099d50c00d986 */ /* 0x000fe8000c101138 */
[----:B------:R-:W0:Y:S01]  /*23760*/  @!P3 LDG.E.U8 R16, desc[UR56][R38.64+0x98] ;  /* 0x000098382610b981 */ /* 0x000e22000c1e1100 */
[----:B------:R-:W-:-:S04]  /*23770*/  @!P3 IADD3 R200, P4, R12, UR41, RZ ;  /* 0x000000290cc8bc10 */ /* 0x000fc8000ff9e0ff */
[----:B------:R-:W-:Y:S02]  /*23780*/  @!P3 IADD3.X R201, R13, UR40, RZ, P4, !PT ;  /* 0x000000280dc9bc10 */ /* 0x000fe4000a7fe4ff */
[----:B------:R-:W-:Y:S02]  /*23790*/  ISETP.LT.OR P4, PT, R0, 0x9a, !P6 ;  /* 0x0000009a0000780c */ /* 0x000fe40007781670 */
[----:B0-----:R-:W-:-:S05]  /*237a0*/  @!P3 PRMT R3, R16, 0x8880, RZ ;  /* 0x000088801003b816 */ /* 0x001fca00000000ff */
[----:B------:R-:W-:-:S04]  /*237b0*/  @!P3 IMAD R2, R3, R18, RZ ;  /* 0x000000120302b224 */ /* 0x000fc800078e02ff */
[----:B------:R-:W-:-:S05]  /*237c0*/  @!P3 IMAD R3, R214, R17, R2 ;  /* 0x00000011d603b224 */ /* 0x000fca00078e0202 */
[----:B------:R0:W-:Y:S04]  /*237d0*/  @!P3 STG.E.U8 desc[UR56][R200.64+0x98], R3 ;  /* 0x00009803c800b986 */ /* 0x0001e8000c101138 */
[----:B------:R-:W2:Y:S01]  /*237e0*/  @!P4 LDG.E.U8 R16, desc[UR56][R38.64+0x99] ;  /* 0x000099382610c981 */ /* 0x000ea2000c1e1100 */
[----:B------:R-:W-:-:S04]  /*237f0*/  @!P4 IADD3 R202, P2, R12, UR41, RZ ;  /* 0x000000290ccacc10 */ /* 0x000fc8000ff5e0ff */
[----:B------:R-:W-:Y:S02]  /*23800*/  @!P4 IADD3.X R203, R13, UR40, RZ, P2, !PT ;  /* 0x000000280dcbcc10 */ /* 0x000fe400097fe4ff */
[----:B------:R-:W-:Y:S02]  /*23810*/  LOP3.LUT P2, RZ, R19, 0x8, RZ, 0xc0, !PT ;  /* 0x0000000813ff7812 */ /* 0x000fe4000784c0ff */
[----:B--2---:R-:W-:-:S05]  /*23820*/  @!P4 PRMT R209, R16, 0x8880, RZ ;  /* 0x0000888010d1c816 */ /* 0x004fca00000000ff */
[----:B------:R-:W-:-:S04]  /*23830*/  @!P4 IMAD R2, R209, R18, RZ ;  /* 0x00000012d102c224 */ /* 0x000fc800078e02ff */
[----:B------:R-:W-:-:S05]  /*23840*/  @!P4 IMAD R215, R215, R17, R2 ;  /* 0x00000011d7d7c224 */ /* 0x000fca00078e0202 */
[----:B------:R-:W-:Y:S01]  /*23850*/  @!P4 STG.E.U8 desc[UR56][R202.64+0x99], R215 ;  /* 0x000099d7ca00c986 */ /* 0x000fe2000c101138 */
[----:B------:R-:W-:-:S13]  /*23860*/  ISETP.LT.OR P4, PT, R0, 0x81, !P2 ;  /* 0x000000810000780c */ /* 0x000fda0005781670 */
[----:B------:R-:W0:Y:S02]  /*23870*/  @!P4 LDG.E.U8 R16, desc[UR56][R236.64+0x80] ;  /* 0x00008038ec10c981 */ /* 0x000e24000c1e1100 */
[----:B0-----:R-:W-:-:S05]  /*23880*/  @!P4 PRMT R3, R16, 0x8880, RZ ;  /* 0x000088801003c816 */ /* 0x001fca00000000ff */
[----:B------:R-:W-:-:S04]  /*23890*/  @!P4 IMAD R2, R3, R18, RZ ;  /* 0x000000120302c224 */ /* 0x000fc800078e02ff */
[----:B------:R-:W-:-:S05]  /*238a0*/  @!P4 IMAD R3, R184, R17, R2 ;  /* 0x00000011b803c224 */ /* 0x000fca00078e0202 */
[----:B------:R0:W-:Y:S01]  /*238b0*/  @!P4 STG.E.U8 desc[UR56][R10.64+0x80], R3 ;  /* 0x000080030a00c986 */ /* 0x0001e2000c101138 */
[----:B------:R-:W-:-:S13]  /*238c0*/  ISETP.LT.OR P4, PT, R0, 0x82, !P2 ;  /* 0x000000820000780c */ /* 0x000fda0005781670 */
[----:B------:R-:W2:Y:S01]  /*238d0*/  @!P4 LDG.E.U8 R16, desc[UR56][R236.64+0x81] ;  /* 0x00008138ec10c981 */ /* 0x000ea2000c1e1100 */
[C---:B------:R-:W-:Y:S02]  /*238e0*/  ISETP.LT.OR P1, PT, R0.reuse, 0xa1, !P6 ;  /* 0x000000a10000780c */ /* 0x040fe40007721670 */
[----:B------:R-:W-:-:S11]  /*238f0*/  ISETP.LT.OR P3, PT, R0, 0xa2, !P6 ;  /* 0x000000a20000780c */ /* 0x000fd60007761670 */
[----:B------:R-:W-:-:S04]  /*23900*/  @!P1 IADD3 R204, P5, R12, UR41, RZ ;  /* 0x000000290ccc9c10 */ /* 0x000fc8000ffbe0ff */
[----:B------:R-:W-:Y:S02]  /*23910*/  @!P1 IADD3.X R205, R13, UR40, RZ, P5, !PT ;  /* 0x000000280dcd9c10 */ /* 0x000fe4000affe4ff */
[----:B------:R-:W-:-:S04]  /*23920*/  @!P3 IADD3 R206, P5, R12, UR41, RZ ;  /* 0x000000290ccebc10 */ /* 0x000fc8000ffbe0ff */
[----:B------:R-:W-:Y:S02]  /*23930*/  @!P3 IADD3.X R207, R13, UR40, RZ, P5, !PT ;  /* 0x000000280dcfbc10 */ /* 0x000fe4000affe4ff */
[----:B------:R-:W-:Y:S02]  /*23940*/  LOP3.LUT P3, RZ, R19, 0x80, RZ, 0xc0, !PT ;  /* 0x0000008013ff7812 */ /* 0x000fe4000786c0ff */
[----:B--2---:R-:W-:-:S05]  /*23950*/  @!P4 PRMT R201, R16, 0x8880, RZ ;  /* 0x0000888010c9c816 */ /* 0x004fca00000000ff */
        /* <DEDUP_REMOVED lines=13> */
[----:B------:R-:W-:-:S04]  /*23a30*/  @!P4 IADD3 R200, P5, R10, UR41, RZ ;  /* 0x000000290ac8cc10 */ /* 0x000fc8000ffbe0ff */
[----:B--2---:R-:W-:Y:S02]  /*23a40*/  @!P4 IADD3.X R201, R11, UR40, RZ, P5, !PT ;  /* 0x000000280bc9cc10 */ /* 0x004fe4000affe4ff */
[----:B---3--:R-:W-:-:S05]  /*23a50*/  @!P4 PRMT R203, R16, 0x8880, RZ ;  /* 0x0000888010cbc816 */ /* 0x008fca00000000ff */
        /* <DEDUP_REMOVED lines=10> */
[----:B------:R-:W2:Y:S02]  /*23b00*/  @!P4 LDG.E.U8 R16, desc[UR56][R236.64+0x89] ;  /* 0x00008938ec10c981 */ /* 0x000ea4000c1e1100 */
        /* <DEDUP_REMOVED lines=13> */
[----:B------:R-:W2:Y:S01]  /*23be0*/  @!P4 LDG.E.U8 R16, desc[UR56][R234.64+0x89] ;  /* 0x00008938ea10c981 */ /* 0x000ea2000c1e1100 */
[----:B------:R-:W-:-:S04]  /*23bf0*/  @!P4 IADD3 R186, P5, R10, UR41, RZ ;  /* 0x000000290abacc10 */ /* 0x000fc8000ffbe0ff */
[----:B------:R-:W-:Y:S02]  /*23c00*/  @!P4 IADD3.X R187, R11, UR40, RZ, P5, !PT ;  /* 0x000000280bbbcc10 */ /* 0x000fe4000affe4ff */
        /* <DEDUP_REMOVED lines=15> */
[----:B------:R-:W-:Y:S01]  /*23d00*/  @!P4 STG.E.U8 desc[UR56][R10.64+0x91], R193 ;  /* 0x000091c10a00c986 */ /* 0x000fe2000c101138 */
        /* <DEDUP_REMOVED lines=38> */
[----:B------:R-:W-:Y:S02]  /*23f70*/  @!P4 IADD3 R186, P5, R10, UR41, RZ ;  /* 0x000000290abacc10 */ /* 0x000fe4000ffbe0ff */
[----:B0-----:R-:W-:Y:S02]  /*23f80*/  P2R R3, PR, RZ, 0x8 ;  /* 0x00000008ff037803 */ /* 0x001fe40000000000 */
[----:B------:R-:W-:Y:S02]  /*23f90*/  @!P4 IADD3.X R187, R11, UR40, RZ, P5, !PT ;  /* 0x000000280bbbcc10 */ /* 0x000fe4000affe4ff */
[----:B------:R-:W-:Y:S02]  /*23fa0*/  LOP3.LUT P3, RZ, R19, 0x4, RZ, 0xc0, !PT ;  /* 0x0000000413ff7812 */ /* 0x000fe4000786c0ff */
[----:B--2---:R-:W-:-:S05]  /*23fb0*/  @!P4 PRMT R189, R16, 0x8880, RZ ;  /* 0x0000888010bdc816 */ /* 0x004fca00000000ff */
        /* <DEDUP_REMOVED lines=10> */
[----:B------:R-:W3:Y:S01]  /*24060*/  @!P4 LDG.E.U8 R16, desc[UR56][R232.64+0x81] ;  /* 0x00008138e810c981 */ /* 0x000ee2000c1e1100 */
[----:B------:R-:W-:Y:S02]  /*24070*/  LOP3.LUT P2, RZ, R19, 0x40, RZ, 0xc0, !PT ;  /* 0x0000004013ff7812 */ /* 0x000fe4000784c0ff */
[----:B---3--:R-:W-:-:S05]  /*24080*/  @!P4 PRMT R168, R16, 0x8880, RZ ;  /* 0x0000888010a8c816 */ /* 0x008fca00000000ff */
[----:B0-----:R-:W-:-:S04]  /*24090*/  @!P4 IMAD.MOV.U32 R187, RZ, RZ, R168 ;  /* 0x000000ffffbbc224 */ /* 0x001fc800078e00a8 */
        /* <DEDUP_REMOVED lines=56> */
[----:B------:R-:W-:-:S04]  /*24420*/  @!P4 IMAD R2, R169, R18, RZ ;  /* 0x00000012a902c224 */ /* 0x000fc800078e02ff */
[----:B------:R-:W-:-:S05]  /*24430*/  @!P4 IMAD R177, R177, R17, R2 ;  /* 0x00000011b1b1c224 */ /* 0x000fca00078e0202 */
[----:B------:R-:W-:Y:S01]  /*24440*/  @!P4 STG.E.U8 desc[UR56][R4.64+0x91], R177 ;  /* 0x000091b10400c986 */ /* 0x000fe2000c101138 */
[----:B------:R-:W-:-:S13]  /*24450*/  ISETP.LT.OR P4, PT, R0, 0x91, !P2 ;  /* 0x000000910000780c */ /* 0x000fda0005781670 */
[----:B------:R-:W2:Y:S01]  /*24460*/  @!P4 LDG.E.U8 R16, desc[UR56][R22.64+0x90] ;  /* 0x000090381610c981 */ /* 0x000ea2000c1e1100 */
[----:B------:R-:W-:-:S04]  /*24470*/  @!P4 IADD3 R168, P5, R4, UR41, RZ ;  /* 0x0000002904a8cc10 */ /* 0x000fc8000ffbe0ff */
[----:B------:R-:W-:Y:S02]  /*24480*/  @!P4 IADD3.X R169, R5, UR40, RZ, P5, !PT ;  /* 0x0000002805a9cc10 */ /* 0x000fe4000affe4ff */
[----:B--2---:R-:W-:-:S05]  /*24490*/  @!P4 PRMT R171, R16, 0x8880, RZ ;  /* 0x0000888010abc816 */ /* 0x004fca00000000ff */
[----:B------:R-:W-:-:S04]  /*244a0*/  @!P4 IMAD R2, R171, R18, RZ ;  /* 0x00000012ab02c224 */ /* 0x000fc800078e02ff */
[----:B0-----:R-:W-:-:S05]  /*244b0*/  @!P4 IMAD R173, R178, R17, R2 ;  /* 0x00000011b2adc224 */ /* 0x001fca00078e0202 */
        /* <DEDUP_REMOVED lines=31> */
[----:B------:R-:W-:Y:S02]  /*246b0*/  @!P4 IADD3 R170, P5, R4, UR41, RZ ;  /* 0x0000002904aacc10 */ /* 0x000fe4000ffbe0ff */
[----:B------:R-:W-:Y:S02]  /*246c0*/  LOP3.LUT P1, RZ, R19, 0x100, RZ, 0xc0, !PT ;  /* 0x0000010013ff7812 */ /* 0x000fe4000782c0ff */
[----:B------:R-:W-:Y:S02]  /*246d0*/  @!P4 IADD3.X R171, R5, UR40, RZ, P5, !PT ;  /* 0x0000002805abcc10 */ /* 0x000fe4000affe4ff */
[----:B--2---:R-:W-:-:S05]  /*246e0*/  @!P4 PRMT R175, R16, 0x8880, RZ ;  /* 0x0000888010afc816 */ /* 0x004fca00000000ff */
[----:B------:R-:W-:-:S04]  /*246f0*/  @!P4 IMAD R2, R175, R18, RZ ;  /* 0x00000012af02c224 */ /* 0x000fc800078e02ff */
[----:B------:R-:W-:-:S05]  /*24700*/  @!P4 IMAD R183, R183, R17, R2 ;  /* 0x00000011b7b7c224 */ /* 0x000fca00078e0202 */
[----:B------:R2:W-:Y:S01]  /*24710*/  @!P4 STG.E.U8 desc[UR56][R170.64+0x99], R183 ;  /* 0x000099b7aa00c986 */ /* 0x0005e2000c101138 */
[----:B------:R-:W-:-:S13]  /*24720*/  ISETP.LT.OR P4, PT, R0, 0x81, !P1 ;  /* 0x000000810000780c */ /* 0x000fda0004f81670 */
[----:B------:R-:W3:Y:S01]  /*24730*/  @!P4 LDG.E.U8 R16, desc[UR56][R14.64+0x80] ;  /* 0x000080380e10c981 */ /* 0x000ee2000c1e1100 */
[----:B0-----:R-:W-:Y:S02]  /*24740*/  @!P4 MOV R168, R8 ;  /* 0x0000000800a8c202 */ /* 0x001fe40000000f00 */
[----:B---3--:R-:W-:-:S05]  /*24750*/  @!P4 PRMT R169, R16, 0x8880, RZ ;  /* 0x0000888010a9c816 */ /* 0x008fca00000000ff */
[----:B------:R-:W-:Y:S02]  /*24760*/  @!P4 IMAD R2, R169, R18, RZ ;  /* 0x00000012a902c224 */ /* 0x000fe400078e02ff */
[----:B------:R-:W-:Y:S02]  /*24770*/  @!P4 IMAD.MOV.U32 R169, RZ, RZ, R7 ;  /* 0x000000ffffa9c224 */ /* 0x000fe400078e0007 */
[----:B------:R-:W-:-:S05]  /*24780*/  @!P4 IMAD R173, R152, R17, R2 ;  /* 0x0000001198adc224 */ /* 0x000fca00078e0202 */
[----:B------:R0:W-:Y:S01]  /*24790*/  @!P4 STG.E.U8 desc[UR56][R168.64+0x80], R173 ;  /* 0x000080ada800c986 */ /* 0x0001e2000c101138 */
[----:B------:R-:W-:-:S13]  /*247a0*/  ISETP.LT.OR P4, PT, R0, 0x82, !P1 ;  /* 0x000000820000780c */ /* 0x000fda0004f81670 */
[----:B------:R-:W2:Y:S01]  /*247b0*/  @!P4 LDG.E.U8 R16, desc[UR56][R14.64+0x81] ;  /* 0x000081380e10c981 */ /* 0x000ea2000c1e1100 */
[----:B------:R-:W-:Y:S01]  /*247c0*/  @!P4 IMAD.MOV.U32 R152, RZ, RZ, R8 ;  /* 0x000000ffff98c224 */ /* 0x000fe200078e0008 */
[----:B--2---:R-:W-:-:S05]  /*247d0*/  @!P4 PRMT R171, R16, 0x8880, RZ ;  /* 0x0000888010abc816 */ /* 0x004fca00000000ff */
[----:B------:R-:W-:-:S04]  /*247e0*/  @!P4 IMAD R2, R171, R18, RZ ;  /* 0x00000012ab02c224 */ /* 0x000fc800078e02ff */
[----:B------:R-:W-:Y:S02]  /*247f0*/  @!P4 IMAD R175, R153, R17, R2 ;  /* 0x0000001199afc224 */ /* 0x000fe400078e0202 */
[----:B------:R-:W-:-:S05]  /*24800*/  @!P4 IMAD.MOV.U32 R153, RZ, RZ, R7 ;  /* 0x000000ffff99c224 */ /* 0x000fca00078e0007 */
        /* <DEDUP_REMOVED lines=8> */
[----:B------:R-:W-:Y:S01]  /*24890*/  @!P4 STG.E.U8 desc[UR56][R170.64+0x80], R169 ;  /* 0x000080a9aa00c986 */ /* 0x000fe2000c101138 */
[----:B------:R-:W-:-:S13]  /*248a0*/  ISETP.LT.OR P4, PT, R0, 0x82, !P0 ;  /* 0x000000820000780c */ /* 0x000fda0004781670 */
[----:B------:R-:W3:Y:S01]  /*248b0*/  @!P4 LDG.E.U8 R16, desc[UR56][R20.64+0x81] ;  /* 0x000081381410c981 */ /* 0x000ee2000c1e1100 */
[----:B--2---:R-:W-:-:S04]  /*248c0*/  @!P4 IADD3 R152, P5, R8, UR41, RZ ;  /* 0x000000290898cc10 */ /* 0x004fc8000ffbe0ff */
[----:B------:R-:W-:Y:S02]  /*248d0*/  @!P4 IADD3.X R153, R7, UR40, RZ, P5, !PT ;  /* 0x000000280799cc10 */ /* 0x000fe4000affe4ff */
[----:B---3--:R-:W-:-:S05]  /*248e0*/  @!P4 PRMT R173, R16, 0x8880, RZ ;  /* 0x0000888010adc816 */ /* 0x008fca00000000ff */
[----:B------:R-:W-:-:S04]  /*248f0*/  @!P4 IMAD R2, R173, R18, RZ ;  /* 0x00000012ad02c224 */ /* 0x000fc800078e02ff */
[----:B------:R-:W-:-:S05]  /*24900*/  @!P4 IMAD R155, R155, R17, R2 ;  /* 0x000000119b9bc224 */ /* 0x000fca00078e0202 */
[----:B------:R0:W-:Y:S01]  /*24910*/  @!P4 STG.E.U8 desc[UR56][R152.64+0x81], R155 ;  /* 0x0000819b9800c986 */ /* 0x0001e2000c101138 */
[----:B------:R-:W-:-:S13]  /*24920*/  ISETP.LT.OR P4, PT, R0, 0x89, !P1 ;  /* 0x000000890000780c */ /* 0x000fda0004f81670 */
[----:B------:R-:W2:Y:S01]  /*24930*/  @!P4 LDG.E.U8 R16, desc[UR56][R14.64+0x88] ;  /* 0x000088380e10c981 */ /* 0x000ea2000c1e1100 */
[----:B0-----:R-:W-:Y:S02]  /*24940*/  @!P4 IMAD.MOV.U32 R152, RZ, RZ, R8 ;  /* 0x000000ffff98c224 */ /* 0x001fe400078e0008 */
[----:B------:R-:W-:Y:S01]  /*24950*/  @!P4 IMAD.MOV.U32 R153, RZ, RZ, R7 ;  /* 0x000000ffff99c224 */ /* 0x000fe200078e0007 */
[----:B--2---:R-:W-:-:S05]  /*24960*/  @!P4 PRMT R169, R16, 0x8880, RZ ;  /* 0x0000888010a9c816 */ /* 0x004fca00000000ff */
[----:B------:R-:W-:-:S04]  /*24970*/  @!P4 IMAD R2, R169, R18, RZ ;  /* 0x00000012a902c224 */ /* 0x000fc800078e02ff */
[----:B------:R-:W-:-:S05]  /*24980*/  @!P4 IMAD R169, R156, R17, R2 ;  /* 0x000000119ca9c224 */ /* 0x000fca00078e0202 */
[----:B------:R0:W-:Y:S01]  /*24990*/  @!P4 STG.E.U8 desc[UR56][R152.64+0x88], R169 ;  /* 0x000088a99800c986 */ /* 0x0001e2000c101138 */
[----:B------:R-:W-:-:S13]  /*249a0*/  ISETP.LT.OR P4, PT, R0, 0x8a, !P1 ;  /* 0x0000008a0000780c */ /* 0x000fda0004f81670 */
[----:B------:R-:W2:Y:S01]  /*249b0*/  @!P4 LDG.E.U8 R16, desc[UR56][R14.64+0x89] ;  /* 0x000089380e10c981 */ /* 0x000ea2000c1e1100 */
[----:B0-----:R-:W-:Y:S01]  /*249c0*/  @!P4 MOV R152, R8 ;  /* 0x000000080098c202 */ /* 0x001fe20000000f00 */
[----:B------:R-:W-:Y:S01]  /*249d0*/  @!P4 IMAD.MOV.U32 R153, RZ, RZ, R7 ;  /* 0x000000ffff99c224 */ /* 0x000fe200078e0007 */
[----:B--2---:R-:W-:-:S05]  /*249e0*/  @!P4 PRMT R155, R16, 0x8880, RZ ;  /* 0x00008880109bc816 */ /* 0x004fca00000000ff */
        /* <DEDUP_REMOVED lines=76> */
[----:B------:R-:W3:Y:S01]  /*24eb0*/  @!P4 LDG.E.U8 R16, desc[UR56][R20.64+0x99] ;  /* 0x000099381410c981 */ /* 0x000ee2000c1e1100 */
[----:B0-----:R-:W-:Y:S02]  /*24ec0*/  @!P4 IADD3 R152, P5, R8, UR41, RZ ;  /* 0x000000290898cc10 */ /* 0x001fe4000ffbe0ff */
[----:B------:R-:W-:Y:S02]  /*24ed0*/  P2R R156, PR, RZ, 0x2 ;  /* 0x00000002ff9c7803 */ /* 0x000fe40000000000 */
[----:B------:R-:W-:Y:S02]  /*24ee0*/  @!P4 IADD3.X R153, R7, UR40, RZ, P5, !PT ;  /* 0x000000280799cc10 */ /* 0x000fe4000affe4ff */
[----:B------:R-:W-:Y:S02]  /*24ef0*/  LOP3.LUT P1, RZ, R19, 0x10, RZ, 0xc0, !PT ;  /* 0x0000001013ff7812 */ /* 0x000fe4000782c0ff */
[----:B---3--:R-:W-:-:S05]  /*24f00*/  @!P4 PRMT R159, R16, 0x8880, RZ ;  /* 0x00008880109fc816 */ /* 0x008fca00000000ff */
        /* <DEDUP_REMOVED lines=11> */
[----:B------:R-:W-:Y:S02]  /*24fc0*/  ISETP.LT.OR P3, PT, R0, 0xa1, !P6 ;  /* 0x000000a10000780c */ /* 0x000fe40007761670 */
[----:B---3--:R-:W-:-:S05]  /*24fd0*/  @!P4 PRMT R136, R16, 0x8880, RZ ;  /* 0x000088801088c816 */ /* 0x008fca00000000ff */
[----:B0-----:R-:W-:-:S04]  /*24fe0*/  @!P4 IMAD.MOV.U32 R153, RZ, RZ, R136 ;  /* 0x000000ffff99c224 */ /* 0x001fc800078e0088 */
[----:B------:R-:W-:-:S04]  /*24ff0*/  @!P4 IMAD R2, R153, R18, RZ ;  /* 0x000000129902c224 */ /* 0x000fc800078e02ff */
[----:B------:R-:W-:-:S05]  /*25000*/  @!P4 IMAD R153, R137, R17, R2 ;  /* 0x000000118999c224 */ /* 0x000fca00078e0202 */
[----:B------:R0:W-:Y:S04]  /*25010*/  @!P4 STG.E.U8 desc[UR56][R12.64+0xa1], R153 ;  /* 0x0000a1990c00c986 */ /* 0x0001e8000c101138 */
[----:B------:R-:W2:Y:S01]  /*25020*/  @!P3 LDG.E.U8 R16, desc[UR56][R38.64+0xa0] ;  /* 0x0000a0382610b981 */ /* 0x000ea2000c1e1100 */
[----:B------:R-:W-:Y:S02]  /*25030*/  P2R R172, PR, RZ, 0x4 ;  /* 0x00000004ffac7803 */ /* 0x000fe40000000000 */
[C---:B------:R-:W-:Y:S02]  /*25040*/  ISETP.LT.OR P2, PT, R0.reuse, 0xa2, !P6 ;  /* 0x000000a20000780c */ /* 0x040fe40007741670 */
[----:B------:R-:W-:Y:S02]  /*25050*/  ISETP.LT.OR P4, PT, R0, 0xa9, !P6 ;  /* 0x000000a90000780c */ /* 0x000fe40007781670 */
[----:B--2---:R-:W-:-:S05]  /*25060*/  @!P3 PRMT R155, R16, 0x8880, RZ ;  /* 0x00008880109bb816 */ /* 0x004fca00000000ff */
[----:B------:R-:W-:-:S04]  /*25070*/  @!P3 IMAD R2, R155, R18, RZ ;  /* 0x000000129b02b224 */ /* 0x000fc800078e02ff */
[----:B------:R-:W-:-:S05]  /*25080*/  @!P3 IMAD R155, R138, R17, R2 ;  /* 0x000000118a9bb224 */ /* 0x000fca00078e0202 */
[----:B------:R2:W-:Y:S04]  /*25090*/  @!P3 STG.E.U8 desc[UR56][R204.64+0xa0], R155 ;  /* 0x0000a09bcc00b986 */ /* 0x0005e8000c101138 */
[----:B------:R-:W3:Y:S01]  /*250a0*/  @!P2 LDG.E.U8 R16, desc[UR56][R38.64+0xa1] ;  /* 0x0000a1382610a981 */ /* 0x000ee2000c1e1100 */
[----:B------:R-:W-:Y:S02]  /*250b0*/  ISETP.LT.OR P3, PT, R0, 0xaa, !P6 ;  /* 0x000000aa0000780c */ /* 0x000fe40007761670 */
[----:B------:R-:W-:-:S04]  /*250c0*/  @!P4 IADD3 R136, P5, R12, UR41, RZ ;  /* 0x000000290c88cc10 */ /* 0x000fc8000ffbe0ff */
[----:B------:R-:W-:-:S07]  /*250d0*/  @!P4 IADD3.X R137, R13, UR40, RZ, P5, !PT ;  /* 0x000000280d89cc10 */ /* 0x000fce000affe4ff */
[----:B------:R-:W-:-:S04]  /*250e0*/  @!P3 IADD3 R152, P5, R12, UR41, RZ ;  /* 0x000000290c98bc10 */ /* 0x000fc8000ffbe0ff */
[----:B0-----:R-:W-:Y:S02]  /*250f0*/  @!P3 IADD3.X R153, R13, UR40, RZ, P5, !PT ;  /* 0x000000280d99bc10 */ /* 0x001fe4000affe4ff */
[----:B------:R-:W-:Y:S02]  /*25100*/  ISETP.LT.OR P5, PT, R0, 0xa9, !P1 ;  /* 0x000000a90000780c */ /* 0x000fe40004fa1670 */
[----:B---3--:R-:W-:-:S05]  /*25110*/  @!P2 PRMT R157, R16, 0x8880, RZ ;  /* 0x00008880109da816 */ /* 0x008fca00000000ff */
        /* <DEDUP_REMOVED lines=9> */
[----:B------:R-:W3:Y:S02]  /*251b0*/  @!P5 LDG.E.U8 R16, desc[UR56][R36.64+0xa9] ;  /* 0x0000a9382410d981 */ /* 0x000ee4000c1e1100 */
[----:B---3--:R-:W-:-:S05]  /*251c0*/  @!P5 PRMT R138, R16, 0x8880, RZ ;  /* 0x00008880108ad816 */ /* 0x008fca00000000ff */
[----:B0-----:R-:W-:-:S04]  /*251d0*/  @!P5 IMAD.MOV.U32 R139, RZ, RZ, R138 ;  /* 0x000000ffff8bd224 */ /* 0x001fc800078e008a */
[----:B------:R-:W-:-:S04]  /*251e0*/  @!P5 IMAD R2, R139, R18, RZ ;  /* 0x000000128b02d224 */ /* 0x000fc800078e02ff */
[----:B------:R-:W-:-:S05]  /*251f0*/  @!P5 IMAD R141, R141, R17, R2 ;  /* 0x000000118d8dd224 */ /* 0x000fca00078e0202 */
[----:B------:R0:W-:Y:S04]  /*25200*/  @!P5 STG.E.U8 desc[UR56][R12.64+0xa9], R141 ;  /* 0x0000a98d0c00d986 */ /* 0x0001e8000c101138 */
[----:B------:R-:W2:Y:S01]  /*25210*/  @!P4 LDG.E.U8 R16, desc[UR56][R38.64+0xa8] ;  /* 0x0000a8382610c981 */ /* 0x000ea2000c1e1100 */
[----:B------:R-:W-:Y:S02]  /*25220*/  ISETP.LT.OR P2, PT, R0, 0xb1, !P6 ;  /* 0x000000b10000780c */ /* 0x000fe40007741670 */
[----:B--2---:R-:W-:-:S05]  /*25230*/  @!P4 PRMT R155, R16, 0x8880, RZ ;  /* 0x00008880109bc816 */ /* 0x004fca00000000ff */
        /* <DEDUP_REMOVED lines=21> */
[----:B---3--:R-:W-:-:S04]  /*25390*/  @!P4 PRMT R136, R16, 0x8880, RZ ;  /* 0x000088801088c816 */ /* 0x008fc800000000ff */
[----:B0-----:R-:W-:-:S05]  /*253a0*/  @!P4 MOV R143, R136 ;  /* 0x00000088008fc202 */ /* 0x001fca0000000f00 */
[----:B------:R-:W-:-:S04]  /*253b0*/  @!P4 IMAD R2, R143, R18, RZ ;  /* 0x000000128f02c224 */ /* 0x000fc800078e02ff */
[----:B------:R-:W-:-:S05]  /*253c0*/  @!P4 IMAD R145, R145, R17, R2 ;  /* 0x000000119191c224 */ /* 0x000fca00078e0202 */
[----:B------:R-:W-:Y:S04]  /*253d0*/  @!P4 STG.E.U8 desc[UR56][R12.64+0xb1], R145 ;  /* 0x0000b1910c00c986 */ /* 0x000fe8000c101138 */
[----:B------:R-:W2:Y:S02]  /*253e0*/  @!P2 LDG.E.U8 R16, desc[UR56][R38.64+0xb0] ;  /* 0x0000b0382610a981 */ /* 0x000ea4000c1e1100 */
[----:B--2---:R-:W-:-:S05]  /*253f0*/  @!P2 PRMT R137, R16, 0x8880, RZ ;  /* 0x000088801089a816 */ /* 0x004fca00000000ff */
[----:B------:R-:W-:-:S04]  /*25400*/  @!P2 IMAD R2, R137, R18, RZ ;  /* 0x000000128902a224 */ /* 0x000fc800078e02ff */
[----:B------:R-:W-:-:S05]  /*25410*/  @!P2 IMAD R137, R146, R17, R2 ;  /* 0x000000119289a224 */ /* 0x000fca00078e0202 */
[----:B------:R0:W-:Y:S04]  /*25420*/  @!P2 STG.E.U8 desc[UR56][R138.64+0xb0], R137 ;  /* 0x0000b0898a00a986 */ /* 0x0001e8000c101138 */
[----:B------:R-:W2:Y:S02]  /*25430*/  @!P5 LDG.E.U8 R16, desc[UR56][R38.64+0xb1] ;  /* 0x0000b1382610d981 */ /* 0x000ea4000c1e1100 */
        /* <DEDUP_REMOVED lines=12> */
[----:B------:R-:W-:Y:S02]  /*25500*/  ISETP.LT.OR P3, PT, R0, 0xb9, !P6 ;  /* 0x000000b90000780c */ /* 0x000fe40007761670 */
[----:B--2---:R-:W-:-:S05]  /*25510*/  @!P5 PRMT R137, R16, 0x8880, RZ ;  /* 0x000088801089d816 */ /* 0x004fca00000000ff */
[----:B------:R-:W-:-:S04]  /*25520*/  @!P5 IMAD R2, R137, R18, RZ ;  /* 0x000000128902d224 */ /* 0x000fc800078e02ff */
[----:B------:R-:W-:-:S05]  /*25530*/  @!P5 IMAD R149, R149, R17, R2 ;  /* 0x000000119595d224 */ /* 0x000fca00078e0202 */
[----:B------:R-:W-:Y:S04]  /*25540*/  @!P5 STG.E.U8 desc[UR56][R12.64+0xb9], R149 ;  /* 0x0000b9950c00d986 */ /* 0x000fe8000c101138 */
[----:B------:R-:W0:Y:S01]  /*25550*/  @!P3 LDG.E.U8 R16, desc[UR56][R38.64+0xb8] ;  /* 0x0000b8382610b981 */ /* 0x000e22000c1e1100 */
[----:B------:R-:W-:-:S04]  /*25560*/  @!P3 IADD3 R142, P4, R12, UR41, RZ ;  /* 0x000000290c8ebc10 */ /* 0x000fc8000ff9e0ff */
[----:B------:R-:W-:Y:S02]  /*25570*/  @!P3 IADD3.X R143, R13, UR40, RZ, P4, !PT ;  /* 0x000000280d8fbc10 */ /* 0x000fe4000a7fe4ff */
[C---:B------:R-:W-:Y:S02]  /*25580*/  ISETP.LT.OR P4, PT, R0.reuse, 0xba, !P6 ;  /* 0x000000ba0000780c */ /* 0x040fe40007781670 */
[----:B------:R-:W-:Y:S02]  /*25590*/  ISETP.LT.OR P1, PT, R0, 0xc1, !P6 ;  /* 0x000000c10000780c */ /* 0x000fe40007721670 */
[----:B0-----:R-:W-:-:S05]  /*255a0*/  @!P3 PRMT R139, R16, 0x8880, RZ ;  /* 0x00008880108bb816 */ /* 0x001fca00000000ff */
[----:B------:R-:W-:-:S04]  /*255b0*/  @!P3 IMAD R2, R139, R18, RZ ;  /* 0x000000128b02b224 */ /* 0x000fc800078e02ff */
[----:B------:R-:W-:-:S05]  /*255c0*/  @!P3 IMAD R141, R150, R17, R2 ;  /* 0x00000011968db224 */ /* 0x000fca00078e0202 */
[----:B------:R0:W-:Y:S04]  /*255d0*/  @!P3 STG.E.U8 desc[UR56][R142.64+0xb8], R141 ;  /* 0x0000b88d8e00b986 */ /* 0x0001e8000c101138 */
[----:B------:R-:W2:Y:S01]  /*255e0*/  @!P4 LDG.E.U8 R16, desc[UR56][R38.64+0xb9] ;  /* 0x0000b9382610c981 */ /* 0x000ea2000c1e1100 */
[----:B------:R-:W-:Y:S02]  /*255f0*/  ISETP.LT.OR P3, PT, R0, 0xc2, !P6 ;  /* 0x000000c20000780c */ /* 0x000fe40007761670 */
[----:B------:R-:W-:-:S04]  /*25600*/  @!P1 IADD3 R136, P5, R12, UR41, RZ ;  /* 0x000000290c889c10 */ /* 0x000fc8000ffbe0ff */
[----:B------:R-:W-:-:S07]  /*25610*/  @!P1 IADD3.X R137, R13, UR40, RZ, P5, !PT ;  /* 0x000000280d899c10 */ /* 0x000fce000affe4ff */
[----:B------:R-:W-:-:S04]  /*25620*/  @!P3 IADD3 R138, P5, R12, UR41, RZ ;  /* 0x000000290c8abc10 */ /* 0x000fc8000ffbe0ff */
[----:B------:R-:W-:Y:S02]  /*25630*/  @!P3 IADD3.X R139, R13, UR40, RZ, P5, !PT ;  /* 0x000000280d8bbc10 */ /* 0x000fe4000affe4ff */
[----:B------:R-:W-:Y:S02]  /*25640*/  ISETP.NE.AND P3, PT, R3, RZ, PT ;  /* 0x000000ff0300720c */ /* 0x000fe40003f65270 */
        /* <DEDUP_REMOVED lines=29> */
[----:B------:R-:W-:-:S04]  /*25820*/  @!P4 IADD3 R140, P5, R10, UR41, RZ ;  /* 0x000000290a8ccc10 */ /* 0x000fc8000ffbe0ff */
[----:B0-----:R-:W-:Y:S02]  /*25830*/  @!P4 IADD3.X R141, R11, UR40, RZ, P5, !PT ;  /* 0x000000280b8dcc10 */ /* 0x001fe4000affe4ff */
[----:B---3--:R-:W-:-:S05]  /*25840*/  @!P4 PRMT R143, R16, 0x8880, RZ ;  /* 0x00008880108fc816 */ /* 0x008fca00000000ff */
        /* <DEDUP_REMOVED lines=82> */
[----:B------:R-:W-:Y:S02]  /*25d70*/  P2R R124, PR, RZ, 0x8 ;  /* 0x00000008ff7c7803 */ /* 0x000fe40000000000 */
[----:B------:R-:W-:Y:S02]  /*25d80*/  LOP3.LUT P3, RZ, R19, 0x4, RZ, 0xc0, !PT ;  /* 0x0000000413ff7812 */ /* 0x000fe4000786c0ff */
        /* <DEDUP_REMOVED lines=13> */
[----:B------:R-:W-:Y:S02]  /*25e60*/  ISETP.NE.AND P2, PT, R172, RZ, PT ;  /* 0x000000ffac00720c */ /* 0x000fe40003f45270 */
        /* <DEDUP_REMOVED lines=99> */
[----:B------:R-:W-:Y:S02]  /*264a0*/  ISETP.NE.AND P1, PT, R156, RZ, PT ;  /* 0x000000ff9c00720c */ /* 0x000fe40003f25270 */
[----:B------:R-:W-:Y:S02]  /*264b0*/  @!P4 IADD3.X R107, R5, UR40, RZ, P5, !PT ;  /* 0x00000028056bcc10 */ /* 0x000fe4000affe4ff */
[----:B--2---:R-:W-:-:S05]  /*264c0*/  @!P4 PRMT R109, R16, 0x8880, RZ ;  /* 0x00008880106dc816 */ /* 0x004fca00000000ff */
        /* <DEDUP_REMOVED lines=37> */
[----:B0-----:R-:W-:Y:S01]  /*26720*/  @!P4 IMAD.MOV.U32 R88, RZ, RZ, R8 ;  /* 0x000000ffff58c224 */ /* 0x001fe200078e0008 */
[----:B------:R-:W-:Y:S02]  /*26730*/  @!P4 MOV R89, R7 ;  /* 0x000000070059c202 */ /* 0x000fe40000000f00 */
        /* <DEDUP_REMOVED lines=88> */
[----:B------:R-:W-:Y:S02]  /*26cc0*/  LOP3.LUT P1, RZ, R19, 0x10, RZ, 0xc0, !PT ;  /* 0x0000001013ff7812 */ /* 0x000fe4000782c0ff */
[----:B------:R-:W-:Y:S02]  /*26cd0*/  @!P4 IADD3.X R89, R7, UR40, RZ, P5, !PT ;  /* 0x000000280759cc10 */ /* 0x000fe4000affe4ff */
        /* <DEDUP_REMOVED lines=23> */
[----:B------:R2:W-:Y:S01]  /*26e50*/  @!P3 STG.E.U8 desc[UR56][R136.64+0xc0], R3 ;  /* 0x0000c0038800b986 */ /* 0x0005e2000c101138 */
[----:B------:R-:W-:-:S13]  /*26e60*/  ISETP.LT.OR P3, PT, R0, 0xc2, !P6 ;  /* 0x000000c20000780c */ /* 0x000fda0007761670 */
[----:B------:R-:W3:Y:S01]  /*26e70*/  @!P3 LDG.E.U8 R16, desc[UR56][R38.64+0xc1] ;  /* 0x0000c1382610b981 */ /* 0x000ee2000c1e1100 */
[----:B------:R-:W-:-:S04]  /*26e80*/  @!P5 IADD3 R72, P4, R12, UR41, RZ ;  /* 0x000000290c48dc10 */ /* 0x000fc8000ff9e0ff */
[----:B------:R-:W-:Y:S02]  /*26e90*/  @!P5 IADD3.X R73, R13, UR40, RZ, P4, !PT ;  /* 0x000000280d49dc10 */ /* 0x000fe4000a7fe4ff */
[----:B------:R-:W-:Y:S02]  /*26ea0*/  ISETP.LT.OR P4, PT, R0, 0xca, !P6 ;  /* 0x000000ca0000780c */ /* 0x000fe40007781670 */
[----:B------:R-:W-:-:S11]  /*26eb0*/  P2R R108, PR, RZ, 0x4 ;  /* 0x00000004ff6c7803 */ /* 0x000fd60000000000 */
        /* <DEDUP_REMOVED lines=43> */
[----:B------:R-:W-:Y:S02]  /*27170*/  ISETP.LT.OR P5, PT, R0, 0xd2, !P6 ;  /* 0x000000d20000780c */ /* 0x000fe400077a1670 */
[----:B------:R-:W-:-:S04]  /*27180*/  @!P2 IADD3 R74, P3, R12, UR41, RZ ;  /* 0x000000290c4aac10 */ /* 0x000fc8000ff7e0ff */
[----:B------:R-:W-:Y:S02]  /*27190*/  @!P2 IADD3.X R75, R13, UR40, RZ, P3, !PT ;  /* 0x000000280d4bac10 */ /* 0x000fe40009ffe4ff */
[----:B0-----:R-:W-:-:S05]  /*271a0*/  @!P2 PRMT R3, R16, 0x8880, RZ ;  /* 0x000088801003a816 */ /* 0x001fca00000000ff */
[----:B------:R-:W-:-:S04]  /*271b0*/  @!P2 IMAD R2, R3, R18, RZ ;  /* 0x000000120302a224 */ /* 0x000fc800078e02ff */
[----:B------:R-:W-:-:S05]  /*271c0*/  @!P2 IMAD R3, R82, R17, R2 ;  /* 0x000000115203a224 */ /* 0x000fca00078e0202 */
[----:B------:R0:W-:Y:S04]  /*271d0*/  @!P2 STG.E.U8 desc[UR56][R74.64+0xd0], R3 ;  /* 0x0000d0034a00a986 */ /* 0x0001e8000c101138 */
        /* <DEDUP_REMOVED lines=15> */
[----:B------:R-:W-:-:S03]  /*272d0*/  ISETP.LT.OR P4, PT, R0, 0xd9, !P6 ;  /* 0x000000d90000780c */ /* 0x000fc60007781670 */
[----:B------:R-:W3:Y:S01]  /*272e0*/  LDL.LU.64 R36, [R1+0x3e8] ;  /* 0x0003e80001247983 */ /* 0x000ee20000300a00 */
        /* <DEDUP_REMOVED lines=16> */
[----:B------:R-:W-:Y:S01]  /*273f0*/  ISETP.NE.AND P3, PT, R124, RZ, PT ;  /* 0x000000ff7c00720c */ /* 0x000fe20003f65270 */
[----:B------:R-:W3:Y:S01]  /*27400*/  LDL.LU.64 R38, [R1+0x3e0] ;  /* 0x0003e00001267983 */ /* 0x000ee20000300a00 */
        /* <DEDUP_REMOVED lines=39> */
[----:B------:R-:W4:Y:S01]  /*27680*/  @!P4 LDG.E.U8 R16, desc[UR56][R236.64+0xc9] ;  /* 0x0000c938ec10c981 */ /* 0x000f22000c1e1100 */
[----:B------:R-:W-:Y:S02]  /*27690*/  ISETP.LT.OR P6, PT, R0, 0xc9, !P3 ;  /* 0x000000c90000780c */ /* 0x000fe40005fc1670 */
[----:B----4-:R-:W-:-:S05]  /*276a0*/  @!P4 PRMT R58, R16, 0x8880, RZ ;  /* 0x00008880103ac816 */ /* 0x010fca00000000ff */
[----:B--2---:R-:W-:-:S04]  /*276b0*/  @!P4 IMAD.MOV.U32 R13, RZ, RZ, R58 ;  /* 0x000000ffff0dc224 */ /* 0x004fc800078e003a */
[----:B------:R-:W-:-:S04]  /*276c0*/  @!P4 IMAD R2, R13, R18, RZ ;  /* 0x000000120d02c224 */ /* 0x000fc800078e02ff */
[----:B------:R-:W-:-:S05]  /*276d0*/  @!P4 IMAD R61, R61, R17, R2 ;  /* 0x000000113d3dc224 */ /* 0x000fca00078e0202 */
[----:B------:R2:W-:Y:S04]  /*276e0*/  @!P4 STG.E.U8 desc[UR56][R10.64+0xc9], R61 ;  /* 0x0000c93d0a00c986 */ /* 0x0005e8000c101138 */
        /* <DEDUP_REMOVED lines=28> */
[----:B------:R-:W2:Y:S01]  /*278b0*/  @!P4 LDG.E.U8 R16, desc[UR56][R234.64+0xd0] ;  /* 0x0000d038ea10c981 */ /* 0x000ea2000c1e1100 */
[----:B------:R-:W-:Y:S02]  /*278c0*/  ISETP.LT.OR P6, PT, R0, 0xd2, !P3 ;  /* 0x000000d20000780c */ /* 0x000fe40005fc1670 */
[----:B------:R-:W-:-:S04]  /*278d0*/  @!P4 IADD3 R12, P1, R10, UR41, RZ ;  /* 0x000000290a0ccc10 */ /* 0x000fc8000ff3e0ff */
[----:B------:R-:W-:Y:S02]  /*278e0*/  @!P4 IADD3.X R13, R11, UR40, RZ, P1, !PT ;  /* 0x000000280b0dcc10 */ /* 0x000fe40008ffe4ff */
[----:B--2---:R-:W-:-:S05]  /*278f0*/  @!P4 PRMT R57, R16, 0x8880, RZ ;  /* 0x000088801039c816 */ /* 0x004fca00000000ff */
[----:B------:R-:W-:-:S04]  /*27900*/  @!P4 IMAD R2, R57, R18, RZ ;  /* 0x000000123902c224 */ /* 0x000fc800078e02ff */
[----:B0-----:R-:W-:-:S05]  /*27910*/  @!P4 IMAD R3, R66, R17, R2 ;  /* 0x000000114203c224 */ /* 0x001fca00078e0202 */
[----:B------:R0:W-:Y:S04]  /*27920*/  @!P4 STG.E.U8 desc[UR56][R12.64+0xd0], R3 ;  /* 0x0000d0030c00c986 */ /* 0x0001e8000c101138 */
[----:B------:R-:W2:Y:S01]  /*27930*/  @!P6 LDG.E.U8 R16, desc[UR56][R234.64+0xd1] ;  /* 0x0000d138ea10e981 */ /* 0x000ea2000c1e1100 */
[----:B------:R-:W-:Y:S02]  /*27940*/  ISETP.LT.OR P4, PT, R0, 0xd9, !P2 ;  /* 0x000000d90000780c */ /* 0x000fe40005781670 */
[----:B------:R-:W-:-:S04]  /*27950*/  @!P6 IADD3 R58, P1, R10, UR41, RZ ;  /* 0x000000290a3aec10 */ /* 0x000fc8000ff3e0ff */
[----:B------:R-:W-:Y:S02]  /*27960*/  @!P6 IADD3.X R59, R11, UR40, RZ, P1, !PT ;  /* 0x000000280b3bec10 */ /* 0x000fe40008ffe4ff */
[----:B--2---:R-:W-:-:S05]  /*27970*/  @!P6 PRMT R57, R16, 0x8880, RZ ;  /* 0x000088801039e816 */ /* 0x004fca00000000ff */
[----:B------:R-:W-:-:S04]  /*27980*/  @!P6 IMAD R2, R57, R18, RZ ;  /* 0x000000123902e224 */ /* 0x000fc800078e02ff */
[----:B------:R-:W-:-:S05]  /*27990*/  @!P6 IMAD R67, R67, R17, R2 ;  /* 0x000000114343e224 */ /* 0x000fca00078e0202 */
[----:B------:R-:W-:Y:S04]  /*279a0*/  @!P6 STG.E.U8 desc[UR56][R58.64+0xd1], R67 ;  /* 0x0000d1433a00e986 */ /* 0x000fe8000c101138 */
[----:B------:R-:W2:Y:S01]  /*279b0*/  @!P4 LDG.E.U8 R16, desc[UR56][R236.64+0xd8] ;  /* 0x0000d838ec10c981 */ /* 0x000ea2000c1e1100 */
[----:B------:R-:W-:Y:S02]  /*279c0*/  ISETP.LT.OR P5, PT, R0, 0xda, !P2 ;  /* 0x000000da0000780c */ /* 0x000fe400057a1670 */
[----:B--2---:R-:W-:-:S05]  /*279d0*/  @!P4 PRMT R57, R16, 0x8880, RZ ;  /* 0x000088801039c816 */ /* 0x004fca00000000ff */
[----:B------:R-:W-:-:S04]  /*279e0*/  @!P4 IMAD R2, R57, R18, RZ ;  /* 0x000000123902c224 */ /* 0x000fc800078e02ff */
[----:B0-----:R-:W-:-:S05]  /*279f0*/  @!P4 IMAD R3, R68, R17, R2 ;  /* 0x000000114403c224 */ /* 0x001fca00078e0202 */
[----:B------:R0:W-:Y:S04]  /*27a00*/  @!P4 STG.E.U8 desc[UR56][R10.64+0xd8], R3 ;  /* 0x0000d8030a00c986 */ /* 0x0001e8000c101138 */
[----:B------:R-:W2:Y:S01]  /*27a10*/  @!P5 LDG.E.U8 R16, desc[UR56][R236.64+0xd9] ;  /* 0x0000d938ec10d981 */ /* 0x000ea2000c1e1100 */
[----:B------:R-:W-:Y:S02]  /*27a20*/  ISETP.LT.OR P4, PT, R0, 0xd9, !P3 ;  /* 0x000000d90000780c */ /* 0x000fe40005f81670 */
[----:B--2---:R-:W-:-:S05]  /*27a30*/  @!P5 PRMT R13, R16, 0x8880, RZ ;  /* 0x00008880100dd816 */ /* 0x004fca00000000ff */
[----:B------:R-:W-:-:S04]  /*27a40*/  @!P5 IMAD R2, R13, R18, RZ ;  /* 0x000000120d02d224 */ /* 0x000fc800078e02ff */
[----:B------:R-:W-:-:S05]  /*27a50*/  @!P5 IMAD R69, R69, R17, R2 ;  /* 0x000000114545d224 */ /* 0x000fca00078e0202 */
[----:B------:R2:W-:Y:S04]  /*27a60*/  @!P5 STG.E.U8 desc[UR56][R10.64+0xd9], R69 ;  /* 0x0000d9450a00d986 */ /* 0x0005e8000c101138 */
[----:B------:R-:W4:Y:S01]  /*27a70*/  @!P4 LDG.E.U8 R16, desc[UR56][R234.64+0xd8] ;  /* 0x0000d838ea10c981 */ /* 0x000f22000c1e1100 */
[----:B------:R-:W-:Y:S02]  /*27a80*/  ISETP.LT.OR P3, PT, R0, 0xda, !P3 ;  /* 0x000000da0000780c */ /* 0x000fe40005f61670 */
[----:B------:R-:W-:Y:S02]  /*27a90*/  @!P4 IADD3 R12, P5, R10, UR41, RZ ;  /* 0x000000290a0ccc10 */ /* 0x000fe4000ffbe0ff */
[----:B----4-:R-:W-:-:S05]  /*27aa0*/  @!P4 PRMT R13, R16, 0x8880, RZ ;  /* 0x00008880100dc816 */ /* 0x010fca00000000ff */
[----:B------:R-:W-:Y:S01]  /*27ab0*/  @!P4 IMAD R2, R13, R18, RZ ;  /* 0x000000120d02c224 */ /* 0x000fe200078e02ff */
[----:B------:R-:W-:-:S03]  /*27ac0*/  @!P4 IADD3.X R13, R11, UR40, RZ, P5, !PT ;  /* 0x000000280b0dcc10 */ /* 0x000fc6000affe4ff */
[----:B0-----:R-:W-:-:S05]  /*27ad0*/  @!P4 IMAD R3, R70, R17, R2 ;  /* 0x000000114603c224 */ /* 0x001fca00078e0202 */
[----:B------:R0:W-:Y:S04]  /*27ae0*/  @!P4 STG.E.U8 desc[UR56][R12.64+0xd8], R3 ;  /* 0x0000d8030c00c986 */ /* 0x0001e8000c101138 */
[----:B------:R-:W4:Y:S01]  /*27af0*/  @!P3 LDG.E.U8 R16, desc[UR56][R234.64+0xd9] ;  /* 0x0000d938ea10b981 */ /* 0x000f22000c1e1100 */
[----:B------:R-:W-:Y:S02]  /*27b00*/  LOP3.LUT P6, RZ, R19, 0x4, RZ, 0xc0, !PT ;  /* 0x0000000413ff7812 */ /* 0x000fe400078cc0ff */
[----:B--2---:R-:W-:Y:S02]  /*27b10*/  @!P3 IADD3 R10, P5, R10, UR41, RZ ;  /* 0x000000290a0abc10 */ /* 0x004fe4000ffbe0ff */
[----:B------:R-:W-:Y:S02]  /*27b20*/  ISETP.LT.OR P4, PT, R0, 0xc1, !P6 ;  /* 0x000000c10000780c */ /* 0x000fe40007781670 */
[----:B------:R-:W-:-:S02]  /*27b30*/  @!P3 IADD3.X R11, R11, UR40, RZ, P5, !PT ;  /* 0x000000280b0bbc10 */ /* 0x000fc4000affe4ff */
[----:B----4-:R-:W-:-:S05]  /*27b40*/  @!P3 PRMT R57, R16, 0x8880, RZ ;  /* 0x000088801039b816 */ /* 0x010fca00000000ff */
        /* <DEDUP_REMOVED lines=9> */
[----:B------:R-:W4:Y:S01]  /*27be0*/  @!P3 LDG.E.U8 R16, desc[UR56][R232.64+0xc1] ;  /* 0x0000c138e810b981 */ /* 0x000f22000c1e1100 */
[----:B------:R-:W-:-:S04]  /*27bf0*/  ISETP.NE.AND P2, PT, R108, RZ, PT ;  /* 0x000000ff6c00720c */ /* 0x000fc80003f45270 */
[----:B------:R-:W-:Y:S02]  /*27c00*/  ISETP.LT.OR P4, PT, R0, 0xc1, !P2 ;  /* 0x000000c10000780c */ /* 0x000fe40005781670 */
[----:B----4-:R-:W-:-:S05]  /*27c10*/  @!P3 PRMT R13, R16, 0x8880, RZ ;  /* 0x00008880100db816 */ /* 0x010fca00000000ff */
[----:B------:R-:W-:-:S04]  /*27c20*/  @!P3 IMAD R2, R13, R18, RZ ;  /* 0x000000120d02b224 */ /* 0x000fc800078e02ff */
[----:B------:R-:W-:-:S05]  /*27c30*/  @!P3 IMAD R41, R41, R17, R2 ;  /* 0x000000112929b224 */ /* 0x000fca00078e0202 */
[----:B------:R-:W-:Y:S04]  /*27c40*/  @!P3 STG.E.U8 desc[UR56][R4.64+0xc1], R41 ;  /* 0x0000c1290400b986 */ /* 0x000fe8000c101138 */
[----:B------:R-:W4:Y:S01]  /*27c50*/  @!P4 LDG.E.U8 R16, desc[UR56][R22.64+0xc0] ;  /* 0x0000c0381610c981 */ /* 0x000f22000c1e1100 */
[----:B------:R-:W-:Y:S02]  /*27c60*/  ISETP.LT.OR P3, PT, R0, 0xc2, !P2 ;  /* 0x000000c20000780c */ /* 0x000fe40005761670 */
[----:B--2---:R-:W-:Y:S02]  /*27c70*/  @!P4 IADD3 R10, P5, R4, UR41, RZ ;  /* 0x00000029040acc10 */ /* 0x004fe4000ffbe0ff */
[----:B----4-:R-:W-:-:S05]  /*27c80*/  @!P4 PRMT R11, R16, 0x8880, RZ ;  /* 0x00008880100bc816 */ /* 0x010fca00000000ff */
[----:B------:R-:W-:Y:S01]  /*27c90*/  @!P4 IMAD R2, R11, R18, RZ ;  /* 0x000000120b02c224 */ /* 0x000fe200078e02ff */
[----:B------:R-:W-:-:S03]  /*27ca0*/  @!P4 IADD3.X R11, R5, UR40, RZ, P5, !PT ;  /* 0x00000028050bcc10 */ /* 0x000fc6000affe4ff */
[----:B0-----:R-:W-:-:S05]  /*27cb0*/  @!P4 IMAD R3, R42, R17, R2 ;  /* 0x000000112a03c224 */ /* 0x001fca00078e0202 */
[----:B------:R0:W-:Y:S04]  /*27cc0*/  @!P4 STG.E.U8 desc[UR56][R10.64+0xc0], R3 ;  /* 0x0000c0030a00c986 */ /* 0x0001e8000c101138 */
[----:B------:R-:W2:Y:S01]  /*27cd0*/  @!P3 LDG.E.U8 R16, desc[UR56][R22.64+0xc1] ;  /* 0x0000c1381610b981 */ /* 0x000ea2000c1e1100 */
[----:B------:R-:W-:Y:S02]  /*27ce0*/  ISETP.LT.OR P4, PT, R0, 0xc9, !P6 ;  /* 0x000000c90000780c */ /* 0x000fe40007781670 */
[----:B------:R-:W-:Y:S02]  /*27cf0*/  @!P3 IADD3 R12, P5, R4, UR41, RZ ;  /* 0x00000029040cbc10 */ /* 0x000fe4000ffbe0ff */
[----:B--2---:R-:W-:-:S05]  /*27d00*/  @!P3 PRMT R13, R16, 0x8880, RZ ;  /* 0x00008880100db816 */ /* 0x004fca00000000ff */
[----:B------:R-:W-:Y:S01]  /*27d10*/  @!P3 IMAD R2, R13, R18, RZ ;  /* 0x000000120d02b224 */ /* 0x000fe200078e02ff */
[----:B------:R-:W-:-:S03]  /*27d20*/  @!P3 IADD3.X R13, R5, UR40, RZ, P5, !PT ;  /* 0x00000028050dbc10 */ /* 0x000fc6000affe4ff */
[----:B------:R-:W-:-:S05]  /*27d30*/  @!P3 IMAD R43, R43, R17, R2 ;  /* 0x000000112b2bb224 */ /* 0x000fca00078e0202 */
[----:B------:R-:W-:Y:S04]  /*27d40*/  @!P3 STG.E.U8 desc[UR56][R12.64+0xc1], R43 ;  /* 0x0000c12b0c00b986 */ /* 0x000fe8000c101138 */
[----:B------:R-:W0:Y:S01]  /*27d50*/  @!P4 LDG.E.U8 R16, desc[UR56][R232.64+0xc8] ;  /* 0x0000c838e810c981 */ /* 0x000e22000c1e1100 */
[----:B------:R-:W-:Y:S02]  /*27d60*/  ISETP.LT.OR P3, PT, R0, 0xca, !P6 ;  /* 0x000000ca0000780c */ /* 0x000fe40007761670 */
[----:B0-----:R-:W-:-:S05]  /*27d70*/  @!P4 PRMT R3, R16, 0x8880, RZ ;  /* 0x000088801003c816 */ /* 0x001fca00000000ff */
        /* <DEDUP_REMOVED lines=11> */
[----:B------:R-:W-:Y:S02]  /*27e30*/  @!P4 IADD3 R10, P5, R4, UR41, RZ ;  /* 0x00000029040acc10 */ /* 0x000fe4000ffbe0ff */
[----:B--2---:R-:W-:-:S05]  /*27e40*/  @!P4 PRMT R11, R16, 0x8880, RZ ;  /* 0x00008880100bc816 */ /* 0x004fca00000000ff */
        /* <DEDUP_REMOVED lines=59> */
[----:B------:R-:W-:Y:S04]  /*28200*/  @!P4 STG.E.U8 desc[UR56][R10.64+0xd8], R3 ;  /* 0x0000d8030a00c986 */ /* 0x000fe8000c101138 */
[----:B------:R-:W4:Y:S01]  /*28210*/  @!P2 LDG.E.U8 R16, desc[UR56][R22.64+0xd9] ;  /* 0x0000d9381610a981 */ /* 0x000f22000c1e1100 */
[----:B------:R-:W-:Y:S02]  /*28220*/  ISETP.NE.AND P1, PT, R92, RZ, PT ;  /* 0x000000ff5c00720c */ /* 0x000fe40003f25270 */
[----:B--2---:R-:W-:Y:S02]  /*28230*/  @!P2 IADD3 R4, P4, R4, UR41, RZ ;  /* 0x000000290404ac10 */ /* 0x004fe4000ff9e0ff */
[----:B------:R-:W-:Y:S02]  /*28240*/  ISETP.LT.OR P3, PT, R0, 0xc1, !P1 ;  /* 0x000000c10000780c */ /* 0x000fe40004f61670 */
[----:B------:R-:W-:-:S02]  /*28250*/  @!P2 IADD3.X R5, R5, UR40, RZ, P4, !PT ;  /* 0x000000280505ac10 */ /* 0x000fc4000a7fe4ff */
[----:B----4-:R-:W-:-:S05]  /*28260*/  @!P2 PRMT R13, R16, 0x8880, RZ ;  /* 0x00008880100da816 */ /* 0x010fca00000000ff */
[----:B------:R-:W-:-:S04]  /*28270*/  @!P2 IMAD R2, R13, R18, RZ ;  /* 0x000000120d02a224 */ /* 0x000fc800078e02ff */
[----:B------:R-:W-:-:S05]  /*28280*/  @!P2 IMAD R55, R55, R17, R2 ;  /* 0x000000113737a224 */ /* 0x000fca00078e0202 */
[----:B------:R0:W-:Y:S04]  /*28290*/  @!P2 STG.E.U8 desc[UR56][R4.64+0xd9], R55 ;  /* 0x0000d9370400a986 */ /* 0x0001e8000c101138 */
[----:B------:R-:W2:Y:S01]  /*282a0*/  @!P3 LDG.E.U8 R16, desc[UR56][R14.64+0xc0] ;  /* 0x0000c0380e10b981 */ /* 0x000ea2000c1e1100 */
[----:B------:R-:W-:Y:S01]  /*282b0*/  ISETP.LT.OR P2, PT, R0, 0xc2, !P1 ;  /* 0x000000c20000780c */ /* 0x000fe20004f41670 */
[----:B0-----:R-:W-:Y:S02]  /*282c0*/  @!P3 IMAD.MOV.U32 R4, RZ, RZ, R8 ;  /* 0x000000ffff04b224 */ /* 0x001fe400078e0008 */
[----:B------:R-:W-:Y:S01]  /*282d0*/  @!P3 IMAD.MOV.U32 R5, RZ, RZ, R7 ;  /* 0x000000ffff05b224 */ /* 0x000fe200078e0007 */
[----:B--2---:R-:W-:-:S05]  /*282e0*/  @!P3 PRMT R3, R16, 0x8880, RZ ;  /* 0x000088801003b816 */ /* 0x004fca00000000ff */
        /* <DEDUP_REMOVED lines=12> */
[----:B------:R-:W-:Y:S02]  /*283b0*/  ISETP.LT.OR P2, PT, R0, 0xc2, !P0 ;  /* 0x000000c20000780c */ /* 0x000fe40004741670 */
[----:B--2---:R-:W-:-:S04]  /*283c0*/  @!P3 PRMT R10, R16, 0x8880, RZ ;  /* 0x00008880100ab816 */ /* 0x004fc800000000ff */
[----:B------:R-:W-:Y:S02]  /*283d0*/  @!P3 MOV R3, R10 ;  /* 0x0000000a0003b202 */ /* 0x000fe40000000f00 */
[----:B------:R-:W-:-:S03]  /*283e0*/  @!P3 IADD3 R10, P4, R8, UR41, RZ ;  /* 0x00000029080abc10 */ /* 0x000fc6000ff9e0ff */
[----:B------:R-:W-:Y:S01]  /*283f0*/  @!P3 IMAD R2, R3, R18, RZ ;  /* 0x000000120302b224 */ /* 0x000fe200078e02ff */
[----:B------:R-:W-:-:S03]  /*28400*/  @!P3 IADD3.X R11, R7, UR40, RZ, P4, !PT ;  /* 0x00000028070bbc10 */ /* 0x000fc6000a7fe4ff */
[----:B------:R-:W-:-:S05]  /*28410*/  @!P3 IMAD R3, R26, R17, R2 ;  /* 0x000000111a03b224 */ /* 0x000fca00078e0202 */
[----:B------:R-:W-:Y:S04]  /*28420*/  @!P3 STG.E.U8 desc[UR56][R10.64+0xc0], R3 ;  /* 0x0000c0030a00b986 */ /* 0x000fe8000c101138 */
[----:B------:R-:W2:Y:S01]  /*28430*/  @!P2 LDG.E.U8 R16, desc[UR56][R20.64+0xc1] ;  /* 0x0000c1381410a981 */ /* 0x000ea2000c1e1100 */
[----:B------:R-:W-:Y:S02]  /*28440*/  ISETP.LT.OR P3, PT, R0, 0xc9, !P1 ;  /* 0x000000c90000780c */ /* 0x000fe40004f61670 */
[----:B0-----:R-:W-:Y:S02]  /*28450*/  @!P2 IADD3 R4, P4, R8, UR41, RZ ;  /* 0x000000290804ac10 */ /* 0x001fe4000ff9e0ff */
[----:B--2---:R-:W-:-:S05]  /*28460*/  @!P2 PRMT R5, R16, 0x8880, RZ ;  /* 0x000088801005a816 */ /* 0x004fca00000000ff */
[----:B------:R-:W-:Y:S01]  /*28470*/  @!P2 IMAD R2, R5, R18, RZ ;  /* 0x000000120502a224 */ /* 0x000fe200078e02ff */
[----:B------:R-:W-:-:S03]  /*28480*/  @!P2 IADD3.X R5, R7, UR40, RZ, P4, !PT ;  /* 0x000000280705ac10 */ /* 0x000fc6000a7fe4ff */
        /* <DEDUP_REMOVED lines=20> */
[----:B--2---:R-:W-:-:S05]  /*285d0*/  @!P3 PRMT R10, R16, 0x8880, RZ ;  /* 0x00008880100ab816 */ /* 0x004fca00000000ff */
[----:B------:R-:W-:Y:S01]  /*285e0*/  @!P3 IMAD.MOV.U32 R3, RZ, RZ, R10 ;  /* 0x000000ffff03b224 */ /* 0x000fe200078e000a */
        /* <DEDUP_REMOVED lines=14> */
[----:B------:R-:W-:Y:S02]  /*286d0*/  ISETP.LT.OR P2, PT, R0, 0xd2, !P1 ;  /* 0x000000d20000780c */ /* 0x000fe40004f41670 */
[----:B0-----:R-:W-:Y:S01]  /*286e0*/  @!P3 MOV R4, R8 ;  /* 0x000000080004b202 */ /* 0x001fe20000000f00 */
        /* <DEDUP_REMOVED lines=32> */
[----:B0-----:R-:W-:Y:S01]  /*288f0*/  @!P3 IMAD.MOV.U32 R4, RZ, RZ, R8 ;  /* 0x000000ffff04b224 */ /* 0x001fe200078e0008 */
[----:B------:R-:W-:Y:S02]  /*28900*/  @!P3 MOV R5, R7 ;  /* 0x000000070005b202 */ /* 0x000fe40000000f00 */
[----:B--2---:R-:W-:-:S05]  /*28910*/  @!P3 PRMT R3, R16, 0x8880, RZ ;  /* 0x000088801003b816 */ /* 0x004fca00000000ff */
[----:B------:R-:W-:-:S04]  /*28920*/  @!P3 IMAD R2, R3, R18, RZ ;  /* 0x000000120302b224 */ /* 0x000fc800078e02ff */
[----:B---3--:R-:W-:-:S05]  /*28930*/  @!P3 IMAD R3, R36, R17, R2 ;  /* 0x000000112403b224 */ /* 0x008fca00078e0202 */
        /* <DEDUP_REMOVED lines=17> */
[----:B------:R2:W-:Y:S04]  /*28a50*/  @!P2 STG.E.U8 desc[UR56][R10.64+0xd8], R3 ;  /* 0x0000d8030a00a986 */ /* 0x0005e8000c101138 */
[----:B------:R-:W0:Y:S02]  /*28a60*/  @!P0 LDG.E.U8 R16, desc[UR56][R20.64+0xd9] ;  /* 0x0000d93814108981 */ /* 0x000e24000c1e1100 */
[----:B0-----:R-:W-:-:S05]  /*28a70*/  @!P0 PRMT R5, R16, 0x8880, RZ ;  /* 0x0000888010058816 */ /* 0x001fca00000000ff */
[----:B------:R-:W-:-:S04]  /*28a80*/  @!P0 IMAD R2, R5, R18, RZ ;  /* 0x0000001205028224 */ /* 0x000fc800078e02ff */
[----:B------:R-:W-:Y:S01]  /*28a90*/  IMAD R39, R39, R17, R2 ;  /* 0x0000001127277224 */ /* 0x000fe200078e0202 */
[----:B--2---:R-:W-:Y:S06]  /*28aa0*/  @P0 BRA `(.L_x_192) ;  /* 0x0000008800400947 */ /* 0x004fec0003800000 */
[----:B------:R-:W-:-:S04]  /*28ab0*/  IADD3 R8, P0, R8, UR41, RZ ;  /* 0x0000002908087c10 */ /* 0x000fc8000ff1e0ff */
[----:B------:R-:W-:-:S05]  /*28ac0*/  IADD3.X R9, R7, UR40, RZ, P0, !PT ;  /* 0x0000002807097c10 */ /* 0x000fca00087fe4ff */
[----:B------:R0:W-:Y:S01]  /*28ad0*/  STG.E.U8 desc[UR56][R8.64+0xd9], R39 ;  /* 0x0000d92708007986 */ /* 0x0001e2000c101138 */
[----:B------:R-:W-:Y:S05]  /*28ae0*/  BRA `(.L_x_192) ;  /* 0x0000008800307947 */ /* 0x000fea0003800000 */
.L_x_29:
[----:B------:R-:W2:Y:S01]  /*28af0*/  LDL.LU R3, [R1+0x380] ;  /* 0x0003800001037983 */ /* 0x000ea20000300800 */
[----:B------:R-:W-:-:S03]  /*28b00*/  ULDC.64 UR4, c[0x0][0x5c0] ;  /* 0x0001700000047ab9 */ /* 0x000fc60000000a00 */
[----:B------:R-:W3:Y:S04]  /*28b10*/  LDL.LU R2, [R1+0x384] ;  /* 0x0003840001027983 */ /* 0x000ee80000300800 */
[----:B------:R-:W4:Y:S04]  /*28b20*/  LDL.LU R235, [R1+0x38c] ;  /* 0x00038c0001eb7983 */ /* 0x000f280000300800 */
[----:B------:R-:W5:Y:S04]  /*28b30*/  LDL.LU R234, [R1+0x390] ;  /* 0x0003900001ea7983 */ /* 0x000f680000300800 */
        /* <DEDUP_REMOVED lines=12> */
[----:B------:R-:W2:Y:S01]  /*28c00*/  LDL.LU R232, [R1+0x3c8] ;  /* 0x0003c80001e87983 */ /* 0x000ea20000300800 */
[----:B------:R-:W-:-:S03]  /*28c10*/  IADD3 R6, P3, R4, UR4, RZ ;  /* 0x0000000404067c10 */ /* 0x000fc6000ff7e0ff */
[----:B------:R-:W4:Y:S01]  /*28c20*/  LDL.LU R5, [R1+0x388] ;  /* 0x0003880001057983 */ /* 0x000f220000300800 */
[----:B------:R-:W-:-:S03]  /*28c30*/  IADD3.X R7, R13, UR5, RZ, P3, !PT ;  /* 0x000000050d077c10 */ /* 0x000fc60009ffe4ff */
[----:B------:R-:W5:Y:S01]  /*28c40*/  LDL.LU R13, [R1+0x350] ;  /* 0x00035000010d7983 */ /* 0x000f620000300800 */
[C---:B--2---:R-:W-:Y:S02]  /*28c50*/  ISETP.GE.AND P5, PT, R232.reuse, 0x1, PT ;  /* 0x00000001e800780c */ /* 0x044fe40003fa6270 */
[----:B------:R-:W-:Y:S02]  /*28c60*/  ISETP.GE.AND P4, PT, R232, 0x9, PT ;  /* 0x00000009e800780c */ /* 0x000fe40003f86270 */
[C---:B------:R-:W-:Y:S02]  /*28c70*/  ISETP.LT.OR P1, PT, R0.reuse, 0x1, !P5 ;  /* 0x000000010000780c */ /* 0x040fe40006f21670 */
[C---:B------:R-:W-:Y:S02]  /*28c80*/  ISETP.LT.OR P2, PT, R0.reuse, 0x2, !P5 ;  /* 0x000000020000780c */ /* 0x040fe40006f41670 */
[----:B------:R-:W-:-:S09]  /*28c90*/  ISETP.LT.OR P0, PT, R0, 0x1, !P4 ;  /* 0x000000010000780c */ /* 0x000fd20006701670 */
[-C--:B------:R-:W-:Y:S02]  /*28ca0*/  @!P1 IMAD R3, R3, R17.reuse, RZ ;  /* 0x0000001103039224 */ /* 0x080fe400078e02ff */
[----:B---3--:R-:W-:-:S03]  /*28cb0*/  @!P2 IMAD R2, R2, R17, RZ ;  /* 0x000000110202a224 */ /* 0x008fc600078e02ff */
[----:B------:R-:W-:Y:S01]  /*28cc0*/  @!P1 STG.E.U8 desc[UR56][R6.64], R3 ;  /* 0x0000000306009986 */ /* 0x000fe2000c101138 */
[----:B------:R-:W-:-:S03]  /*28cd0*/  ISETP.LT.OR P1, PT, R0, 0x2, !P4 ;  /* 0x000000020000780c */ /* 0x000fc60006721670 */
[----:B------:R1:W-:Y:S01]  /*28ce0*/  @!P2 STG.E.U8 desc[UR56][R6.64+0x1], R2 ;  /* 0x000001020600a986 */ /* 0x0003e2000c101138 */
[----:B----4-:R-:W-:Y:S01]  /*28cf0*/  @!P0 IMAD R4, R5, R17, RZ ;  /* 0x0000001105048224 */ /* 0x010fe200078e02ff */
[----:B-1----:R-:W-:-:S04]  /*28d00*/  @!P0 IADD3 R2, P2, R6, UR41, RZ ;  /* 0x0000002906028c10 */ /* 0x002fc8000ff5e0ff */
[----:B------:R-:W-:-:S05]  /*28d10*/  @!P0 IADD3.X R3, R7, UR40, RZ, P2, !PT ;  /* 0x0000002807038c10 */ /* 0x000fca00097fe4ff */
[----:B------:R1:W-:Y:S01]  /*28d20*/  @!P0 STG.E.U8 desc[UR56][R2.64], R4 ;  /* 0x0000000402008986 */ /* 0x0003e2000c101138 */
[C---:B------:R-:W-:Y:S02]  /*28d30*/  ISETP.LT.OR P0, PT, R0.reuse, 0x9, !P5 ;  /* 0x000000090000780c */ /* 0x040fe40006f01670 */
[----:B------:R-:W-:Y:S02]  /*28d40*/  ISETP.LT.OR P2, PT, R0, 0xa, !P5 ;  /* 0x0000000a0000780c */ /* 0x000fe40006f41670 */
[----:B-1----:R-:W-:Y:S01]  /*28d50*/  @!P1 IADD3 R2, P3, R6, UR41, RZ ;  /* 0x0000002906029c10 */ /* 0x002fe2000ff7e0ff */
[----:B------:R-:W-:Y:S02]  /*28d60*/  @!P1 IMAD R4, R235, R17, RZ ;  /* 0x00000011eb049224 */ /* 0x000fe400078e02ff */
[----:B------:R-:W2:Y:S01]  /*28d70*/  LDL.LU R235, [R1+0x354] ;  /* 0x0003540001eb7983 */ /* 0x000ea20000300800 */
[----:B------:R-:W-:-:S05]  /*28d80*/  @!P1 IADD3.X R3, R7, UR40, RZ, P3, !PT ;  /* 0x0000002807039c10 */ /* 0x000fca0009ffe4ff */
[----:B------:R5:W-:Y:S01]  /*28d90*/  @!P1 STG.E.U8 desc[UR56][R2.64+0x1], R4 ;  /* 0x0000010402009986 */ /* 0x000be2000c101138 */
[----:B------:R-:W-:Y:S01]  /*28da0*/  ISETP.LT.OR P1, PT, R0, 0x9, !P4 ;  /* 0x000000090000780c */ /* 0x000fe20006721670 */
[-C--:B-----5:R-:W-:Y:S02]  /*28db0*/  @!P0 IMAD R3, R234, R17.reuse, RZ ;  /* 0x00000011ea038224 */ /* 0x0a0fe400078e02ff */
[----:B------:R-:W-:Y:S01]  /*28dc0*/  @!P2 IMAD R2, R233, R17, RZ ;  /* 0x00000011e902a224 */ /* 0x000fe200078e02ff */
[----:B------:R-:W3:Y:S04]  /*28dd0*/  LDL.LU R234, [R1+0x358] ;  /* 0x0003580001ea7983 */ /* 0x000ee80000300800 */
[----:B------:R-:W-:Y:S01]  /*28de0*/  @!P0 STG.E.U8 desc[UR56][R6.64+0x8], R3 ;  /* 0x0000080306008986 */ /* 0x000fe2000c101138 */
[----:B------:R-:W-:-:S03]  /*28df0*/  ISETP.LT.OR P0, PT, R0, 0xa, !P4 ;  /* 0x0000000a0000780c */ /* 0x000fc60006701670 */
[----:B------:R1:W-:Y:S01]  /*28e00*/  @!P2 STG.E.U8 desc[UR56][R6.64+0x9], R2 ;  /* 0x000009020600a986 */ /* 0x0003e2000c101138 */
[----:B------:R-:W-:-:S03]  /*28e10*/  @!P1 IMAD R4, R23, R17, RZ ;  /* 0x0000001117049224 */ /* 0x000fc600078e02ff */
[----:B------:R-:W4:Y:S04]  /*28e20*/  LDL.LU R233, [R1+0x35c] ;  /* 0x00035c0001e97983 */ /* 0x000f280000300800 */
[----:B------:R-:W5:Y:S01]  /*28e30*/  LDL.LU R23, [R1+0x360] ;  /* 0x0003600001177983 */ /* 0x000f620000300800 */
[----:B-1----:R-:W-:-:S04]  /*28e40*/  @!P1 IADD3 R2, P2, R6, UR41, RZ ;  /* 0x0000002906029c10 */ /* 0x002fc8000ff5e0ff */
[----:B------:R-:W-:-:S05]  /*28e50*/  @!P1 IADD3.X R3, R7, UR40, RZ, P2, !PT ;  /* 0x0000002807039c10 */ /* 0x000fca00097fe4ff */
[----:B------:R1:W-:Y:S02]  /*28e60*/  @!P1 STG.E.U8 desc[UR56][R2.64+0x8], R4 ;  /* 0x0000080402009986 */ /* 0x0003e4000c101138 */
[----:B-1----:R-:W-:Y:S01]  /*28e70*/  @!P0 IADD3 R2, P1, R6, UR41, RZ ;  /* 0x0000002906028c10 */ /* 0x002fe2000ff3e0ff */
[----:B------:R-:W-:Y:S01]  /*28e80*/  @!P0 IMAD R4, R22, R17, RZ ;  /* 0x0000001116048224 */ /* 0x000fe200078e02ff */
[----:B------:R-:W-:Y:S01]  /*28e90*/  ISETP.LT.OR P2, PT, R0, 0x11, !P4 ;  /* 0x000000110000780c */ /* 0x000fe20006741670 */
[----:B------:R-:W5:Y:S01]  /*28ea0*/  LDL.LU R22, [R1+0x364] ;  /* 0x0003640001167983 */ /* 0x000f620000300800 */
[----:B------:R-:W-:-:S05]  /*28eb0*/  @!P0 IADD3.X R3, R7, UR40, RZ, P1, !PT ;  /* 0x0000002807038c10 */ /* 0x000fca0008ffe4ff */
[----:B------:R1:W-:Y:S01]  /*28ec0*/  @!P0 STG.E.U8 desc[UR56][R2.64+0x9], R4 ;  /* 0x0000090402008986 */ /* 0x0003e2000c101138 */
[C---:B------:R-:W-:Y:S02]  /*28ed0*/  ISETP.LT.OR P0, PT, R0.reuse, 0x11, !P5 ;  /* 0x000000110000780c */ /* 0x040fe40006f01670 */
[----:B------:R-:W-:-:S11]  /*28ee0*/  ISETP.LT.OR P1, PT, R0, 0x12, !P5 ;  /* 0x000000120000780c */ /* 0x000fd60006f21670 */
[-C--:B-1----:R-:W-:Y:S02]  /*28ef0*/  @!P0 IMAD R3, R21, R17.reuse, RZ ;  /* 0x0000001115038224 */ /* 0x082fe400078e02ff */
[----:B------:R-:W-:Y:S01]  /*28f00*/  @!P1 IMAD R2, R20, R17, RZ ;  /* 0x0000001114029224 */ /* 0x000fe200078e02ff */
[----:B------:R-:W5:Y:S04]  /*28f10*/  LDL.LU R21, [R1+0x368] ;  /* 0x0003680001157983 */ /* 0x000f680000300800 */
[----:B------:R-:W-:Y:S01]  /*28f20*/  @!P0 STG.E.U8 desc[UR56][R6.64+0x10], R3 ;  /* 0x0000100306008986 */ /* 0x000fe2000c101138 */
[----:B------:R-:W-:-:S03]  /*28f30*/  ISETP.LT.OR P0, PT, R0, 0x12, !P4 ;  /* 0x000000120000780c */ /* 0x000fc60006701670 */
[----:B------:R1:W-:Y:S01]  /*28f40*/  @!P1 STG.E.U8 desc[UR56][R6.64+0x11], R2 ;  /* 0x0000110206009986 */ /* 0x0003e2000c101138 */
[----:B------:R-:W-:-:S03]  /*28f50*/  @!P2 IMAD R4, R15, R17, RZ ;  /* 0x000000110f04a224 */ /* 0x000fc600078e02ff */
[----:B------:R-:W5:Y:S04]  /*28f60*/  LDL.LU R20, [R1+0x36c] ;  /* 0x00036c0001147983 */ /* 0x000f680000300800 */
[----:B------:R-:W5:Y:S01]  /*28f70*/  LDL.LU R15, [R1+0x370] ;  /* 0x00037000010f7983 */ /* 0x000f620000300800 */
[----:B-1----:R-:W-:-:S04]  /*28f80*/  @!P2 IADD3 R2, P1, R6, UR41, RZ ;  /* 0x000000290602ac10 */ /* 0x002fc8000ff3e0ff */
[----:B------:R-:W-:Y:S02]  /*28f90*/  @!P2 IADD3.X R3, R7, UR40, RZ, P1, !PT ;  /* 0x000000280703ac10 */ /* 0x000fe40008ffe4ff */
[----:B------:R-:W-:-:S03]  /*28fa0*/  ISETP.LT.OR P1, PT, R0, 0x19, !P5 ;  /* 0x000000190000780c */ /* 0x000fc60006f21670 */
[----:B------:R1:W-:Y:S01]  /*28fb0*/  @!P2 STG.E.U8 desc[UR56][R2.64+0x10], R4 ;  /* 0x000010040200a986 */ /* 0x0003e2000c101138 */
[----:B------:R-:W-:Y:S02]  /*28fc0*/  ISETP.LT.OR P2, PT, R0, 0x1a, !P5 ;  /* 0x0000001a0000780c */ /* 0x000fe40006f41670 */
[----:B-1----:R-:W-:Y:S01]  /*28fd0*/  @!P0 IADD3 R2, P3, R6, UR41, RZ ;  /* 0x0000002906028c10 */ /* 0x002fe2000ff7e0ff */
[----:B------:R-:W-:Y:S02]  /*28fe0*/  @!P0 IMAD R4, R14, R17, RZ ;  /* 0x000000110e048224 */ /* 0x000fe400078e02ff */
[----:B------:R-:W5:Y:S01]  /*28ff0*/  LDL.LU R14, [R1+0x374] ;  /* 0x00037400010e7983 */ /* 0x000f620000300800 */
[----:B------:R-:W-:-:S05]  /*29000*/  @!P0 IADD3.X R3, R7, UR40, RZ, P3, !PT ;  /* 0x0000002807038c10 */ /* 0x000fca0009ffe4ff */
[----:B------:R1:W-:Y:S01]  /*29010*/  @!P0 STG.E.U8 desc[UR56][R2.64+0x11], R4 ;  /* 0x0000110402008986 */ /* 0x0003e2000c101138 */
[----:B------:R-:W-:Y:S01]  /*29020*/  ISETP.LT.OR P0, PT, R0, 0x19, !P4 ;  /* 0x000000190000780c */ /* 0x000fe20006701670 */
[-C--:B-1----:R-:W-:Y:S02]  /*29030*/  @!P1 IMAD R3, R12, R17.reuse, RZ ;  /* 0x000000110c039224 */ /* 0x082fe400078e02ff */
[----:B------:R-:W-:Y:S01]  /*29040*/  @!P2 IMAD R2, R11, R17, RZ ;  /* 0x000000110b02a224 */ /* 0x000fe200078e02ff */
[----:B------:R-:W5:Y:S04]  /*29050*/  LDL.LU R12, [R1+0x378] ;  /* 0x00037800010c7983 */ /* 0x000f680000300800 */
[----:B------:R-:W-:Y:S01]  /*29060*/  @!P1 STG.E.U8 desc[UR56][R6.64+0x18], R3 ;  /* 0x0000180306009986 */ /* 0x000fe2000c101138 */
[----:B------:R-:W-:-:S03]  /*29070*/  ISETP.LT.OR P1, PT, R0, 0x1a, !P4 ;  /* 0x0000001a0000780c */ /* 0x000fc60006721670 */
[----:B------:R1:W-:Y:S01]  /*29080*/  @!P2 STG.E.U8 desc[UR56][R6.64+0x19], R2 ;  /* 0x000019020600a986 */ /* 0x0003e2000c101138 */
[----:B------:R-:W-:-:S03]  /*29090*/  @!P0 IMAD R4, R10, R17, RZ ;  /* 0x000000110a048224 */ /* 0x000fc600078e02ff */
[----:B------:R-:W5:Y:S01]  /*290a0*/  LDL.LU R11, [R1+0x37c] ;  /* 0x00037c00010b7983 */ /* 0x000f620000300800 */
[----:B-1----:R-:W-:-:S04]  /*290b0*/  @!P0 IADD3 R2, P2, R6, UR41, RZ ;  /* 0x0000002906028c10 */ /* 0x002fc8000ff5e0ff */
[----:B------:R-:W-:-:S05]  /*290c0*/  @!P0 IADD3.X R3, R7, UR40, RZ, P2, !PT ;  /* 0x0000002807038c10 */ /* 0x000fca00097fe4ff */
[----:B------:R1:W-:Y:S02]  /*290d0*/  @!P0 STG.E.U8 desc[UR56][R2.64+0x18], R4 ;  /* 0x0000180402008986 */ /* 0x0003e4000c101138 */
[----:B-1----:R-:W-:Y:S01]  /*290e0*/  @!P1 IADD3 R2, P0, R6, UR41, RZ ;  /* 0x0000002906029c10 */ /* 0x002fe2000ff1e0ff */
[----:B------:R-:W-:Y:S02]  /*290f0*/  @!P1 IMAD R4, R9, R17, RZ ;  /* 0x0000001109049224 */ /* 0x000fe400078e02ff */
[----:B------:R-:W5:Y:S01]  /*29100*/  LDL.LU R9, [R1+0x304] ;  /* 0x0003040001097983 */ /* 0x000f620000300800 */
[----:B------:R-:W-:-:S03]  /*29110*/  @!P1 IADD3.X R3, R7, UR40, RZ, P0, !PT ;  /* 0x0000002807039c10 */ /* 0x000fc600087fe4ff */
[----:B------:R-:W5:Y:S04]  /*29120*/  LDL.LU R10, [R1+0x308] ;  /* 0x00030800010a7983 */ /* 0x000f680000300800 */
[----:B------:R1:W-:Y:S04]  /*29130*/  @!P1 STG.E.U8 desc[UR56][R2.64+0x19], R4 ;  /* 0x0000190402009986 */ /* 0x0003e8000c101138 */
[----:B-1----:R-:W2:Y:S04]  /*29140*/  LDL.LU R3, [R1+0x340] ;  /* 0x0003400001037983 */ /* 0x002ea80000300800 */
[----:B------:R-:W3:Y:S01]  /*29150*/  LDL.LU R2, [R1+0x344] ;  /* 0x0003440001027983 */ /* 0x000ee20000300800 */
[----:B------:R-:W-:-:S02]  /*29160*/  ISETP.GE.AND P6, PT, R232, 0x81, PT ;  /* 0x00000081e800780c */ /* 0x000fc40003fc6270 */
[----:B------:R-:W-:Y:S02]  /*29170*/  IADD3 R4, P0, R6, UR39, RZ ;  /* 0x0000002706047c10 */ /* 0x000fe4000ff1e0ff */
[----:B------:R-:W-:Y:S02]  /*29180*/  ISETP.LT.OR P2, PT, R0, 0x2, !P6 ;  /* 0x000000020000780c */ /* 0x000fe40007741670 */
[----:B------:R-:W-:Y:S02]  /*29190*/  ISETP.GE.AND P5, PT, R232, 0x89, PT ;  /* 0x00000089e800780c */ /* 0x000fe40003fa6270 */
[C---:B------:R-:W-:Y:S02]  /*291a0*/  ISETP.LT.OR P1, PT, R0.reuse, 0x1, !P6 ;  /* 0x000000010000780c */ /* 0x040fe40007721670 */
[----:B------:R-:W-:Y:S02]  /*291b0*/  IADD3.X R5, R7, UR38, RZ, P0, !PT ;  /* 0x0000002607057c10 */ /* 0x000fe400087fe4ff */
[----:B------:R-:W-:-:S13]  /*291c0*/  ISETP.LT.OR P0, PT, R0, 0x1, !P5 ;  /* 0x000000010000780c */ /* 0x000fda0006f01670 */
[-C--:B------:R-:W-:Y:S02]  /*291d0*/  @!P0 IMAD R8, R8, R17.reuse, RZ ;  /* 0x0000001108088224 */ /* 0x080fe400078e02ff */
[-C--:B--2---:R-:W-:Y:S02]  /*291e0*/  @!P1 IMAD R3, R3, R17.reuse, RZ ;  /* 0x0000001103039224 */ /* 0x084fe400078e02ff */
[----:B---3--:R-:W-:-:S03]  /*291f0*/  @!P2 IMAD R2, R2, R17, RZ ;  /* 0x000000110202a224 */ /* 0x008fc600078e02ff */
[----:B------:R-:W-:Y:S04]  /*29200*/  @!P1 STG.E.U8 desc[UR56][R4.64], R3 ;  /* 0x0000000304009986 */ /* 0x000fe8000c101138 */
[----:B------:R1:W-:Y:S02]  /*29210*/  @!P2 STG.E.U8 desc[UR56][R4.64+0x1], R2 ;  /* 0x000001020400a986 */ /* 0x0003e4000c101138 */
[----:B-1----:R-:W-:-:S04]  /*29220*/  @!P0 IADD3 R2, P2, R4, UR41, RZ ;  /* 0x0000002904028c10 */ /* 0x002fc8000ff5e0ff */
[----:B------:R-:W-:-:S05]  /*29230*/  @!P0 IADD3.X R3, R5, UR40, RZ, P2, !PT ;  /* 0x0000002805038c10 */ /* 0x000fca00097fe4ff */
[----:B------:R1:W-:Y:S04]  /*29240*/  @!P0 STG.E.U8 desc[UR56][R2.64], R8 ;  /* 0x0000000802008986 */ /* 0x0003e8000c101138 */
[----:B-1----:R-:W2:Y:S01]  /*29250*/  LDL.LU R8, [R1+0x34c] ;  /* 0x00034c0001087983 */ /* 0x002ea20000300800 */
[C---:B------:R-:W-:Y:S02]  /*29260*/  ISETP.LT.OR P1, PT, R0.reuse, 0x2, !P5 ;  /* 0x000000020000780c */ /* 0x040fe40006f21670 */
[----:B------:R-:W-:-:S11]  /*29270*/  ISETP.LT.OR P0, PT, R0, 0x9, !P6 ;  /* 0x000000090000780c */ /* 0x000fd60007701670 */
[----:B------:R-:W-:-:S04]  /*29280*/  @!P1 IADD3 R2, P2, R4, UR41, RZ ;  /* 0x0000002904029c10 */ /* 0x000fc8000ff5e0ff */
[----:B------:R-:W-:Y:S02]  /*29290*/  @!P1 IADD3.X R3, R5, UR40, RZ, P2, !PT ;  /* 0x0000002805039c10 */ /* 0x000fe400097fe4ff */
[----:B------:R-:W-:Y:S01]  /*292a0*/  ISETP.LT.OR P2, PT, R0, 0xa, !P6 ;  /* 0x0000000a0000780c */ /* 0x000fe20007741670 */
[----:B--2---:R-:W-:-:S05]  /*292b0*/  @!P1 IMAD R8, R8, R17, RZ ;  /* 0x0000001108089224 */ /* 0x004fca00078e02ff */
[----:B------:R1:W-:Y:S01]  /*292c0*/  @!P1 STG.E.U8 desc[UR56][R2.64+0x1], R8 ;  /* 0x0000010802009986 */ /* 0x0003e2000c101138 */
[----:B------:R-:W-:Y:S01]  /*292d0*/  ISETP.LT.OR P1, PT, R0, 0x9, !P5 ;  /* 0x000000090000780c */ /* 0x000fe20006f21670 */
[----:B-1----:R-:W-:-:S05]  /*292e0*/  @!P0 IMAD R3, R13, R17, RZ ;  /* 0x000000110d038224 */ /* 0x002fca00078e02ff */
[----:B------:R-:W-:Y:S01]  /*292f0*/  @!P2 IMAD R2, R235, R17, RZ ;  /* 0x00000011eb02a224 */ /* 0x000fe200078e02ff */
[----:B------:R-:W2:Y:S04]  /*29300*/  LDL.LU R13, [R1+0x310] ;  /* 0x00031000010d7983 */ /* 0x000ea80000300800 */
[----:B------:R-:W-:Y:S01]  /*29310*/  @!P0 STG.E.U8 desc[UR56][R4.64+0x8], R3 ;  /* 0x0000080304008986 */ /* 0x000fe2000c101138 */
[----:B------:R-:W-:-:S03]  /*29320*/  ISETP.LT.OR P0, PT, R0, 0xa, !P5 ;  /* 0x0000000a0000780c */ /* 0x000fc60006f01670 */
[----:B------:R1:W-:Y:S01]  /*29330*/  @!P2 STG.E.U8 desc[UR56][R4.64+0x9], R2 ;  /* 0x000009020400a986 */ /* 0x0003e2000c101138 */
[----:B------:R-:W-:-:S03]  /*29340*/  @!P1 IMAD R8, R234, R17, RZ ;  /* 0x00000011ea089224 */ /* 0x000fc600078e02ff */
[----:B------:R-:W3:Y:S01]  /*29350*/  LDL.LU R235, [R1+0x314] ;  /* 0x0003140001eb7983 */ /* 0x000ee20000300800 */
[----:B-1----:R-:W-:-:S04]  /*29360*/  @!P1 IADD3 R2, P2, R4, UR41, RZ ;  /* 0x0000002904029c10 */ /* 0x002fc8000ff5e0ff */
[----:B------:R-:W-:-:S05]  /*29370*/  @!P1 IADD3.X R3, R5, UR40, RZ, P2, !PT ;  /* 0x0000002805039c10 */ /* 0x000fca00097fe4ff */
[----:B------:R1:W-:Y:S01]  /*29380*/  @!P1 STG.E.U8 desc[UR56][R2.64+0x8], R8 ;  /* 0x0000080802009986 */ /* 0x0003e2000c101138 */
[----:B------:R-:W-:Y:S02]  /*29390*/  ISETP.LT.OR P2, PT, R0, 0x11, !P6 ;  /* 0x000000110000780c */ /* 0x000fe40007741670 */
[----:B-1----:R-:W-:-:S04]  /*293a0*/  @!P0 IADD3 R2, P1, R4, UR41, RZ ;  /* 0x0000002904028c10 */ /* 0x002fc8000ff3e0ff */
[----:B------:R-:W-:Y:S02]  /*293b0*/  @!P0 IADD3.X R3, R5, UR40, RZ, P1, !PT ;  /* 0x0000002805038c10 */ /* 0x000fe40008ffe4ff */
[----:B------:R-:W-:Y:S01]  /*293c0*/  ISETP.LT.OR P1, PT, R0, 0x12, !P6 ;  /* 0x000000120000780c */ /* 0x000fe20007721670 */
[----:B----4-:R-:W-:-:S05]  /*293d0*/  @!P0 IMAD R8, R233, R17, RZ ;  /* 0x00000011e9088224 */ /* 0x010fca00078e02ff */
[----:B------:R5:W-:Y:S01]  /*293e0*/  @!P0 STG.E.U8 desc[UR56][R2.64+0x9], R8 ;  /* 0x0000090802008986 */ /* 0x000be2000c101138 */
[----:B------:R-:W-:-:S06]  /*293f0*/  ISETP.LT.OR P0, PT, R0, 0x11, !P5 ;  /* 0x000000110000780c */ /* 0x000fcc0006f01670 */
[-C--:B-----5:R-:W-:Y:S02]  /*29400*/  @!P1 IMAD R2, R22, R17.reuse, RZ ;  /* 0x0000001116029224 */ /* 0x0a0fe400078e02ff */
[----:B------:R-:W-:-:S03]  /*29410*/  @!P2 IMAD R3, R23, R17, RZ ;  /* 0x000000111703a224 */ /* 0x000fc600078e02ff */
[----:B------:R1:W-:Y:S01]  /*29420*/  @!P1 STG.E.U8 desc[UR56][R4.64+0x11], R2 ;  /* 0x0000110204009986 */ /* 0x0003e2000c101138 */
[----:B------:R-:W-:-:S03]  /*29430*/  ISETP.LT.OR P1, PT, R0, 0x12, !P5 ;  /* 0x000000120000780c */ /* 0x000fc60006f21670 */
[----:B------:R4:W-:Y:S01]  /*29440*/  @!P2 STG.E.U8 desc[UR56][R4.64+0x10], R3 ;  /* 0x000010030400a986 */ /* 0x0009e2000c101138 */
[----:B------:R-:W-:-:S03]  /*29450*/  @!P0 IMAD R8, R21, R17, RZ ;  /* 0x0000001115088224 */ /* 0x000fc600078e02ff */
[----:B------:R-:W5:Y:S01]  /*29460*/  LDL.LU R21, [R1+0x318] ;  /* 0x0003180001157983 */ /* 0x000f620000300800 */
[----:B-1----:R-:W-:-:S04]  /*29470*/  @!P0 IADD3 R2, P2, R4, UR41, RZ ;  /* 0x0000002904028c10 */ /* 0x002fc8000ff5e0ff */
[----:B----4-:R-:W-:-:S05]  /*29480*/  @!P0 IADD3.X R3, R5, UR40, RZ, P2, !PT ;  /* 0x0000002805038c10 */ /* 0x010fca00097fe4ff */
[----:B------:R1:W-:Y:S01]  /*29490*/  @!P0 STG.E.U8 desc[UR56][R2.64+0x10], R8 ;  /* 0x0000100802008986 */ /* 0x0003e2000c101138 */
[----:B------:R-:W-:Y:S02]  /*294a0*/  ISETP.LT.OR P2, PT, R0, 0x19, !P6 ;  /* 0x000000190000780c */ /* 0x000fe40007741670 */
[----:B-1----:R-:W-:-:S04]  /*294b0*/  @!P1 IADD3 R2, P0, R4, UR41, RZ ;  /* 0x0000002904029c10 */ /* 0x002fc8000ff1e0ff */
[----:B------:R-:W-:Y:S02]  /*294c0*/  @!P1 IADD3.X R3, R5, UR40, RZ, P0, !PT ;  /* 0x0000002805039c10 */ /* 0x000fe400087fe4ff */
[----:B------:R-:W-:Y:S01]  /*294d0*/  ISETP.LT.OR P0, PT, R0, 0x1a, !P6 ;  /* 0x0000001a0000780c */ /* 0x000fe20007701670 */
[----:B------:R-:W-:Y:S02]  /*294e0*/  @!P1 IMAD R8, R20, R17, RZ ;  /* 0x0000001114089224 */ /* 0x000fe400078e02ff */
[----:B------:R-:W4:Y:S04]  /*294f0*/  LDL.LU R20, [R1+0x31c] ;  /* 0x00031c0001147983 */ /* 0x000f280000300800 */
[----:B------:R1:W-:Y:S01]  /*29500*/  @!P1 STG.E.U8 desc[UR56][R2.64+0x11], R8 ;  /* 0x0000110802009986 */ /* 0x0003e2000c101138 */
[----:B------:R-:W-:-:S03]  /*29510*/  ISETP.LT.OR P1, PT, R0, 0x19, !P5 ;  /* 0x000000190000780c */ /* 0x000fc60006f21670 */
[----:B------:R-:W4:Y:S04]  /*29520*/  LDL.LU R234, [R1+0x320] ;  /* 0x0003200001ea7983 */ /* 0x000f280000300800 */
[----:B------:R-:W4:Y:S01]  /*29530*/  LDL.LU R233, [R1+0x324] ;  /* 0x0003240001e97983 */ /* 0x000f220000300800 */
[----:B-1----:R-:W-:-:S03]  /*29540*/  @!P0 IMAD R2, R14, R17, RZ ;  /* 0x000000110e028224 */ /* 0x002fc600078e02ff */
[----:B------:R-:W4:Y:S01]  /*29550*/  LDL.LU R23, [R1+0x328] ;  /* 0x0003280001177983 */ /* 0x000f220000300800 */
[----:B------:R-:W-:-:S03]  /*29560*/  @!P2 IMAD R3, R15, R17, RZ ;  /* 0x000000110f03a224 */ /* 0x000fc600078e02ff */
[----:B------:R1:W-:Y:S01]  /*29570*/  @!P0 STG.E.U8 desc[UR56][R4.64+0x19], R2 ;  /* 0x0000190204008986 */ /* 0x0003e2000c101138 */
[----:B------:R-:W-:-:S03]  /*29580*/  ISETP.LT.OR P0, PT, R0, 0x1a, !P5 ;  /* 0x0000001a0000780c */ /* 0x000fc60006f01670 */
[----:B------:R0:W-:Y:S01]  /*29590*/  @!P2 STG.E.U8 desc[UR56][R4.64+0x18], R3 ;  /* 0x000018030400a986 */ /* 0x0001e2000c101138 */
[----:B------:R-:W-:-:S03]  /*295a0*/  @!P1 IMAD R8, R12, R17, RZ ;  /* 0x000000110c089224 */ /* 0x000fc600078e02ff */
[----:B------:R-:W4:Y:S01]  /*295b0*/  LDL.LU R15, [R1+0x32c] ;  /* 0x00032c00010f7983 */ /* 0x000f220000300800 */
[----:B-1----:R-:W-:-:S03]  /*295c0*/  @!P1 IADD3 R2, P2, R4, UR41, RZ ;  /* 0x0000002904029c10 */ /* 0x002fc6000ff5e0ff */
[----:B------:R-:W4:Y:S01]  /*295d0*/  LDL.LU R14, [R1+0x330] ;  /* 0x00033000010e7983 */ /* 0x000f220000300800 */
[----:B0-----:R-:W-:-:S03]  /*295e0*/  @!P1 IADD3.X R3, R5, UR40, RZ, P2, !PT ;  /* 0x0000002805039c10 */ /* 0x001fc600097fe4ff */
[----:B------:R-:W4:Y:S04]  /*295f0*/  LDL.LU R12, [R1+0x334] ;  /* 0x00033400010c7983 */ /* 0x000f280000300800 */
[----:B------:R0:W-:Y:S02]  /*29600*/  @!P1 STG.E.U8 desc[UR56][R2.64+0x18], R8 ;  /* 0x0000180802009986 */ /* 0x0001e4000c101138 */
[----:B0-----:R-:W-:Y:S01]  /*29610*/  @!P0 IADD3 R2, P1, R4, UR41, RZ ;  /* 0x0000002904028c10 */ /* 0x001fe2000ff3e0ff */
[----:B------:R-:W-:Y:S02]  /*29620*/  @!P0 IMAD R8, R11, R17, RZ ;  /* 0x000000110b088224 */ /* 0x000fe400078e02ff */
[----:B------:R-:W4:Y:S01]  /*29630*/  LDL.LU R11, [R1+0x338] ;  /* 0x00033800010b7983 */ /* 0x000f220000300800 */
[----:B------:R-:W-:-:S03]  /*29640*/  @!P0 IADD3.X R3, R5, UR40, RZ, P1, !PT ;  /* 0x0000002805038c10 */ /* 0x000fc60008ffe4ff */
[----:B------:R-:W4:Y:S04]  /*29650*/  LDL.LU R22, [R1+0x33c] ;  /* 0x00033c0001167983 */ /* 0x000f280000300800 */
[----:B------:R0:W-:Y:S04]  /*29660*/  @!P0 STG.E.U8 desc[UR56][R2.64+0x19], R8 ;  /* 0x0000190802008986 */ /* 0x0001e8000c101138 */
[----:B0-----:R-:W2:Y:S01]  /*29670*/  LDL.LU R8, [R1+0x300] ;  /* 0x0003000001087983 */ /* 0x001ea20000300800 */
[----:B------:R-:W-:Y:S02]  /*29680*/  ISETP.GE.AND P3, PT, R232, 0x101, PT ;  /* 0x00000101e800780c */ /* 0x000fe40003f66270 */
[----:B------:R-:W-:-:S02]  /*29690*/  IADD3 R2, P0, R6, UR43, RZ ;  /* 0x0000002b06027c10 */ /* 0x000fc4000ff1e0ff */
[C---:B------:R-:W-:Y:S02]  /*296a0*/  ISETP.LT.OR P1, PT, R0.reuse, 0x1, !P3 ;  /* 0x000000010000780c */ /* 0x040fe40005f21670 */
[----:B------:R-:W-:Y:S02]  /*296b0*/  IADD3.X R3, R7, UR42, RZ, P0, !PT ;  /* 0x0000002a07037c10 */ /* 0x000fe400087fe4ff */
[----:B------:R-:W-:Y:S02]  /*296c0*/  ISETP.LT.OR P0, PT, R0, 0x2, !P3 ;  /* 0x000000020000780c */ /* 0x000fe40005f01670 */
[----:B------:R-:W-:-:S07]  /*296d0*/  ISETP.GE.AND P2, PT, R232, 0x109, PT ;  /* 0x00000109e800780c */ /* 0x000fce0003f46270 */
[----:B--2---:R-:W-:-:S05]  /*296e0*/  @!P1 IMAD R8, R8, R17, RZ ;  /* 0x0000001108089224 */ /* 0x004fca00078e02ff */
[----:B------:R0:W-:Y:S02]  /*296f0*/  @!P1 STG.E.U8 desc[UR56][R2.64], R8 ;  /* 0x0000000802009986 */ /* 0x0001e4000c101138 */
[----:B0-----:R-:W-:-:S05]  /*29700*/  @!P0 IMAD R8, R9, R17, RZ ;  /* 0x0000001109088224 */ /* 0x001fca00078e02ff */
[----:B------:R0:W-:Y:S01]  /*29710*/  @!P0 STG.E.U8 desc[UR56][R2.64+0x1], R8 ;  /* 0x0000010802008986 */ /* 0x0001e2000c101138 */
[----:B------:R-:W-:-:S13]  /*29720*/  ISETP.LT.OR P0, PT, R0, 0x1, !P2 ;  /* 0x000000010000780c */ /* 0x000fda0005701670 */
[----:B0-----:R-:W-:Y:S01]  /*29730*/  @!P0 IADD3 R8, P1, R2, UR41, RZ ;  /* 0x0000002902088c10 */ /* 0x001fe2000ff3e0ff */
[----:B------:R-:W-:-:S03]  /*29740*/  @!P0 IMAD R10, R10, R17, RZ ;  /* 0x000000110a0a8224 */ /* 0x000fc600078e02ff */
[----:B------:R-:W-:-:S05]  /*29750*/  @!P0 IADD3.X R9, R3, UR40, RZ, P1, !PT ;  /* 0x0000002803098c10 */ /* 0x000fca0008ffe4ff */
[----:B------:R0:W-:Y:S04]  /*29760*/  @!P0 STG.E.U8 desc[UR56][R8.64], R10 ;  /* 0x0000000a08008986 */ /* 0x0001e8000c101138 */
[----:B0-----:R-:W2:Y:S01]  /*29770*/  LDL.LU R10, [R1+0x30c] ;  /* 0x00030c00010a7983 */ /* 0x001ea20000300800 */
[----:B------:R-:W-:-:S13]  /*29780*/  ISETP.LT.OR P0, PT, R0, 0x2, !P2 ;  /* 0x000000020000780c */ /* 0x000fda0005701670 */
[----:B------:R-:W-:-:S04]  /*29790*/  @!P0 IADD3 R8, P1, R2, UR41, RZ ;  /* 0x0000002902088c10 */ /* 0x000fc8000ff3e0ff */
[----:B------:R-:W-:Y:S02]  /*297a0*/  @!P0 IADD3.X R9, R3, UR40, RZ, P1, !PT ;  /* 0x0000002803098c10 */ /* 0x000fe40008ffe4ff */
[----:B------:R-:W-:Y:S01]  /*297b0*/  ISETP.LT.OR P5, PT, R0, 0x21, !P4 ;  /* 0x000000210000780c */ /* 0x000fe200067a1670 */
[----:B--2---:R-:W-:-:S05]  /*297c0*/  @!P0 IMAD R10, R10, R17, RZ ;  /* 0x000000110a0a8224 */ /* 0x004fca00078e02ff */
[----:B------:R0:W-:Y:S01]  /*297d0*/  @!P0 STG.E.U8 desc[UR56][R8.64+0x1], R10 ;  /* 0x0000010a08008986 */ /* 0x0001e2000c101138 */
[----:B------:R-:W-:-:S13]  /*297e0*/  ISETP.LT.OR P0, PT, R0, 0x9, !P3 ;  /* 0x000000090000780c */ /* 0x000fda0005f01670 */
[----:B0-----:R-:W-:-:S05]  /*297f0*/  @!P0 IMAD R8, R13, R17, RZ ;  /* 0x000000110d088224 */ /* 0x001fca00078e02ff */
[----:B------:R3:W-:Y:S01]  /*29800*/  @!P0 STG.E.U8 desc[UR56][R2.64+0x8], R8 ;  /* 0x0000080802008986 */ /* 0x0007e2000c101138 */
[----:B------:R-:W-:-:S13]  /*29810*/  ISETP.LT.OR P0, PT, R0, 0xa, !P3 ;  /* 0x0000000a0000780c */ /* 0x000fda0005f01670 */
[----:B---3--:R-:W-:Y:S02]  /*29820*/  @!P0 IMAD R8, R235, R17, RZ ;  /* 0x00000011eb088224 */ /* 0x008fe400078e02ff */
[----:B------:R-:W2:Y:S04]  /*29830*/  LDL.LU R235, [R1+0x2ec] ;  /* 0x0002ec0001eb7983 */ /* 0x000ea80000300800 */
[----:B------:R0:W-:Y:S01]  /*29840*/  @!P0 STG.E.U8 desc[UR56][R2.64+0x9], R8 ;  /* 0x0000090802008986 */ /* 0x0001e2000c101138 */
[----:B------:R-:W-:-:S13]  /*29850*/  ISETP.LT.OR P0, PT, R0, 0x9, !P2 ;  /* 0x000000090000780c */ /* 0x000fda0005701670 */
[----:B0-----:R-:W-:Y:S01]  /*29860*/  @!P0 IADD3 R8, P1, R2, UR41, RZ ;  /* 0x0000002902088c10 */ /* 0x001fe2000ff3e0ff */
[----:B-----5:R-:W-:-:S03]  /*29870*/  @!P0 IMAD R10, R21, R17, RZ ;  /* 0x00000011150a8224 */ /* 0x020fc600078e02ff */
[----:B------:R-:W-:-:S05]  /*29880*/  @!P0 IADD3.X R9, R3, UR40, RZ, P1, !PT ;  /* 0x0000002803098c10 */ /* 0x000fca0008ffe4ff */
[----:B------:R0:W-:Y:S01]  /*29890*/  @!P0 STG.E.U8 desc[UR56][R8.64+0x8], R10 ;  /* 0x0000080a08008986 */ /* 0x0001e2000c101138 */
[----:B------:R-:W-:-:S13]  /*298a0*/  ISETP.LT.OR P0, PT, R0, 0xa, !P2 ;  /* 0x0000000a0000780c */ /* 0x000fda0005701670 */
[----:B0-----:R-:W-:Y:S01]  /*298b0*/  @!P0 IADD3 R8, P1, R2, UR41, RZ ;  /* 0x0000002902088c10 */ /* 0x001fe2000ff3e0ff */
[----:B----4-:R-:W-:-:S03]  /*298c0*/  @!P0 IMAD R10, R20, R17, RZ ;  /* 0x00000011140a8224 */ /* 0x010fc600078e02ff */
[----:B------:R-:W-:-:S05]  /*298d0*/  @!P0 IADD3.X R9, R3, UR40, RZ, P1, !PT ;  /* 0x0000002803098c10 */ /* 0x000fca0008ffe4ff */
[----:B------:R0:W-:Y:S01]  /*298e0*/  @!P0 STG.E.U8 desc[UR56][R8.64+0x9], R10 ;  /* 0x0000090a08008986 */ /* 0x0001e2000c101138 */
[----:B------:R-:W-:-:S04]  /*298f0*/  @!P5 IADD3 R20, P0, R6, UR41, RZ ;  /* 0x000000290614dc10 */ /* 0x000fc8000ff1e0ff */
[----:B------:R-:W-:Y:S02]  /*29900*/  @!P5 IADD3.X R21, R7, UR40, RZ, P0, !PT ;  /* 0x000000280715dc10 */ /* 0x000fe400087fe4ff */
[----:B------:R-:W-:-:S13]  /*29910*/  ISETP.LT.OR P0, PT, R0, 0x11, !P3 ;  /* 0x000000110000780c */ /* 0x000fda0005f01670 */
[----:B0-----:R-:W-:Y:S02]  /*29920*/  @!P0 IMAD R8, R234, R17, RZ ;  /* 0x00000011ea088224 */ /* 0x001fe400078e02ff */
[----:B------:R-:W3:Y:S04]  /*29930*/  LDL.LU R234, [R1+0x2f0] ;  /* 0x0002f00001ea7983 */ /* 0x000ee80000300800 */
[----:B------:R0:W-:Y:S01]  /*29940*/  @!P0 STG.E.U8 desc[UR56][R2.64+0x10], R8 ;  /* 0x0000100802008986 */ /* 0x0001e2000c101138 */
[----:B------:R-:W-:-:S13]  /*29950*/  ISETP.LT.OR P0, PT, R0, 0x12, !P3 ;  /* 0x000000120000780c */ /* 0x000fda0005f01670 */
[----:B0-----:R-:W-:Y:S02]  /*29960*/  @!P0 IMAD R8, R233, R17, RZ ;  /* 0x00000011e9088224 */ /* 0x001fe400078e02ff */
[----:B------:R-:W4:Y:S04]  /*29970*/  LDL.LU R233, [R1+0x2f4] ;  /* 0x0002f40001e97983 */ /* 0x000f280000300800 */
[----:B------:R0:W-:Y:S01]  /*29980*/  @!P0 STG.E.U8 desc[UR56][R2.64+0x11], R8 ;  /* 0x0000110802008986 */ /* 0x0001e2000c101138 */
[----:B------:R-:W-:-:S13]  /*29990*/  ISETP.LT.OR P0, PT, R0, 0x11, !P2 ;  /* 0x000000110000780c */ /* 0x000fda0005701670 */
[----:B0-----:R-:W-:Y:S01]  /*299a0*/  @!P0 IADD3 R8, P1, R2, UR41, RZ ;  /* 0x0000002902088c10 */ /* 0x001fe2000ff3e0ff */
[----:B------:R-:W-:Y:S02]  /*299b0*/  @!P0 IMAD R10, R23, R17, RZ ;  /* 0x00000011170a8224 */ /* 0x000fe400078e02ff */
[----:B------:R-:W5:Y:S01]  /*299c0*/  LDL.LU R23, [R1+0x2f8] ;  /* 0x0002f80001177983 */ /* 0x000f620000300800 */
[----:B------:R-:W-:-:S05]  /*299d0*/  @!P0 IADD3.X R9, R3, UR40, RZ, P1, !PT ;  /* 0x0000002803098c10 */ /* 0x000fca0008ffe4ff */
[----:B------:R0:W-:Y:S01]  /*299e0*/  @!P0 STG.E.U8 desc[UR56][R8.64+0x10], R10 ;  /* 0x0000100a08008986 */ /* 0x0001e2000c101138 */
[----:B------:R-:W-:-:S13]  /*299f0*/  ISETP.LT.OR P0, PT, R0, 0x12, !P2 ;  /* 0x000000120000780c */ /* 0x000fda0005701670 */
[----:B0-----:R-:W-:Y:S01]  /*29a00*/  @!P0 IADD3 R8, P1, R2, UR41, RZ ;  /* 0x0000002902088c10 */ /* 0x001fe2000ff3e0ff */
[----:B------:R-:W-:-:S03]  /*29a10*/  @!P0 IMAD R10, R15, R17, RZ ;  /* 0x000000110f0a8224 */ /* 0x000fc600078e02ff */
[----:B------:R-:W-:-:S05]  /*29a20*/  @!P0 IADD3.X R9, R3, UR40, RZ, P1, !PT ;  /* 0x0000002803098c10 */ /* 0x000fca0008ffe4ff */
[----:B------:R0:W-:Y:S01]  /*29a30*/  @!P0 STG.E.U8 desc[UR56][R8.64+0x11], R10 ;  /* 0x0000110a08008986 */ /* 0x0001e2000c101138 */
[----:B------:R-:W-:-:S13]  /*29a40*/  ISETP.LT.OR P0, PT, R0, 0x19, !P3 ;  /* 0x000000190000780c */ /* 0x000fda0005f01670 */
[----:B0-----:R-:W-:-:S05]  /*29a50*/  @!P0 IMAD R8, R14, R17, RZ ;  /* 0x000000110e088224 */ /* 0x001fca00078e02ff */
[----:B------:R0:W-:Y:S01]  /*29a60*/  @!P0 STG.E.U8 desc[UR56][R2.64+0x18], R8 ;  /* 0x0000180802008986 */ /* 0x0001e2000c101138 */
[----:B------:R-:W-:-:S13]  /*29a70*/  ISETP.LT.OR P0, PT, R0, 0x1a, !P3 ;  /* 0x0000001a0000780c */ /* 0x000fda0005f01670 */
[----:B0-----:R-:W-:-:S05]  /*29a80*/  @!P0 IMAD R8, R12, R17, RZ ;  /* 0x000000110c088224 */ /* 0x001fca00078e02ff */
[----:B------:R0:W-:Y:S01]  /*29a90*/  @!P0 STG.E.U8 desc[UR56][R2.64+0x19], R8 ;  /* 0x0000190802008986 */ /* 0x0001e2000c101138 */
[----:B------:R-:W-:-:S13]  /*29aa0*/  ISETP.LT.OR P0, PT, R0, 0x19, !P2 ;  /* 0x000000190000780c */ /* 0x000fda0005701670 */
[----:B0-----:R-:W-:-:S04]  /*29ab0*/  @!P0 IADD3 R8, P1, R2, UR41, RZ ;  /* 0x0000002902088c10 */ /* 0x001fc8000ff3e0ff */
[----:B------:R-:W-:Y:S02]  /*29ac0*/  @!P0 IADD3.X R9, R3, UR40, RZ, P1, !PT ;  /* 0x0000002803098c10 */ /* 0x000fe40008ffe4ff */
[----:B------:R-:W-:Y:S01]  /*29ad0*/  ISETP.LT.OR P1, PT, R0, 0x1a, !P2 ;  /* 0x0000001a0000780c */ /* 0x000fe20005721670 */
[----:B------:R-:W-:-:S05]  /*29ae0*/  @!P0 IMAD R10, R11, R17, RZ ;  /* 0x000000110b0a8224 */ /* 0x000fca00078e02ff */
[----:B------:R0:W-:Y:S07]  /*29af0*/  @!P0 STG.E.U8 desc[UR56][R8.64+0x18], R10 ;  /* 0x0000180a08008986 */ /* 0x0001ee000c101138 */
[----:B------:R-:W-:-:S04]  /*29b00*/  @!P1 IADD3 R12, P3, R2, UR41, RZ ;  /* 0x00000029020c9c10 */ /* 0x000fc8000ff7e0ff */
[----:B------:R-:W-:Y:S01]  /*29b10*/  @!P1 IADD3.X R13, R3, UR40, RZ, P3, !PT ;  /* 0x00000028030d9c10 */ /* 0x000fe20009ffe4ff */
[----:B0-----:R-:W-:Y:S02]  /*29b20*/  @!P1 IMAD R10, R22, R17, RZ ;  /* 0x00000011160a9224 */ /* 0x001fe400078e02ff */
[----:B------:R-:W5:Y:S04]  /*29b30*/  LDL.LU R22, [R1+0x2fc] ;  /* 0x0002fc0001167983 */ /* 0x000f680000300800 */
[----:B------:R0:W-:Y:S04]  /*29b40*/  @!P1 STG.E.U8 desc[UR56][R12.64+0x19], R10 ;  /* 0x0000190a0c009986 */ /* 0x0001e8000c101138 */
[----:B0-----:R-:W2:Y:S04]  /*29b50*/  LDL.LU R12, [R1+0x2c0] ;  /* 0x0002c000010c7983 */ /* 0x001ea80000300800 */
[----:B------:R-:W3:Y:S01]  /*29b60*/  LDL.LU R13, [R1+0x2c4] ;  /* 0x0002c400010d7983 */ /* 0x000ee20000300800 */
[----:B------:R-:W-:-:S04]  /*29b70*/  ISETP.GE.AND P0, PT, R232, 0x189, PT ;  /* 0x00000189e800780c */ /* 0x000fc80003f06270 */
[----:B------:R-:W-:Y:S01]  /*29b80*/  ISETP.LT.OR P5, PT, R0, 0x1, !P0 ;  /* 0x000000010000780c */ /* 0x000fe200047a1670 */
[----:B------:R-:W-:Y:S01]  /*29b90*/  IMAD.U32 R8, RZ, RZ, UR12 ;  /* 0x0000000cff087e24 */ /* 0x000fe2000f8e00ff */
[----:B------:R-:W-:-:S03]  /*29ba0*/  UIMAD UR4, UR13, 0x180, URZ ;  /* 0x000001800d0478a4 */ /* 0x000fc6000f8e023f */
[----:B------:R-:W-:Y:S01]  /*29bb0*/  IMAD.WIDE.U32 R8, R8, 0x180, R6 ;  /* 0x0000018008087825 */ /* 0x000fe200078e0006 */
[----:B------:R-:W-:-:S03]  /*29bc0*/  ISETP.GE.AND P1, PT, R232, 0x181, PT ;  /* 0x00000181e800780c */ /* 0x000fc60003f26270 */
[----:B------:R-:W-:-:S04]  /*29bd0*/  VIADD R11, R9, UR4 ;  /* 0x00000004090b7c36 */ /* 0x000fc80008000000 */
[----:B------:R-:W-:-:S04]  /*29be0*/  @!P5 IADD3 R14, P3, R8, UR41, RZ ;  /* 0x00000029080edc10 */ /* 0x000fc8000ff7e0ff */
[----:B------:R-:W-:Y:S02]  /*29bf0*/  @!P5 IADD3.X R15, R11, UR40, RZ, P3, !PT ;  /* 0x000000280b0fdc10 */ /* 0x000fe40009ffe4ff */
[----:B------:R-:W-:-:S13]  /*29c00*/  ISETP.LT.OR P3, PT, R0, 0x1, !P1 ;  /* 0x000000010000780c */ /* 0x000fda0004f61670 */
[----:B------:R-:W-:Y:S01]  /*29c10*/  @!P3 MOV R10, R8 ;  /* 0x00000008000ab202 */ /* 0x000fe20000000f00 */
[----:B--2---:R-:W-:-:S05]  /*29c20*/  @!P3 IMAD R12, R12, R17, RZ ;  /* 0x000000110c0cb224 */ /* 0x004fca00078e02ff */
[----:B------:R3:W-:Y:S01]  /*29c30*/  @!P3 STG.E.U8 desc[UR56][R10.64], R12 ;  /* 0x0000000c0a00b986 */ /* 0x0007e2000c101138 */
[----:B------:R-:W-:-:S13]  /*29c40*/  ISETP.LT.OR P3, PT, R0, 0x2, !P1 ;  /* 0x000000020000780c */ /* 0x000fda0004f61670 */
[----:B---3--:R-:W-:Y:S02]  /*29c50*/  @!P3 IMAD R12, R13, R17, RZ ;  /* 0x000000110d0cb224 */ /* 0x008fe400078e02ff */
[----:B------:R-:W-:-:S05]  /*29c60*/  @!P3 IMAD.MOV.U32 R10, RZ, RZ, R8 ;  /* 0x000000ffff0ab224 */ /* 0x000fca00078e0008 */
[----:B------:R0:W-:Y:S04]  /*29c70*/  @!P3 STG.E.U8 desc[UR56][R10.64+0x1], R12 ;  /* 0x0000010c0a00b986 */ /* 0x0001e8000c101138 */
[----:B0-----:R-:W2:Y:S01]  /*29c80*/  LDL.LU R10, [R1+0x2c8] ;  /* 0x0002c800010a7983 */ /* 0x001ea20000300800 */
[----:B------:R-:W-:Y:S01]  /*29c90*/  ISETP.LT.OR P3, PT, R0, 0x2, !P0 ;  /* 0x000000020000780c */ /* 0x000fe20004761670 */
[----:B--2---:R-:W-:-:S05]  /*29ca0*/  @!P5 IMAD R10, R10, R17, RZ ;  /* 0x000000110a0ad224 */ /* 0x004fca00078e02ff */
[----:B------:R0:W-:Y:S04]  /*29cb0*/  @!P5 STG.E.U8 desc[UR56][R14.64], R10 ;  /* 0x0000000a0e00d986 */ /* 0x0001e8000c101138 */
[----:B0-----:R-:W2:Y:S03]  /*29cc0*/  LDL.LU R10, [R1+0x2cc] ;  /* 0x0002cc00010a7983 */ /* 0x001ea60000300800 */
[----:B------:R-:W-:-:S04]  /*29cd0*/  @!P3 IADD3 R12, P6, R8, UR41, RZ ;  /* 0x00000029080cbc10 */ /* 0x000fc8000ffde0ff */
[----:B------:R-:W-:Y:S01]  /*29ce0*/  @!P3 IADD3.X R13, R11, UR40, RZ, P6, !PT ;  /* 0x000000280b0dbc10 */ /* 0x000fe2000b7fe4ff */
[----:B--2---:R-:W-:-:S05]  /*29cf0*/  @!P3 IMAD R10, R10, R17, RZ ;  /* 0x000000110a0ab224 */ /* 0x004fca00078e02ff */
[----:B------:R0:W-:Y:S04]  /*29d00*/  @!P3 STG.E.U8 desc[UR56][R12.64+0x1], R10 ;  /* 0x0000010a0c00b986 */ /* 0x0001e8000c101138 */
[----:B0-----:R-:W2:Y:S04]  /*29d10*/  LDL.LU R12, [R1+0x2d0] ;  /* 0x0002d000010c7983 */ /* 0x001ea80000300800 */
[----:B------:R-:W3:Y:S01]  /*29d20*/  LDL.LU R13, [R1+0x2d4] ;  /* 0x0002d400010d7983 */ /* 0x000ee20000300800 */
[----:B------:R-:W-:-:S13]  /*29d30*/  ISETP.LT.OR P3, PT, R0, 0x9, !P1 ;  /* 0x000000090000780c */ /* 0x000fda0004f61670 */
[----:B------:R-:W-:Y:S02]  /*29d40*/  @!P3 IMAD.MOV.U32 R10, RZ, RZ, R8 ;  /* 0x000000ffff0ab224 */ /* 0x000fe400078e0008 */
[----:B--2---:R-:W-:-:S05]  /*29d50*/  @!P3 IMAD R12, R12, R17, RZ ;  /* 0x000000110c0cb224 */ /* 0x004fca00078e02ff */
[----:B------:R3:W-:Y:S01]  /*29d60*/  @!P3 STG.E.U8 desc[UR56][R10.64+0x8], R12 ;  /* 0x0000080c0a00b986 */ /* 0x0007e2000c101138 */
[----:B------:R-:W-:-:S13]  /*29d70*/  ISETP.LT.OR P3, PT, R0, 0xa, !P1 ;  /* 0x0000000a0000780c */ /* 0x000fda0004f61670 */
[----:B---3--:R-:W-:Y:S02]  /*29d80*/  @!P3 IMAD R12, R13, R17, RZ ;  /* 0x000000110d0cb224 */ /* 0x008fe400078e02ff */
[----:B------:R-:W-:-:S05]  /*29d90*/  @!P3 IMAD.MOV.U32 R10, RZ, RZ, R8 ;  /* 0x000000ffff0ab224 */ /* 0x000fca00078e0008 */
[----:B------:R0:W-:Y:S04]  /*29da0*/  @!P3 STG.E.U8 desc[UR56][R10.64+0x9], R12 ;  /* 0x0000090c0a00b986 */ /* 0x0001e8000c101138 */
[----:B0-----:R-:W2:Y:S01]  /*29db0*/  LDL.LU R10, [R1+0x2d8] ;  /* 0x0002d800010a7983 */ /* 0x001ea20000300800 */
[----:B------:R-:W-:-:S13]  /*29dc0*/  ISETP.LT.OR P5, PT, R0, 0x9, !P0 ;  /* 0x000000090000780c */ /* 0x000fda00047a1670 */
[----:B------:R-:W-:-:S04]  /*29dd0*/  @!P5 IADD3 R14, P6, R8, UR41, RZ ;  /* 0x00000029080edc10 */ /* 0x000fc8000ffde0ff */
[----:B------:R-:W-:Y:S01]  /*29de0*/  @!P5 IADD3.X R15, R11, UR40, RZ, P6, !PT ;  /* 0x000000280b0fdc10 */ /* 0x000fe2000b7fe4ff */
[----:B--2---:R-:W-:-:S05]  /*29df0*/  @!P5 IMAD R10, R10, R17, RZ ;  /* 0x000000110a0ad224 */ /* 0x004fca00078e02ff */
[----:B------:R0:W-:Y:S04]  /*29e00*/  @!P5 STG.E.U8 desc[UR56][R14.64+0x8], R10 ;  /* 0x0000080a0e00d986 */ /* 0x0001e8000c101138 */
[----:B0-----:R-:W2:Y:S01]  /*29e10*/  LDL.LU R10, [R1+0x2dc] ;  /* 0x0002dc00010a7983 */ /* 0x001ea20000300800 */
[----:B------:R-:W-:-:S13]  /*29e20*/  ISETP.LT.OR P3, PT, R0, 0xa, !P0 ;  /* 0x0000000a0000780c */ /* 0x000fda0004761670 */
        /* <DEDUP_REMOVED lines=15> */
[C---:B------:R-:W-:Y:S02]  /*29f20*/  ISETP.LT.OR P5, PT, R0.reuse, 0x11, !P0 ;  /* 0x000000110000780c */ /* 0x040fe400047a1670 */
[----:B------:R-:W-:-:S11]  /*29f30*/  ISETP.LT.OR P3, PT, R0, 0x12, !P0 ;  /* 0x000000120000780c */ /* 0x000fd60004761670 */
[----:B------:R-:W-:-:S04]  /*29f40*/  @!P5 IADD3 R14, P6, R8, UR41, RZ ;  /* 0x00000029080edc10 */ /* 0x000fc8000ffde0ff */
[----:B------:R-:W-:Y:S02]  /*29f50*/  @!P5 IADD3.X R15, R11, UR40, RZ, P6, !PT ;  /* 0x000000280b0fdc10 */ /* 0x000fe4000b7fe4ff */
[----:B------:R-:W-:-:S04]  /*29f60*/  @!P3 IADD3 R12, P6, R8, UR41, RZ ;  /* 0x00000029080cbc10 */ /* 0x000fc8000ffde0ff */
[----:B------:R-:W-:Y:S01]  /*29f70*/  @!P3 IADD3.X R13, R11, UR40, RZ, P6, !PT ;  /* 0x000000280b0dbc10 */ /* 0x000fe2000b7fe4ff */
[----:B--2---:R-:W-:-:S05]  /*29f80*/  @!P5 IMAD R10, R10, R17, RZ ;  /* 0x000000110a0ad224 */ /* 0x004fca00078e02ff */
[----:B------:R0:W-:Y:S02]  /*29f90*/  @!P5 STG.E.U8 desc[UR56][R14.64+0x10], R10 ;  /* 0x0000100a0e00d986 */ /* 0x0001e4000c101138 */
[----:B0-----:R-:W-:-:S05]  /*29fa0*/  @!P3 IMAD R10, R235, R17, RZ ;  /* 0x00000011eb0ab224 */ /* 0x001fca00078e02ff */
[----:B------:R0:W-:Y:S01]  /*29fb0*/  @!P3 STG.E.U8 desc[UR56][R12.64+0x11], R10 ;  /* 0x0000110a0c00b986 */ /* 0x0001e2000c101138 */
[C---:B------:R-:W-:Y:S02]  /*29fc0*/  ISETP.LT.OR P3, PT, R0.reuse, 0x19, !P1 ;  /* 0x000000190000780c */ /* 0x040fe40004f61670 */
[----:B------:R-:W-:Y:S01]  /*29fd0*/  ISETP.LT.OR P5, PT, R0, 0x19, !P0 ;  /* 0x000000190000780c */ /* 0x000fe200047a1670 */
[----:B0-----:R-:W2:Y:S10]  /*29fe0*/  LDL.LU R13, [R1+0x284] ;  /* 0x00028400010d7983 */ /* 0x001eb40000300800 */
[----:B------:R-:W-:Y:S01]  /*29ff0*/  @!P3 IMAD R12, R234, R17, RZ ;  /* 0x00000011ea0cb224 */ /* 0x000fe200078e02ff */
[----:B------:R-:W-:-:S05]  /*2a000*/  @!P3 MOV R10, R8 ;  /* 0x00000008000ab202 */ /* 0x000fca0000000f00 */
[----:B------:R4:W-:Y:S01]  /*2a010*/  @!P3 STG.E.U8 desc[UR56][R10.64+0x18], R12 ;  /* 0x0000180c0a00b986 */ /* 0x0009e2000c101138 */
[----:B------:R-:W-:-:S13]  /*2a020*/  ISETP.LT.OR P3, PT, R0, 0x1a, !P1 ;  /* 0x0000001a0000780c */ /* 0x000fda0004f61670 */
[----:B----4-:R-:W-:Y:S02]  /*2a030*/  @!P3 IMAD R12, R233, R17, RZ ;  /* 0x00000011e90cb224 */ /* 0x010fe400078e02ff */
[----:B------:R-:W-:-:S05]  /*2a040*/  @!P3 IMAD.MOV.U32 R10, RZ, RZ, R8 ;  /* 0x000000ffff0ab224 */ /* 0x000fca00078e0008 */
[----:B------:R5:W-:Y:S01]  /*2a050*/  @!P3 STG.E.U8 desc[UR56][R10.64+0x19], R12 ;  /* 0x0000190c0a00b986 */ /* 0x000be2000c101138 */
[----:B------:R-:W-:Y:S02]  /*2a060*/  ISETP.LT.OR P3, PT, R0, 0x1a, !P0 ;  /* 0x0000001a0000780c */ /* 0x000fe40004761670 */
[----:B------:R-:W-:-:S04]  /*2a070*/  @!P5 IADD3 R14, P6, R8, UR41, RZ ;  /* 0x00000029080edc10 */ /* 0x000fc8000ffde0ff */
[----:B------:R-:W-:Y:S01]  /*2a080*/  @!P5 IADD3.X R15, R11, UR40, RZ, P6, !PT ;  /* 0x000000280b0fdc10 */ /* 0x000fe2000b7fe4ff */
[----:B-----5:R-:W-:-:S06]  /*2a090*/  @!P5 IMAD R12, R23, R17, RZ ;  /* 0x00000011170cd224 */ /* 0x020fcc00078e02ff */
[----:B------:R-:W-:Y:S01]  /*2a0a0*/  @!P3 IADD3 R10, P6, R8, UR41, RZ ;  /* 0x00000029080abc10 */ /* 0x000fe2000ffde0ff */
[----:B------:R0:W-:Y:S03]  /*2a0b0*/  @!P5 STG.E.U8 desc[UR56][R14.64+0x18], R12 ;  /* 0x0000180c0e00d986 */ /* 0x0001e6000c101138 */
[----:B------:R-:W-:Y:S01]  /*2a0c0*/  @!P3 IADD3.X R11, R11, UR40, RZ, P6, !PT ;  /* 0x000000280b0bbc10 */ /* 0x000fe2000b7fe4ff */
[----:B0-----:R-:W3:Y:S01]  /*2a0d0*/  LDL.LU R14, [R1+0x288] ;  /* 0x00028800010e7983 */ /* 0x001ee20000300800 */
[----:B------:R-:W-:-:S03]  /*2a0e0*/  @!P3 IMAD R12, R22, R17, RZ ;  /* 0x00000011160cb224 */ /* 0x000fc600078e02ff */
[----:B------:R-:W4:Y:S04]  /*2a0f0*/  LDL.LU R15, [R1+0x294] ;  /* 0x00029400010f7983 */ /* 0x000f280000300800 */
[----:B------:R-:W5:Y:S04]  /*2a100*/  LDL.LU R235, [R1+0x2ac] ;  /* 0x0002ac0001eb7983 */ /* 0x000f680000300800 */
[----:B------:R-:W5:Y:S04]  /*2a110*/  LDL.LU R234, [R1+0x2b0] ;  /* 0x0002b00001ea7983 */ /* 0x000f680000300800 */
[----:B------:R-:W5:Y:S04]  /*2a120*/  LDL.LU R233, [R1+0x2b4] ;  /* 0x0002b40001e97983 */ /* 0x000f680000300800 */
[----:B------:R-:W5:Y:S04]  /*2a130*/  LDL.LU R23, [R1+0x2b8] ;  /* 0x0002b80001177983 */ /* 0x000f680000300800 */
[----:B------:R-:W5:Y:S04]  /*2a140*/  LDL.LU R22, [R1+0x2bc] ;  /* 0x0002bc0001167983 */ /* 0x000f680000300800 */
[----:B------:R0:W-:Y:S04]  /*2a150*/  @!P3 STG.E.U8 desc[UR56][R10.64+0x19], R12 ;  /* 0x0000190c0a00b986 */ /* 0x0001e8000c101138 */
[----:B0-----:R-:W2:Y:S01]  /*2a160*/  LDL.LU R11, [R1+0x280] ;  /* 0x00028000010b7983 */ /* 0x001ea20000300800 */
[----:B------:R-:W-:-:S04]  /*2a170*/  LOP3.LUT R19, R19, 0xfffff7ff, RZ, 0xc0, !PT ;  /* 0xfffff7ff13137812 */ /* 0x000fc800078ec0ff */
[----:B------:R-:W-:Y:S02]  /*2a180*/  @P2 LOP3.LUT R19, R19, 0x800, RZ, 0xfc, !PT ;  /* 0x0000080013132812 */ /* 0x000fe400078efcff */
[----:B------:R-:W-:-:S04]  /*2a190*/  ISETP.GE.AND P2, PT, R232, 0x1, PT ;  /* 0x00000001e800780c */ /* 0x000fc80003f46270 */
[----:B------:R-:W-:Y:S02]  /*2a1a0*/  ISETP.LT.OR P3, PT, R0, 0x21, !P2 ;  /* 0x000000210000780c */ /* 0x000fe40005761670 */
[----:B------:R-:W-:-:S04]  /*2a1b0*/  LOP3.LUT R19, R19, 0xffffefff, RZ, 0xc0, !PT ;  /* 0xffffefff13137812 */ /* 0x000fc800078ec0ff */
[----:B------:R-:W-:Y:S02]  /*2a1c0*/  @P1 LOP3.LUT R19, R19, 0x1000, RZ, 0xfc, !PT ;  /* 0x0000100013131812 */ /* 0x000fe400078efcff */
[----:B------:R-:W-:-:S13]  /*2a1d0*/  ISETP.LT.OR P1, PT, R0, 0x21, !P4 ;  /* 0x000000210000780c */ /* 0x000fda0006721670 */
[-C--:B---3--:R-:W-:Y:S02]  /*2a1e0*/  @!P1 IMAD R14, R14, R17.reuse, RZ ;  /* 0x000000110e0e9224 */ /* 0x088fe400078e02ff */
[----:B--2---:R-:W-:-:S05]  /*2a1f0*/  @!P3 IMAD R10, R11, R17, RZ ;  /* 0x000000110b0ab224 */ /* 0x004fca00078e02ff */
[----:B------:R0:W-:Y:S01]  /*2a200*/  @!P3 STG.E.U8 desc[UR56][R6.64+0x20], R10 ;  /* 0x0000200a0600b986 */ /* 0x0001e2000c101138 */
[----:B------:R-:W-:-:S13]  /*2a210*/  ISETP.LT.OR P3, PT, R0, 0x22, !P2 ;  /* 0x000000220000780c */ /* 0x000fda0005761670 */
[----:B0-----:R-:W-:-:S05]  /*2a220*/  @!P3 IMAD R10, R13, R17, RZ ;  /* 0x000000110d0ab224 */ /* 0x001fca00078e02ff */
[----:B------:R-:W-:Y:S04]  /*2a230*/  @!P3 STG.E.U8 desc[UR56][R6.64+0x21], R10 ;  /* 0x0000210a0600b986 */ /* 0x000fe8000c101138 */
[----:B------:R0:W-:Y:S04]  /*2a240*/  @!P1 STG.E.U8 desc[UR56][R20.64+0x20], R14 ;  /* 0x0000200e14009986 */ /* 0x0001e8000c101138 */
[----:B0-----:R-:W2:Y:S01]  /*2a250*/  LDL.LU R14, [R1+0x28c] ;  /* 0x00028c00010e7983 */ /* 0x001ea20000300800 */
[----:B------:R-:W-:-:S03]  /*2a260*/  ISETP.LT.OR P3, PT, R0, 0x22, !P4 ;  /* 0x000000220000780c */ /* 0x000fc60006761670 */
[----:B------:R-:W3:Y:S04]  /*2a270*/  LDL.LU R20, [R1+0x298] ;  /* 0x0002980001147983 */ /* 0x000ee80000300800 */
[----:B------:R-:W5:Y:S06]  /*2a280*/  LDL.LU R21, [R1+0x2a8] ;  /* 0x0002a80001157983 */ /* 0x000f6c0000300800 */
[----:B------:R-:W-:-:S04]  /*2a290*/  @!P3 IADD3 R10, P5, R6, UR41, RZ ;  /* 0x00000029060abc10 */ /* 0x000fc8000ffbe0ff */
[----:B------:R-:W-:Y:S01]  /*2a2a0*/  @!P3 IADD3.X R11, R7, UR40, RZ, P5, !PT ;  /* 0x00000028070bbc10 */ /* 0x000fe2000affe4ff */
[----:B--2---:R-:W-:-:S05]  /*2a2b0*/  @!P3 IMAD R14, R14, R17, RZ ;  /* 0x000000110e0eb224 */ /* 0x004fca00078e02ff */
[----:B------:R0:W-:Y:S04]  /*2a2c0*/  @!P3 STG.E.U8 desc[UR56][R10.64+0x21], R14 ;  /* 0x0000210e0a00b986 */ /* 0x0001e8000c101138 */
[----:B0-----:R-:W2:Y:S01]  /*2a2d0*/  LDL.LU R11, [R1+0x290] ;  /* 0x00029000010b7983 */ /* 0x001ea20000300800 */
[C---:B------:R-:W-:Y:S02]  /*2a2e0*/  ISETP.LT.OR P3, PT, R0.reuse, 0x29, !P2 ;  /* 0x000000290000780c */ /* 0x040fe40005761670 */
[----:B------:R-:W-:-:S13]  /*2a2f0*/  ISETP.LT.OR P5, PT, R0, 0x29, !P4 ;  /* 0x000000290000780c */ /* 0x000fda00067a1670 */
[----:B------:R-:W-:Y:S01]  /*2a300*/  @!P5 IADD3 R12, P6, R6, UR41, RZ ;  /* 0x00000029060cdc10 */ /* 0x000fe2000ffde0ff */
[----:B---3--:R-:W-:-:S03]  /*2a310*/  @!P5 IMAD R20, R20, R17, RZ ;  /* 0x000000111414d224 */ /* 0x008fc600078e02ff */
[----:B------:R-:W-:Y:S01]  /*2a320*/  @!P5 IADD3.X R13, R7, UR40, RZ, P6, !PT ;  /* 0x00000028070ddc10 */ /* 0x000fe2000b7fe4ff */
[----:B--2---:R-:W-:-:S05]  /*2a330*/  @!P3 IMAD R10, R11, R17, RZ ;  /* 0x000000110b0ab224 */ /* 0x004fca00078e02ff */
[----:B------:R4:W-:Y:S01]  /*2a340*/  @!P3 STG.E.U8 desc[UR56][R6.64+0x28], R10 ;  /* 0x0000280a0600b986 */ /* 0x0009e2000c101138 */
[----:B------:R-:W-:-:S13]  /*2a350*/  ISETP.LT.OR P3, PT, R0, 0x2a, !P2 ;  /* 0x0000002a0000780c */ /* 0x000fda0005761670 */
[----:B----4-:R-:W-:-:S05]  /*2a360*/  @!P3 IMAD R10, R15, R17, RZ ;  /* 0x000000110f0ab224 */ /* 0x010fca00078e02ff */
[----:B------:R-:W-:Y:S04]  /*2a370*/  @!P3 STG.E.U8 desc[UR56][R6.64+0x29], R10 ;  /* 0x0000290a0600b986 */ /* 0x000fe8000c101138 */
[----:B------:R0:W-:Y:S04]  /*2a380*/  @!P5 STG.E.U8 desc[UR56][R12.64+0x28], R20 ;  /* 0x000028140c00d986 */ /* 0x0001e8000c101138 */
[----:B0-----:R-:W2:Y:S04]  /*2a390*/  LDL.LU R12, [R1+0x29c] ;  /* 0x00029c00010c7983 */ /* 0x001ea80000300800 */
[----:B------:R-:W3:Y:S04]  /*2a3a0*/  LDL.LU R20, [R1+0x2a0] ;  /* 0x0002a00001147983 */ /* 0x000ee80000300800 */
[----:B------:R-:W4:Y:S01]  /*2a3b0*/  LDL.LU R13, [R1+0x2a4] ;  /* 0x0002a400010d7983 */ /* 0x000f220000300800 */
[----:B------:R-:W-:-:S13]  /*2a3c0*/  ISETP.LT.OR P3, PT, R0, 0x2a, !P4 ;  /* 0x0000002a0000780c */ /* 0x000fda0006761670 */
[----:B------:R-:W-:-:S04]  /*2a3d0*/  @!P3 IADD3 R10, P6, R6, UR41, RZ ;  /* 0x00000029060abc10 */ /* 0x000fc8000ffde0ff */
[----:B------:R-:W-:Y:S02]  /*2a3e0*/  @!P3 IADD3.X R11, R7, UR40, RZ, P6, !PT ;  /* 0x00000028070bbc10 */ /* 0x000fe4000b7fe4ff */
[C---:B------:R-:W-:Y:S02]  /*2a3f0*/  ISETP.LT.OR P6, PT, R0.reuse, 0x31, !P4 ;  /* 0x000000310000780c */ /* 0x040fe400067c1670 */
[----:B------:R-:W-:-:S11]  /*2a400*/  ISETP.LT.OR P5, PT, R0, 0x32, !P4 ;  /* 0x000000320000780c */ /* 0x000fd600067a1670 */
[----:B------:R-:W-:-:S04]  /*2a410*/  @!P6 IADD3 R14, P1, R6, UR41, RZ ;  /* 0x00000029060eec10 */ /* 0x000fc8000ff3e0ff */
[----:B------:R-:W-:Y:S01]  /*2a420*/  @!P6 IADD3.X R15, R7, UR40, RZ, P1, !PT ;  /* 0x00000028070fec10 */ /* 0x000fe20008ffe4ff */
[----:B--2---:R-:W-:-:S05]  /*2a430*/  @!P3 IMAD R12, R12, R17, RZ ;  /* 0x000000110c0cb224 */ /* 0x004fca00078e02ff */
[----:B------:R3:W-:Y:S01]  /*2a440*/  @!P3 STG.E.U8 desc[UR56][R10.64+0x29], R12 ;  /* 0x0000290c0a00b986 */ /* 0x0007e2000c101138 */
[----:B------:R-:W-:-:S13]  /*2a450*/  ISETP.LT.OR P3, PT, R0, 0x31, !P2 ;  /* 0x000000310000780c */ /* 0x000fda0005761670 */
[----:B---3--:R-:W-:-:S05]  /*2a460*/  @!P3 IMAD R10, R20, R17, RZ ;  /* 0x00000011140ab224 */ /* 0x008fca00078e02ff */
[----:B------:R4:W-:Y:S01]  /*2a470*/  @!P3 STG.E.U8 desc[UR56][R6.64+0x30], R10 ;  /* 0x0000300a0600b986 */ /* 0x0009e2000c101138 */
[----:B------:R-:W-:Y:S01]  /*2a480*/  ISETP.LT.OR P3, PT, R0, 0x32, !P2 ;  /* 0x000000320000780c */ /* 0x000fe20005761670 */
[----:B-----5:R-:W-:-:S12]  /*2a490*/  @!P6 IMAD R20, R21, R17, RZ ;  /* 0x000000111514e224 */ /* 0x020fd800078e02ff */
[----:B----4-:R-:W-:-:S05]  /*2a4a0*/  @!P3 IMAD R10, R13, R17, RZ ;  /* 0x000000110d0ab224 */ /* 0x010fca00078e02ff */
[----:B------:R0:W-:Y:S04]  /*2a4b0*/  @!P3 STG.E.U8 desc[UR56][R6.64+0x31], R10 ;  /* 0x0000310a0600b986 */ /* 0x0001e8000c101138 */
[----:B------:R1:W-:Y:S01]  /*2a4c0*/  @!P6 STG.E.U8 desc[UR56][R14.64+0x30], R20 ;  /* 0x000030140e00e986 */ /* 0x0003e2000c101138 */
[----:B0-----:R-:W-:-:S04]  /*2a4d0*/  @!P5 IADD3 R10, P3, R6, UR41, RZ ;  /* 0x00000029060adc10 */ /* 0x001fc8000ff7e0ff */
[----:B------:R-:W-:Y:S01]  /*2a4e0*/  @!P5 IADD3.X R11, R7, UR40, RZ, P3, !PT ;  /* 0x00000028070bdc10 */ /* 0x000fe20009ffe4ff */
[----:B-1----:R-:W-:-:S05]  /*2a4f0*/  @!P5 IMAD R14, R235, R17, RZ ;  /* 0x00000011eb0ed224 */ /* 0x002fca00078e02ff */
[----:B------:R0:W-:Y:S01]  /*2a500*/  @!P5 STG.E.U8 desc[UR56][R10.64+0x31], R14 ;  /* 0x0000310e0a00d986 */ /* 0x0001e2000c101138 */
[----:B------:R-:W-:-:S13]  /*2a510*/  ISETP.LT.OR P5, PT, R0, 0x39, !P2 ;  /* 0x000000390000780c */ /* 0x000fda00057a1670 */
[----:B0-----:R-:W-:-:S05]  /*2a520*/  @!P5 IMAD R10, R234, R17, RZ ;  /* 0x00000011ea0ad224 */ /* 0x001fca00078e02ff */
[----:B------:R0:W-:Y:S01]  /*2a530*/  @!P5 STG.E.U8 desc[UR56][R6.64+0x38], R10 ;  /* 0x0000380a0600d986 */ /* 0x0001e2000c101138 */
[C---:B------:R-:W-:Y:S02]  /*2a540*/  ISETP.LT.OR P5, PT, R0.reuse, 0x3a, !P2 ;  /* 0x0000003a0000780c */ /* 0x040fe400057a1670 */
[----:B------:R-:W-:-:S11]  /*2a550*/  ISETP.LT.OR P3, PT, R0, 0x39, !P4 ;  /* 0x000000390000780c */ /* 0x000fd60006761670 */
[----:B0-----:R-:W-:-:S05]  /*2a560*/  @!P5 IMAD R10, R233, R17, RZ ;  /* 0x00000011e90ad224 */ /* 0x001fca00078e02ff */
[----:B------:R0:W-:Y:S01]  /*2a570*/  @!P5 STG.E.U8 desc[UR56][R6.64+0x39], R10 ;  /* 0x0000390a0600d986 */ /* 0x0001e2000c101138 */
[----:B------:R-:W-:Y:S02]  /*2a580*/  ISETP.LT.OR P5, PT, R0, 0x3a, !P4 ;  /* 0x0000003a0000780c */ /* 0x000fe400067a1670 */
[----:B------:R-:W-:Y:S01]  /*2a590*/  @!P3 IADD3 R12, P1, R6, UR41, RZ ;  /* 0x00000029060cbc10 */ /* 0x000fe2000ff3e0ff */
[----:B------:R-:W-:-:S03]  /*2a5a0*/  @!P3 IMAD R14, R23, R17, RZ ;  /* 0x00000011170eb224 */ /* 0x000fc600078e02ff */
[----:B------:R-:W-:-:S05]  /*2a5b0*/  @!P3 IADD3.X R13, R7, UR40, RZ, P1, !PT ;  /* 0x00000028070dbc10 */ /* 0x000fca0008ffe4ff */
[----:B------:R1:W-:Y:S02]  /*2a5c0*/  @!P3 STG.E.U8 desc[UR56][R12.64+0x38], R14 ;  /* 0x0000380e0c00b986 */ /* 0x0003e4000c101138 */
[----:B0-----:R-:W-:-:S04]  /*2a5d0*/  @!P5 IADD3 R10, P6, R6, UR41, RZ ;  /* 0x00000029060adc10 */ /* 0x001fc8000ffde0ff */
[----:B------:R-:W-:Y:S01]  /*2a5e0*/  @!P5 IADD3.X R11, R7, UR40, RZ, P6, !PT ;  /* 0x00000028070bdc10 */ /* 0x000fe2000b7fe4ff */
[----:B-1----:R-:W2:Y:S01]  /*2a5f0*/  LDL.LU R13, [R1+0x244] ;  /* 0x00024400010d7983 */ /* 0x002ea20000300800 */
[----:B------:R-:W-:-:S03]  /*2a600*/  @!P5 IMAD R12, R22, R17, RZ ;  /* 0x00000011160cd224 */ /* 0x000fc600078e02ff */
[----:B------:R-:W3:Y:S04]  /*2a610*/  LDL.LU R14, [R1+0x248] ;  /* 0x00024800010e7983 */ /* 0x000ee80000300800 */
        /* <DEDUP_REMOVED lines=8> */
[----:B------:R-:W-:-:S04]  /*2a6a0*/  ISETP.GE.AND P5, PT, R232, 0x81, PT ;  /* 0x00000081e800780c */ /* 0x000fc80003fa6270 */
[C---:B------:R-:W-:Y:S02]  /*2a6b0*/  ISETP.LT.OR P3, PT, R0.reuse, 0x21, !P5 ;  /* 0x000000210000780c */ /* 0x040fe40006f61670 */
[----:B------:R-:W-:-:S13]  /*2a6c0*/  ISETP.LT.OR P2, PT, R0, 0x41, !P4 ;  /* 0x000000410000780c */ /* 0x000fda0006741670 */
[----:B------:R-:W-:-:S04]  /*2a6d0*/  @!P2 IADD3 R20, P6, R6, UR41, RZ ;  /* 0x000000290614ac10 */ /* 0x000fc8000ffde0ff */
[----:B------:R-:W-:Y:S02]  /*2a6e0*/  @!P2 IADD3.X R21, R7, UR40, RZ, P6, !PT ;  /* 0x000000280715ac10 */ /* 0x000fe4000b7fe4ff */
[----:B------:R-:W-:Y:S01]  /*2a6f0*/  ISETP.GE.AND P6, PT, R232, 0x89, PT ;  /* 0x00000089e800780c */ /* 0x000fe20003fc6270 */
[----:B--2---:R-:W-:-:S05]  /*2a700*/  @!P3 IMAD R10, R11, R17, RZ ;  /* 0x000000110b0ab224 */ /* 0x004fca00078e02ff */
[----:B------:R0:W-:Y:S01]  /*2a710*/  @!P3 STG.E.U8 desc[UR56][R4.64+0x20], R10 ;  /* 0x0000200a0400b986 */ /* 0x0001e2000c101138 */
[----:B------:R-:W-:-:S13]  /*2a720*/  ISETP.LT.OR P3, PT, R0, 0x22, !P5 ;  /* 0x000000220000780c */ /* 0x000fda0006f61670 */
[----:B0-----:R-:W-:-:S05]  /*2a730*/  @!P3 IMAD R10, R13, R17, RZ ;  /* 0x000000110d0ab224 */ /* 0x001fca00078e02ff */
[----:B------:R-:W-:Y:S01]  /*2a740*/  @!P3 STG.E.U8 desc[UR56][R4.64+0x21], R10 ;  /* 0x0000210a0400b986 */ /* 0x000fe2000c101138 */
[----:B------:R-:W-:-:S13]  /*2a750*/  ISETP.LT.OR P3, PT, R0, 0x21, !P6 ;  /* 0x000000210000780c */ /* 0x000fda0007761670 */
[----:B------:R-:W-:Y:S01]  /*2a760*/  @!P3 IADD3 R12, P5, R4, UR41, RZ ;  /* 0x00000029040cbc10 */ /* 0x000fe2000ffbe0ff */
[----:B---3--:R-:W-:-:S03]  /*2a770*/  @!P3 IMAD R14, R14, R17, RZ ;  /* 0x000000110e0eb224 */ /* 0x008fc600078e02ff */
[----:B------:R-:W-:-:S05]  /*2a780*/  @!P3 IADD3.X R13, R5, UR40, RZ, P5, !PT ;  /* 0x00000028050dbc10 */ /* 0x000fca000affe4ff */
[----:B------:R0:W-:Y:S04]  /*2a790*/  @!P3 STG.E.U8 desc[UR56][R12.64+0x20], R14 ;  /* 0x0000200e0c00b986 */ /* 0x0001e8000c101138 */
[----:B0-----:R-:W2:Y:S01]  /*2a7a0*/  LDL.LU R12, [R1+0x24c] ;  /* 0x00024c00010c7983 */ /* 0x001ea20000300800 */
[----:B------:R-:W-:-:S03]  /*2a7b0*/  ISETP.LT.OR P5, PT, R0, 0x22, !P6 ;  /* 0x000000220000780c */ /* 0x000fc600077a1670 */
[----:B------:R-:W3:Y:S04]  /*2a7c0*/  LDL.LU R13, [R1+0x254] ;  /* 0x00025400010d7983 */ /* 0x000ee80000300800 */
[----:B------:R-:W4:Y:S06]  /*2a7d0*/  LDL.LU R14, [R1+0x258] ;  /* 0x00025800010e7983 */ /* 0x000f2c0000300800 */
[----:B------:R-:W-:-:S04]  /*2a7e0*/  @!P5 IADD3 R10, P6, R4, UR41, RZ ;  /* 0x00000029040adc10 */ /* 0x000fc8000ffde0ff */
[----:B------:R-:W-:Y:S01]  /*2a7f0*/  @!P5 IADD3.X R11, R5, UR40, RZ, P6, !PT ;  /* 0x00000028050bdc10 */ /* 0x000fe2000b7fe4ff */
[----:B--2---:R-:W-:-:S05]  /*2a800*/  @!P5 IMAD R12, R12, R17, RZ ;  /* 0x000000110c0cd224 */ /* 0x004fca00078e02ff */
[----:B------:R0:W-:Y:S04]  /*2a810*/  @!P5 STG.E.U8 desc[UR56][R10.64+0x21], R12 ;  /* 0x0000210c0a00d986 */ /* 0x0001e8000c101138 */
[----:B0-----:R-:W2:Y:S01]  /*2a820*/  LDL.LU R11, [R1+0x250] ;  /* 0x00025000010b7983 */ /* 0x001ea20000300800 */
[----:B------:R-:W-:-:S04]  /*2a830*/  ISETP.GE.AND P5, PT, R232, 0x81, PT ;  /* 0x00000081e800780c */ /* 0x000fc80003fa6270 */
[----:B------:R-:W-:Y:S02]  /*2a840*/  ISETP.LT.OR P3, PT, R0, 0x29, !P5 ;  /* 0x000000290000780c */ /* 0x000fe40006f61670 */
[----:B------:R-:W-:-:S11]  /*2a850*/  ISETP.GE.AND P6, PT, R232, 0x89, PT ;  /* 0x00000089e800780c */ /* 0x000fd60003fc6270 */
[----:B--2---:R-:W-:-:S05]  /*2a860*/  @!P3 IMAD R10, R11, R17, RZ ;  /* 0x000000110b0ab224 */ /* 0x004fca00078e02ff */
[----:B------:R3:W-:Y:S01]  /*2a870*/  @!P3 STG.E.U8 desc[UR56][R4.64+0x28], R10 ;  /* 0x0000280a0400b986 */ /* 0x0007e2000c101138 */
[----:B------:R-:W-:-:S13]  /*2a880*/  ISETP.LT.OR P3, PT, R0, 0x2a, !P5 ;  /* 0x0000002a0000780c */ /* 0x000fda0006f61670 */
[----:B---3--:R-:W-:-:S05]  /*2a890*/  @!P3 IMAD R10, R13, R17, RZ ;  /* 0x000000110d0ab224 */ /* 0x008fca00078e02ff */
[----:B------:R-:W-:Y:S01]  /*2a8a0*/  @!P3 STG.E.U8 desc[UR56][R4.64+0x29], R10 ;  /* 0x0000290a0400b986 */ /* 0x000fe2000c101138 */
[----:B------:R-:W-:-:S13]  /*2a8b0*/  ISETP.LT.OR P3, PT, R0, 0x29, !P6 ;  /* 0x000000290000780c */ /* 0x000fda0007761670 */
[----:B------:R-:W-:Y:S01]  /*2a8c0*/  @!P3 IADD3 R12, P5, R4, UR41, RZ ;  /* 0x00000029040cbc10 */ /* 0x000fe2000ffbe0ff */
[----:B----4-:R-:W-:-:S03]  /*2a8d0*/  @!P3 IMAD R14, R14, R17, RZ ;  /* 0x000000110e0eb224 */ /* 0x010fc600078e02ff */
[----:B------:R-:W-:-:S05]  /*2a8e0*/  @!P3 IADD3.X R13, R5, UR40, RZ, P5, !PT ;  /* 0x00000028050dbc10 */ /* 0x000fca000affe4ff */
[----:B------:R0:W-:Y:S04]  /*2a8f0*/  @!P3 STG.E.U8 desc[UR56][R12.64+0x28], R14 ;  /* 0x0000280e0c00b986 */ /* 0x0001e8000c101138 */
[----:B0-----:R-:W2:Y:S04]  /*2a900*/  LDL.LU R12, [R1+0x25c] ;  /* 0x00025c00010c7983 */ /* 0x001ea80000300800 */
[----:B------:R-:W3:Y:S04]  /*2a910*/  LDL.LU R14, [R1+0x260] ;  /* 0x00026000010e7983 */ /* 0x000ee80000300800 */
[----:B------:R-:W4:Y:S01]  /*2a920*/  LDL.LU R13, [R1+0x264] ;  /* 0x00026400010d7983 */ /* 0x000f220000300800 */
[----:B------:R-:W-:-:S13]  /*2a930*/  ISETP.LT.OR P5, PT, R0, 0x2a, !P6 ;  /* 0x0000002a0000780c */ /* 0x000fda00077a1670 */
[----:B------:R-:W-:-:S04]  /*2a940*/  @!P5 IADD3 R10, P6, R4, UR41, RZ ;  /* 0x00000029040adc10 */ /* 0x000fc8000ffde0ff */
[----:B------:R-:W-:Y:S02]  /*2a950*/  @!P5 IADD3.X R11, R5, UR40, RZ, P6, !PT ;  /* 0x00000028050bdc10 */ /* 0x000fe4000b7fe4ff */
[----:B------:R-:W-:Y:S01]  /*2a960*/  ISETP.GE.AND P6, PT, R232, 0x89, PT ;  /* 0x00000089e800780c */ /* 0x000fe20003fc6270 */
[----:B--2---:R-:W-:-:S05]  /*2a970*/  @!P5 IMAD R12, R12, R17, RZ ;  /* 0x000000110c0cd224 */ /* 0x004fca00078e02ff */
[----:B------:R3:W-:Y:S01]  /*2a980*/  @!P5 STG.E.U8 desc[UR56][R10.64+0x29], R12 ;  /* 0x0000290c0a00d986 */ /* 0x0007e2000c101138 */
[----:B------:R-:W-:-:S04]  /*2a990*/  ISETP.GE.AND P5, PT, R232, 0x81, PT ;  /* 0x00000081e800780c */ /* 0x000fc80003fa6270 */
[----:B------:R-:W-:-:S13]  /*2a9a0*/  ISETP.LT.OR P3, PT, R0, 0x31, !P5 ;  /* 0x000000310000780c */ /* 0x000fda0006f61670 */
[----:B---3--:R-:W-:-:S05]  /*2a9b0*/  @!P3 IMAD R10, R14, R17, RZ ;  /* 0x000000110e0ab224 */ /* 0x008fca00078e02ff */
[----:B------:R4:W-:Y:S01]  /*2a9c0*/  @!P3 STG.E.U8 desc[UR56][R4.64+0x30], R10 ;  /* 0x0000300a0400b986 */ /* 0x0009e2000c101138 */
[----:B------:R-:W-:-:S13]  /*2a9d0*/  ISETP.LT.OR P3, PT, R0, 0x32, !P5 ;  /* 0x000000320000780c */ /* 0x000fda0006f61670 */
[----:B----4-:R-:W-:-:S05]  /*2a9e0*/  @!P3 IMAD R10, R13, R17, RZ ;  /* 0x000000110d0ab224 */ /* 0x010fca00078e02ff */
[----:B------:R0:W-:Y:S01]  /*2a9f0*/  @!P3 STG.E.U8 desc[UR56][R4.64+0x31], R10 ;  /* 0x0000310a0400b986 */ /* 0x0001e2000c101138 */
[----:B------:R-:W-:-:S13]  /*2aa00*/  ISETP.LT.OR P3, PT, R0, 0x31, !P6 ;  /* 0x000000310000780c */ /* 0x000fda0007761670 */
[----:B------:R-:W-:-:S04]  /*2aa10*/  @!P3 IADD3 R12, P5, R4, UR41, RZ ;  /* 0x00000029040cbc10 */ /* 0x000fc8000ffbe0ff */
[----:B------:R-:W-:Y:S02]  /*2aa20*/  @!P3 IADD3.X R13, R5, UR40, RZ, P5, !PT ;  /* 0x00000028050dbc10 */ /* 0x000fe4000affe4ff */
[----:B------:R-:W-:Y:S01]  /*2aa30*/  ISETP.LT.OR P5, PT, R0, 0x32, !P6 ;  /* 0x000000320000780c */ /* 0x000fe200077a1670 */
[----:B------:R-:W-:-:S05]  /*2aa40*/  @!P3 IMAD R14, R15, R17, RZ ;  /* 0x000000110f0eb224 */ /* 0x000fca00078e02ff */
[----:B------:R5:W-:Y:S07]  /*2aa50*/  @!P3 STG.E.U8 desc[UR56][R12.64+0x30], R14 ;  /* 0x0000300e0c00b986 */ /* 0x000bee000c101138 */
[----:B0-----:R-:W-:-:S04]  /*2aa60*/  @!P5 IADD3 R10, P6, R4, UR41, RZ ;  /* 0x00000029040adc10 */ /* 0x001fc8000ffde0ff */
[----:B------:R-:W-:Y:S01]  /*2aa70*/  @!P5 IADD3.X R11, R5, UR40, RZ, P6, !PT ;  /* 0x00000028050bdc10 */ /* 0x000fe2000b7fe4ff */
[----:B-----5:R-:W-:-:S05]  /*2aa80*/  @!P5 IMAD R12, R235, R17, RZ ;  /* 0x00000011eb0cd224 */ /* 0x020fca00078e02ff */
[----:B------:R0:W-:Y:S01]  /*2aa90*/  @!P5 STG.E.U8 desc[UR56][R10.64+0x31], R12 ;  /* 0x0000310c0a00d986 */ /* 0x0001e2000c101138 */
[----:B------:R-:W-:-:S04]  /*2aaa0*/  ISETP.GE.AND P5, PT, R232, 0x81, PT ;  /* 0x00000081e800780c */ /* 0x000fc80003fa6270 */
[----:B------:R-:W-:-:S13]  /*2aab0*/  ISETP.LT.OR P3, PT, R0, 0x39, !P5 ;  /* 0x000000390000780c */ /* 0x000fda0006f61670 */
[----:B0-----:R-:W-:-:S05]  /*2aac0*/  @!P3 IMAD R10, R234, R17, RZ ;  /* 0x00000011ea0ab224 */ /* 0x001fca00078e02ff */
[----:B------:R0:W-:Y:S01]  /*2aad0*/  @!P3 STG.E.U8 desc[UR56][R4.64+0x38], R10 ;  /* 0x0000380a0400b986 */ /* 0x0001e2000c101138 */
[----:B------:R-:W-:Y:S02]  /*2aae0*/  ISETP.LT.OR P3, PT, R0, 0x3a, !P5 ;  /* 0x0000003a0000780c */ /* 0x000fe40006f61670 */
[----:B------:R-:W-:-:S11]  /*2aaf0*/  ISETP.GE.AND P6, PT, R232, 0x89, PT ;  /* 0x00000089e800780c */ /* 0x000fd60003fc6270 */
[----:B0-----:R-:W-:-:S05]  /*2ab00*/  @!P3 IMAD R10, R233, R17, RZ ;  /* 0x00000011e90ab224 */ /* 0x001fca00078e02ff */
[----:B------:R0:W-:Y:S01]  /*2ab10*/  @!P3 STG.E.U8 desc[UR56][R4.64+0x39], R10 ;  /* 0x0000390a0400b986 */ /* 0x0001e2000c101138 */
[----:B------:R-:W-:-:S13]  /*2ab20*/  ISETP.LT.OR P3, PT, R0, 0x39, !P6 ;  /* 0x000000390000780c */ /* 0x000fda0007761670 */
[----:B------:R-:W-:-:S04]  /*2ab30*/  @!P3 IADD3 R12, P5, R4, UR41, RZ ;  /* 0x00000029040cbc10 */ /* 0x000fc8000ffbe0ff */
[----:B------:R-:W-:Y:S02]  /*2ab40*/  @!P3 IADD3.X R13, R5, UR40, RZ, P5, !PT ;  /* 0x00000028050dbc10 */ /* 0x000fe4000affe4ff */
[----:B------:R-:W-:Y:S01]  /*2ab50*/  ISETP.LT.OR P5, PT, R0, 0x3a, !P6 ;  /* 0x0000003a0000780c */ /* 0x000fe200077a1670 */
[----:B------:R-:W-:-:S05]  /*2ab60*/  @!P3 IMAD R14, R23, R17, RZ ;  /* 0x00000011170eb224 */ /* 0x000fca00078e02ff */
[----:B------:R1:W-:Y:S07]  /*2ab70*/  @!P3 STG.E.U8 desc[UR56][R12.64+0x38], R14 ;  /* 0x0000380e0c00b986 */ /* 0x0003ee000c101138 */
[----:B0-----:R-:W-:Y:S01]  /*2ab80*/  @!P5 IADD3 R10, P6, R4, UR41, RZ ;  /* 0x00000029040adc10 */ /* 0x001fe2000ffde0ff */
[----:B-1----:R-:W2:Y:S03]  /*2ab90*/  LDL.LU R13, [R1+0x204] ;  /* 0x00020400010d7983 */ /* 0x002ea60000300800 */
[----:B------:R-:W-:Y:S01]  /*2aba0*/  @!P5 IADD3.X R11, R5, UR40, RZ, P6, !PT ;  /* 0x00000028050bdc10 */ /* 0x000fe2000b7fe4ff */
[----:B------:R-:W-:Y:S01]  /*2abb0*/  @!P5 IMAD R12, R22, R17, RZ ;  /* 0x00000011160cd224 */ /* 0x000fe200078e02ff */
        /* <DEDUP_REMOVED lines=10> */
[----:B------:R-:W-:Y:S02]  /*2ac60*/  ISETP.LT.OR P3, PT, R0, 0x21, !P6 ;  /* 0x000000210000780c */ /* 0x000fe40007761670 */
[----:B------:R-:W-:-:S11]  /*2ac70*/  LOP3.LUT P2, RZ, R19, 0x800, RZ, 0xc0, !PT ;  /* 0x0000080013ff7812 */ /* 0x000fd6000784c0ff */
        /* <DEDUP_REMOVED lines=20> */
[----:B------:R-:W-:-:S13]  /*2adc0*/  ISETP.LT.OR P3, PT, R0, 0x29, !P6 ;  /* 0x000000290000780c */ /* 0x000fda0007761670 */
        /* <DEDUP_REMOVED lines=16> */
[----:B------:R-:W-:-:S04]  /*2aed0*/  ISETP.GE.AND P6, PT, R232, 0x101, PT ;  /* 0x00000101e800780c */ /* 0x000fc80003fc6270 */
[----:B------:R-:W-:Y:S01]  /*2aee0*/  ISETP.LT.OR P3, PT, R0, 0x31, !P6 ;  /* 0x000000310000780c */ /* 0x000fe20007761670 */
[----:B--2---:R-:W-:-:S05]  /*2aef0*/  @!P5 IMAD R12, R12, R17, RZ ;  /* 0x000000110c0cd224 */ /* 0x004fca00078e02ff */
[----:B------:R3:W-:Y:S07]  /*2af00*/  @!P5 STG.E.U8 desc[UR56][R10.64+0x29], R12 ;  /* 0x0000290c0a00d986 */ /* 0x0007ee000c101138 */
        /* <DEDUP_REMOVED lines=9> */
[----:B------:R-:W-:-:S12]  /*2afa0*/  @!P3 IMAD R14, R15, R17, RZ ;  /* 0x000000110f0eb224 */ /* 0x000fd800078e02ff */
[----:B0-----:R-:W-:-:S04]  /*2afb0*/  @!P5 IADD3 R10, P6, R2, UR41, RZ ;  /* 0x00000029020adc10 */ /* 0x001fc8000ffde0ff */
[----:B------:R-:W-:Y:S02]  /*2afc0*/  @!P5 IADD3.X R11, R3, UR40, RZ, P6, !PT ;  /* 0x00000028030bdc10 */ /* 0x000fe4000b7fe4ff */
[----:B------:R-:W-:Y:S01]  /*2afd0*/  ISETP.GE.AND P6, PT, R232, 0x101, PT ;  /* 0x00000101e800780c */ /* 0x000fe20003fc6270 */
[----:B------:R5:W-:Y:S03]  /*2afe0*/  @!P3 STG.E.U8 desc[UR56][R12.64+0x30], R14 ;  /* 0x0000300e0c00b986 */ /* 0x000be6000c101138 */
[----:B------:R-:W-:Y:S01]  /*2aff0*/  ISETP.LT.OR P3, PT, R0, 0x39, !P6 ;  /* 0x000000390000780c */ /* 0x000fe20007761670 */
[----:B-----5:R-:W-:-:S05]  /*2b000*/  @!P5 IMAD R12, R235, R17, RZ ;  /* 0x00000011eb0cd224 */ /* 0x020fca00078e02ff */
[----:B------:R0:W-:Y:S07]  /*2b010*/  @!P5 STG.E.U8 desc[UR56][R10.64+0x31], R12 ;  /* 0x0000310c0a00d986 */ /* 0x0001ee000c101138 */
[----:B0-----:R-:W-:-:S05]  /*2b020*/  @!P3 IMAD R10, R234, R17, RZ ;  /* 0x00000011ea0ab224 */ /* 0x001fca00078e02ff */
[----:B------:R0:W-:Y:S01]  /*2b030*/  @!P3 STG.E.U8 desc[UR56][R2.64+0x38], R10 ;  /* 0x0000380a0200b986 */ /* 0x0001e2000c101138 */
[C---:B------:R-:W-:Y:S02]  /*2b040*/  ISETP.LT.OR P3, PT, R0.reuse, 0x3a, !P6 ;  /* 0x0000003a0000780c */ /* 0x040fe40007761670 */
[----:B------:R-:W-:-:S11]  /*2b050*/  ISETP.LT.OR P5, PT, R0, 0x39, !P2 ;  /* 0x000000390000780c */ /* 0x000fd600057a1670 */
[----:B0-----:R-:W-:-:S05]  /*2b060*/  @!P3 IMAD R10, R233, R17, RZ ;  /* 0x00000011e90ab224 */ /* 0x001fca00078e02ff */
[----:B------:R0:W-:Y:S02]  /*2b070*/  @!P3 STG.E.U8 desc[UR56][R2.64+0x39], R10 ;  /* 0x0000390a0200b986 */ /* 0x0001e4000c101138 */
[----:B0-----:R-:W-:-:S04]  /*2b080*/  @!P5 IADD3 R10, P3, R2, UR41, RZ ;  /* 0x00000029020adc10 */ /* 0x001fc8000ff7e0ff */
[----:B------:R-:W-:Y:S02]  /*2b090*/  @!P5 IADD3.X R11, R3, UR40, RZ, P3, !PT ;  /* 0x00000028030bdc10 */ /* 0x000fe40009ffe4ff */
[----:B------:R-:W-:Y:S01]  /*2b0a0*/  ISETP.LT.OR P3, PT, R0, 0x3a, !P2 ;  /* 0x0000003a0000780c */ /* 0x000fe20005761670 */
[----:B------:R-:W-:-:S05]  /*2b0b0*/  @!P5 IMAD R14, R23, R17, RZ ;  /* 0x00000011170ed224 */ /* 0x000fca00078e02ff */
[----:B------:R0:W-:Y:S07]  /*2b0c0*/  @!P5 STG.E.U8 desc[UR56][R10.64+0x38], R14 ;  /* 0x0000380e0a00d986 */ /* 0x0001ee000c101138 */
[----:B------:R-:W-:-:S04]  /*2b0d0*/  @!P3 IADD3 R12, P6, R2, UR41, RZ ;  /* 0x00000029020cbc10 */ /* 0x000fc8000ffde0ff */
[----:B------:R-:W-:Y:S01]  /*2b0e0*/  @!P3 IADD3.X R13, R3, UR40, RZ, P6, !PT ;  /* 0x00000028030dbc10 */ /* 0x000fe2000b7fe4ff */
[----:B0-----:R-:W2:Y:S01]  /*2b0f0*/  LDL.LU R11, [R1+0x1c4] ;  /* 0x0001c400010b7983 */ /* 0x001ea20000300800 */
[----:B------:R-:W-:-:S03]  /*2b100*/  @!P3 IMAD R10, R22, R17, RZ ;  /* 0x00000011160ab224 */ /* 0x000fc600078e02ff */
[----:B------:R-:W3:Y:S04]  /*2b110*/  LDL.LU R235, [R1+0x1ec] ;  /* 0x0001ec0001eb7983 */ /* 0x000ee80000300800 */
[----:B------:R-:W4:Y:S04]  /*2b120*/  LDL.LU R234, [R1+0x1f0] ;  /* 0x0001f00001ea7983 */ /* 0x000f280000300800 */
[----:B------:R-:W5:Y:S04]  /*2b130*/  LDL.LU R233, [R1+0x1f4] ;  /* 0x0001f40001e97983 */ /* 0x000f680000300800 */
[----:B------:R-:W5:Y:S04]  /*2b140*/  LDL.LU R23, [R1+0x1f8] ;  /* 0x0001f80001177983 */ /* 0x000f680000300800 */
[----:B------:R-:W5:Y:S04]  /*2b150*/  LDL.LU R22, [R1+0x1fc] ;  /* 0x0001fc0001167983 */ /* 0x000f680000300800 */
[----:B------:R0:W-:Y:S04]  /*2b160*/  @!P3 STG.E.U8 desc[UR56][R12.64+0x39], R10 ;  /* 0x0000390a0c00b986 */ /* 0x0001e8000c101138 */
[----:B0-----:R-:W2:Y:S04]  /*2b170*/  LDL.LU R12, [R1+0x1c0] ;  /* 0x0001c000010c7983 */ /* 0x001ea80000300800 */
[----:B------:R-:W3:Y:S01]  /*2b180*/  LDL.LU R13, [R1+0x1c8] ;  /* 0x0001c800010d7983 */ /* 0x000ee20000300800 */
[----:B------:R-:W-:-:S04]  /*2b190*/  LOP3.LUT P1, RZ, R19, 0x1000, RZ, 0xc0, !PT ;  /* 0x0000100013ff7812 */ /* 0x000fc8000782c0ff */
[C---:B------:R-:W-:Y:S01]  /*2b1a0*/  ISETP.LT.OR P3, PT, R0.reuse, 0x21, !P1 ;  /* 0x000000210000780c */ /* 0x040fe20004f61670 */
[----:B------:R-:W-:Y:S01]  /*2b1b0*/  VIADD R9, R9, UR4 ;  /* 0x0000000409097c36 */ /* 0x000fe20008000000 */
[----:B------:R-:W-:-:S13]  /*2b1c0*/  ISETP.LT.OR P5, PT, R0, 0x21, !P0 ;  /* 0x000000210000780c */ /* 0x000fda00047a1670 */
[----:B------:R-:W-:-:S04]  /*2b1d0*/  @!P5 IADD3 R14, P6, R8, UR41, RZ ;  /* 0x00000029080edc10 */ /* 0x000fc8000ffde0ff */
[----:B------:R-:W-:Y:S01]  /*2b1e0*/  @!P5 IADD3.X R15, R9, UR40, RZ, P6, !PT ;  /* 0x00000028090fdc10 */ /* 0x000fe2000b7fe4ff */
[----:B--2---:R-:W-:-:S05]  /*2b1f0*/  @!P3 IMAD R10, R12, R17, RZ ;  /* 0x000000110c0ab224 */ /* 0x004fca00078e02ff */
[----:B------:R0:W-:Y:S01]  /*2b200*/  @!P3 STG.E.U8 desc[UR56][R8.64+0x20], R10 ;  /* 0x0000200a0800b986 */ /* 0x0001e2000c101138 */
[----:B------:R-:W-:Y:S01]  /*2b210*/  ISETP.LT.OR P3, PT, R0, 0x22, !P1 ;  /* 0x000000220000780c */ /* 0x000fe20004f61670 */
[----:B---3--:R-:W-:-:S12]  /*2b220*/  @!P5 IMAD R12, R13, R17, RZ ;  /* 0x000000110d0cd224 */ /* 0x008fd800078e02ff */
[----:B0-----:R-:W-:-:S05]  /*2b230*/  @!P3 IMAD R10, R11, R17, RZ ;  /* 0x000000110b0ab224 */ /* 0x001fca00078e02ff */
[----:B------:R-:W-:Y:S04]  /*2b240*/  @!P3 STG.E.U8 desc[UR56][R8.64+0x21], R10 ;  /* 0x0000210a0800b986 */ /* 0x000fe8000c101138 */
[----:B------:R0:W-:Y:S04]  /*2b250*/  @!P5 STG.E.U8 desc[UR56][R14.64+0x20], R12 ;  /* 0x0000200c0e00d986 */ /* 0x0001e8000c101138 */
[----:B0-----:R-:W2:Y:S01]  /*2b260*/  LDL.LU R14, [R1+0x1cc] ;  /* 0x0001cc00010e7983 */ /* 0x001ea20000300800 */
[----:B------:R-:W-:-:S03]  /*2b270*/  ISETP.LT.OR P3, PT, R0, 0x22, !P0 ;  /* 0x000000220000780c */ /* 0x000fc60004761670 */
[----:B------:R-:W3:Y:S10]  /*2b280*/  LDL.LU R15, [R1+0x194] ;  /* 0x00019400010f7983 */ /* 0x000ef40000300800 */
[----:B------:R-:W-:-:S04]  /*2b290*/  @!P3 IADD3 R10, P6, R8, UR41, RZ ;  /* 0x00000029080abc10 */ /* 0x000fc8000ffde0ff */
[----:B------:R-:W-:Y:S01]  /*2b2a0*/  @!P3 IADD3.X R11, R9, UR40, RZ, P6, !PT ;  /* 0x00000028090bbc10 */ /* 0x000fe2000b7fe4ff */
[----:B--2---:R-:W-:-:S05]  /*2b2b0*/  @!P3 IMAD R14, R14, R17, RZ ;  /* 0x000000110e0eb224 */ /* 0x004fca00078e02ff */
[----:B------:R0:W-:Y:S04]  /*2b2c0*/  @!P3 STG.E.U8 desc[UR56][R10.64+0x21], R14 ;  /* 0x0000210e0a00b986 */ /* 0x0001e8000c101138 */
[----:B0-----:R-:W2:Y:S04]  /*2b2d0*/  LDL.LU R10, [R1+0x1d0] ;  /* 0x0001d000010a7983 */ /* 0x001ea80000300800 */
[----:B------:R-:W4:Y:S04]  /*2b2e0*/  LDL.LU R11, [R1+0x1d4] ;  /* 0x0001d400010b7983 */ /* 0x000f280000300800 */
[----:B------:R-:W5:Y:S01]  /*2b2f0*/  LDL.LU R14, [R1+0x1d8] ;  /* 0x0001d800010e7983 */ /* 0x000f620000300800 */
[----:B------:R-:W-:-:S02]  /*2b300*/  ISETP.LT.OR P3, PT, R0, 0x29, !P1 ;  /* 0x000000290000780c */ /* 0x000fc40004f61670 */
[----:B------:R-:W-:-:S13]  /*2b310*/  ISETP.LT.OR P5, PT, R0, 0x29, !P0 ;  /* 0x000000290000780c */ /* 0x000fda00047a1670 */
[----:B------:R-:W-:-:S04]  /*2b320*/  @!P5 IADD3 R12, P6, R8, UR41, RZ ;  /* 0x00000029080cdc10 */ /* 0x000fc8000ffde0ff */
[----:B------:R-:W-:Y:S01]  /*2b330*/  @!P5 IADD3.X R13, R9, UR40, RZ, P6, !PT ;  /* 0x00000028090ddc10 */ /* 0x000fe2000b7fe4ff */
[----:B--2---:R-:W-:-:S05]  /*2b340*/  @!P3 IMAD R10, R10, R17, RZ ;  /* 0x000000110a0ab224 */ /* 0x004fca00078e02ff */
[----:B------:R4:W-:Y:S01]  /*2b350*/  @!P3 STG.E.U8 desc[UR56][R8.64+0x28], R10 ;  /* 0x0000280a0800b986 */ /* 0x0009e2000c101138 */
[----:B------:R-:W-:Y:S01]  /*2b360*/  ISETP.LT.OR P3, PT, R0, 0x2a, !P1 ;  /* 0x0000002a0000780c */ /* 0x000fe20004f61670 */
[----:B-----5:R-:W-:-:S12]  /*2b370*/  @!P5 IMAD R14, R14, R17, RZ ;  /* 0x000000110e0ed224 */ /* 0x020fd800078e02ff */
[----:B----4-:R-:W-:-:S05]  /*2b380*/  @!P3 IMAD R10, R11, R17, RZ ;  /* 0x000000110b0ab224 */ /* 0x010fca00078e02ff */
[----:B------:R-:W-:Y:S04]  /*2b390*/  @!P3 STG.E.U8 desc[UR56][R8.64+0x29], R10 ;  /* 0x0000290a0800b986 */ /* 0x000fe8000c101138 */
        /* <DEDUP_REMOVED lines=16> */
[----:B------:R-:W-:-:S13]  /*2b4a0*/  ISETP.LT.OR P3, PT, R0, 0x32, !P1 ;  /* 0x000000320000780c */ /* 0x000fda0004f61670 */
[----:B----4-:R-:W-:-:S05]  /*2b4b0*/  @!P3 IMAD R10, R11, R17, RZ ;  /* 0x000000110b0ab224 */ /* 0x010fca00078e02ff */
[----:B------:R0:W-:Y:S01]  /*2b4c0*/  @!P3 STG.E.U8 desc[UR56][R8.64+0x31], R10 ;  /* 0x0000310a0800b986 */ /* 0x0001e2000c101138 */
[----:B------:R-:W-:Y:S01]  /*2b4d0*/  ISETP.LT.OR P3, PT, R0, 0x32, !P0 ;  /* 0x000000320000780c */ /* 0x000fe20004761670 */
[----:B-----5:R-:W-:-:S05]  /*2b4e0*/  @!P5 IMAD R14, R14, R17, RZ ;  /* 0x000000110e0ed224 */ /* 0x020fca00078e02ff */
[----:B------:R1:W-:Y:S07]  /*2b4f0*/  @!P5 STG.E.U8 desc[UR56][R12.64+0x30], R14 ;  /* 0x0000300e0c00d986 */ /* 0x0003ee000c101138 */
        /* <DEDUP_REMOVED lines=27> */
[----:B0-----:R-:W3:Y:S01]  /*2b6b0*/  LDL.LU R11, [R1+0x180] ;  /* 0x00018000010b7983 */ /* 0x001ee20000300800 */
[----:B------:R-:W-:-:S04]  /*2b6c0*/  LOP3.LUT R19, R19, 0xfffffdff, RZ, 0xc0, !PT ;  /* 0xfffffdff13137812 */ /* 0x000fc800078ec0ff */
[----:B------:R-:W-:Y:S02]  /*2b6d0*/  @P2 LOP3.LUT R19, R19, 0x200, RZ, 0xfc, !PT ;  /* 0x0000020013132812 */ /* 0x000fe400078efcff */
[----:B------:R-:W-:-:S04]  /*2b6e0*/  ISETP.GE.AND P2, PT, R232, 0x1, PT ;  /* 0x00000001e800780c */ /* 0x000fc80003f46270 */
[----:B------:R-:W-:Y:S02]  /*2b6f0*/  ISETP.LT.OR P3, PT, R0, 0x41, !P2 ;  /* 0x000000410000780c */ /* 0x000fe40005761670 */
[----:B------:R-:W-:-:S04]  /*2b700*/  LOP3.LUT R19, R19, 0xfffffbff, RZ, 0xc0, !PT ;  /* 0xfffffbff13137812 */ /* 0x000fc800078ec0ff */
[----:B------:R-:W-:Y:S02]  /*2b710*/  @P1 LOP3.LUT R19, R19, 0x400, RZ, 0xfc, !PT ;  /* 0x0000040013131812 */ /* 0x000fe400078efcff */
[----:B------:R-:W-:-:S13]  /*2b720*/  ISETP.LT.OR P1, PT, R0, 0x41, !P4 ;  /* 0x000000410000780c */ /* 0x000fda0006721670 */
[-C--:B----4-:R-:W-:Y:S02]  /*2b730*/  @!P1 IMAD R14, R14, R17.reuse, RZ ;  /* 0x000000110e0e9224 */ /* 0x090fe400078e02ff */
[----:B---3--:R-:W-:-:S05]  /*2b740*/  @!P3 IMAD R10, R11, R17, RZ ;  /* 0x000000110b0ab224 */ /* 0x008fca00078e02ff */
[----:B------:R2:W-:Y:S01]  /*2b750*/  @!P3 STG.E.U8 desc[UR56][R6.64+0x40], R10 ;  /* 0x0000400a0600b986 */ /* 0x0005e2000c101138 */
[----:B------:R-:W-:-:S13]  /*2b760*/  ISETP.LT.OR P3, PT, R0, 0x42, !P2 ;  /* 0x000000420000780c */ /* 0x000fda0005761670 */
[----:B--2---:R-:W-:-:S05]  /*2b770*/  @!P3 IMAD R10, R13, R17, RZ ;  /* 0x000000110d0ab224 */ /* 0x004fca00078e02ff */
[----:B------:R-:W-:Y:S04]  /*2b780*/  @!P3 STG.E.U8 desc[UR56][R6.64+0x41], R10 ;  /* 0x0000410a0600b986 */ /* 0x000fe8000c101138 */
        /* <DEDUP_REMOVED lines=18> */
[----:B0-----:R-:W-:-:S05]  /*2b8b0*/  @!P3 IMAD R10, R15, R17, RZ ;  /* 0x000000110f0ab224 */ /* 0x001fca00078e02ff */
[----:B------:R-:W-:Y:S04]  /*2b8c0*/  @!P3 STG.E.U8 desc[UR56][R6.64+0x49], R10 ;  /* 0x0000490a0600b986 */ /* 0x000fe8000c101138 */
[----:B------:R0:W-:Y:S04]  /*2b8d0*/  @!P5 STG.E.U8 desc[UR56][R12.64+0x48], R20 ;  /* 0x000048140c00d986 */ /* 0x0001e8000c101138 */
[----:B0-----:R-:W2:Y:S04]  /*2b8e0*/  LDL.LU R12, [R1+0x19c] ;  /* 0x00019c00010c7983 */ /* 0x001ea80000300800 */
[----:B------:R-:W3:Y:S04]  /*2b8f0*/  LDL.LU R20, [R1+0x1a0] ;  /* 0x0001a00001147983 */ /* 0x000ee80000300800 */
[----:B------:R-:W5:Y:S01]  /*2b900*/  LDL.LU R13, [R1+0x1a4] ;  /* 0x0001a400010d7983 */ /* 0x000f620000300800 */
        /* <DEDUP_REMOVED lines=13> */
[----:B----4-:R-:W-:-:S12]  /*2b9e0*/  @!P6 IMAD R20, R21, R17, RZ ;  /* 0x000000111514e224 */ /* 0x010fd800078e02ff */
[----:B-----5:R-:W-:-:S05]  /*2b9f0*/  @!P3 IMAD R10, R13, R17, RZ ;  /* 0x000000110d0ab224 */ /* 0x020fca00078e02ff */
        /* <DEDUP_REMOVED lines=206> */
[----:B------:R-:W-:-:S02]  /*2c6e0*/  LOP3.LUT P1, RZ, R19, 0x400, RZ, 0xc0, !PT ;  /* 0x0000040013ff7812 */ /* 0x000fc4000782c0ff */
[C---:B------:R-:W-:Y:S01]  /*2c6f0*/  ISETP.LT.OR P5, PT, R0.reuse, 0x41, !P0 ;  /* 0x000000410000780c */ /* 0x040fe200047a1670 */
[----:B------:R-:W5:Y:S01]  /*2c700*/  LDL.LU R15, [R1+0x94] ;  /* 0x00009400010f7983 */ /* 0x000f620000300800 */
[----:B------:R-:W-:-:S11]  /*2c710*/  ISETP.LT.OR P3, PT, R0, 0x41, !P1 ;  /* 0x000000410000780c */ /* 0x000fd60004f61670 */
        /* <DEDUP_REMOVED lines=16> */
[----:B------:R-:W3:Y:S04]  /*2c820*/  LDL.LU R11, [R1+0xd4] ;  /* 0x0000d400010b7983 */ /* 0x000ee80000300800 */
[----:B------:R-:W4:Y:S01]  /*2c830*/  LDL.LU R14, [R1+0xd8] ;  /* 0x0000d800010e7983 */ /* 0x000f220000300800 */
[----:B------:R-:W-:-:S02]  /*2c840*/  ISETP.LT.OR P3, PT, R0, 0x49, !P1 ;  /* 0x000000490000780c */ /* 0x000fc40004f61670 */
[----:B------:R-:W-:-:S13]  /*2c850*/  ISETP.LT.OR P5, PT, R0, 0x49, !P0 ;  /* 0x000000490000780c */ /* 0x000fda00047a1670 */
[----:B------:R-:W-:-:S04]  /*2c860*/  @!P5 IADD3 R12, P6, R8, UR41, RZ ;  /* 0x00000029080cdc10 */ /* 0x000fc8000ffde0ff */
[----:B------:R-:W-:Y:S01]  /*2c870*/  @!P5 IADD3.X R13, R9, UR40, RZ, P6, !PT ;  /* 0x00000028090ddc10 */ /* 0x000fe2000b7fe4ff */
[----:B--2---:R-:W-:-:S05]  /*2c880*/  @!P3 IMAD R10, R10, R17, RZ ;  /* 0x000000110a0ab224 */ /* 0x004fca00078e02ff */
[----:B------:R3:W-:Y:S01]  /*2c890*/  @!P3 STG.E.U8 desc[UR56][R8.64+0x48], R10 ;  /* 0x0000480a0800b986 */ /* 0x0007e2000c101138 */
[----:B------:R-:W-:Y:S01]  /*2c8a0*/  ISETP.LT.OR P3, PT, R0, 0x4a, !P1 ;  /* 0x0000004a0000780c */ /* 0x000fe20004f61670 */
[----:B----4-:R-:W-:-:S12]  /*2c8b0*/  @!P5 IMAD R14, R14, R17, RZ ;  /* 0x000000110e0ed224 */ /* 0x010fd800078e02ff */
[----:B---3--:R-:W-:-:S05]  /*2c8c0*/  @!P3 IMAD R10, R11, R17, RZ ;  /* 0x000000110b0ab224 */ /* 0x008fca00078e02ff */
        /* <DEDUP_REMOVED lines=21> */
[----:B----4-:R-:W-:-:S05]  /*2ca20*/  @!P5 IMAD R14, R14, R17, RZ ;  /* 0x000000110e0ed224 */ /* 0x010fca00078e02ff */
        /* <DEDUP_REMOVED lines=10> */
[----:B-----5:R-:W-:-:S05]  /*2cad0*/  @!P3 IMAD R10, R233, R17, RZ ;  /* 0x00000011e90ab224 */ /* 0x020fca00078e02ff */
        /* <DEDUP_REMOVED lines=191> */
[----:B0-----:R-:W2:Y:S01]  /*2d6d0*/  LDL.LU R11, [R1] ;  /* 0x00000000010b7983 */ /* 0x001ea20000300800 */
        /* <DEDUP_REMOVED lines=34> */
[----:B0-----:R-:W2:Y:S01]  /*2d900*/  LDL.LU R13, [R1+0x1c] ;  /* 0x00001c00010d7983 */ /* 0x001ea20000300800 */
[----:B------:R-:W-:-:S03]  /*2d910*/  ISETP.LT.OR P5, PT, R0, 0x6a, !P2 ;  /* 0x0000006a0000780c */ /* 0x000fc600057a1670 */
[----:B------:R-:W3:Y:S10]  /*2d920*/  LDL.LU R20, [R1+0x28] ;  /* 0x0000280001147983 */ /* 0x000ef40000300800 */
[----:B------:R-:W-:-:S04]  /*2d930*/  @!P5 IADD3 R10, P6, R2, UR41, RZ ;  /* 0x00000029020adc10 */ /* 0x000fc8000ffde0ff */
[----:B------:R-:W-:Y:S02]  /*2d940*/  @!P5 IADD3.X R11, R3, UR40, RZ, P6, !PT ;  /* 0x00000028030bdc10 */ /* 0x000fe4000b7fe4ff */
[----:B------:R-:W-:-:S04]  /*2d950*/  ISETP.GE.AND P6, PT, R232, 0x101, PT ;  /* 0x00000101e800780c */ /* 0x000fc80003fc6270 */
[----:B------:R-:W-:-:S13]  /*2d960*/  ISETP.LT.OR P3, PT, R0, 0x71, !P6 ;  /* 0x000000710000780c */ /* 0x000fda0007761670 */
[-C--:B------:R-:W-:Y:S02]  /*2d970*/  @!P3 IMAD R21, R21, R17.reuse, RZ ;  /* 0x000000111515b224 */ /* 0x080fe400078e02ff */
[----:B--2---:R-:W-:-:S05]  /*2d980*/  @!P5 IMAD R12, R13, R17, RZ ;  /* 0x000000110d0cd224 */ /* 0x004fca00078e02ff */
[----:B------:R-:W-:Y:S04]  /*2d990*/  @!P5 STG.E.U8 desc[UR56][R10.64+0x69], R12 ;  /* 0x0000690c0a00d986 */ /* 0x000fe8000c101138 */
[----:B------:R0:W-:Y:S04]  /*2d9a0*/  @!P3 STG.E.U8 desc[UR56][R2.64+0x70], R21 ;  /* 0x000070150200b986 */ /* 0x0001e8000c101138 */
[----:B0-----:R-:W2:Y:S01]  /*2d9b0*/  LDL.LU R21, [R1+0x2c] ;  /* 0x00002c0001157983 */ /* 0x001ea20000300800 */
[----:B------:R-:W-:-:S13]  /*2d9c0*/  ISETP.LT.OR P3, PT, R0, 0x72, !P6 ;  /* 0x000000720000780c */ /* 0x000fda0007761670 */
[----:B-----5:R-:W-:-:S05]  /*2d9d0*/  @!P3 IMAD R23, R23, R17, RZ ;  /* 0x000000111717b224 */ /* 0x020fca00078e02ff */
[----:B------:R0:W-:Y:S01]  /*2d9e0*/  @!P3 STG.E.U8 desc[UR56][R2.64+0x71], R23 ;  /* 0x000071170200b986 */ /* 0x0001e2000c101138 */
[----:B------:R-:W-:-:S13]  /*2d9f0*/  ISETP.LT.OR P3, PT, R0, 0x71, !P2 ;  /* 0x000000710000780c */ /* 0x000fda0005761670 */
[----:B------:R-:W-:-:S04]  /*2da00*/  @!P3 IADD3 R12, P5, R2, UR41, RZ ;  /* 0x00000029020cbc10 */ /* 0x000fc8000ffbe0ff */
[----:B------:R-:W-:Y:S02]  /*2da10*/  @!P3 IADD3.X R13, R3, UR40, RZ, P5, !PT ;  /* 0x00000028030dbc10 */ /* 0x000fe4000affe4ff */
[----:B------:R-:W-:Y:S01]  /*2da20*/  ISETP.LT.OR P5, PT, R0, 0x72, !P2 ;  /* 0x000000720000780c */ /* 0x000fe200057a1670 */
[----:B---3--:R-:W-:-:S12]  /*2da30*/  @!P3 IMAD R20, R20, R17, RZ ;  /* 0x000000111414b224 */ /* 0x008fd800078e02ff */
[----:B------:R-:W-:-:S04]  /*2da40*/  @!P5 IADD3 R10, P6, R2, UR41, RZ ;  /* 0x00000029020adc10 */ /* 0x000fc8000ffde0ff */
[----:B------:R-:W-:Y:S02]  /*2da50*/  @!P5 IADD3.X R11, R3, UR40, RZ, P6, !PT ;  /* 0x00000028030bdc10 */ /* 0x000fe4000b7fe4ff */
[----:B------:R-:W-:Y:S01]  /*2da60*/  ISETP.GE.AND P6, PT, R232, 0x101, PT ;  /* 0x00000101e800780c */ /* 0x000fe20003fc6270 */
[----:B------:R1:W-:Y:S03]  /*2da70*/  @!P3 STG.E.U8 desc[UR56][R12.64+0x70], R20 ;  /* 0x000070140c00b986 */ /* 0x0003e6000c101138 */
[----:B------:R-:W-:-:S13]  /*2da80*/  ISETP.LT.OR P3, PT, R0, 0x79, !P6 ;  /* 0x000000790000780c */ /* 0x000fda0007761670 */
[-C--:B0-----:R-:W-:Y:S01]  /*2da90*/  @!P3 IMAD R23, R235, R17.reuse, RZ ;  /* 0x00000011eb17b224 */ /* 0x081fe200078e02ff */
[----:B------:R-:W-:Y:S01]  /*2daa0*/  LOP3.LUT P1, RZ, R19, 0x100, RZ, 0xc0, !PT ;  /* 0x0000010013ff7812 */ /* 0x000fe2000782c0ff */
[----:B--2---:R-:W-:-:S05]  /*2dab0*/  @!P5 IMAD R21, R21, R17, RZ ;  /* 0x000000111515d224 */ /* 0x004fca00078e02ff */
[----:B------:R0:W-:Y:S04]  /*2dac0*/  @!P5 STG.E.U8 desc[UR56][R10.64+0x71], R21 ;  /* 0x000071150a00d986 */ /* 0x0001e8000c101138 */
[----:B------:R2:W-:Y:S01]  /*2dad0*/  @!P3 STG.E.U8 desc[UR56][R2.64+0x78], R23 ;  /* 0x000078170200b986 */ /* 0x0005e2000c101138 */
[C---:B------:R-:W-:Y:S02]  /*2dae0*/  ISETP.LT.OR P3, PT, R0.reuse, 0x7a, !P6 ;  /* 0x0000007a0000780c */ /* 0x040fe40007761670 */
[----:B------:R-:W-:-:S11]  /*2daf0*/  ISETP.LT.OR P5, PT, R0, 0x79, !P2 ;  /* 0x000000790000780c */ /* 0x000fd600057a1670 */
[----:B------:R-:W-:-:S05]  /*2db00*/  @!P3 IMAD R233, R233, R17, RZ ;  /* 0x00000011e9e9b224 */ /* 0x000fca00078e02ff */
[----:B------:R3:W-:Y:S01]  /*2db10*/  @!P3 STG.E.U8 desc[UR56][R2.64+0x79], R233 ;  /* 0x000079e90200b986 */ /* 0x0007e2000c101138 */
[----:B-1----:R-:W-:-:S04]  /*2db20*/  @!P5 IADD3 R12, P3, R2, UR41, RZ ;  /* 0x00000029020cdc10 */ /* 0x002fc8000ff7e0ff */
[----:B------:R-:W-:Y:S02]  /*2db30*/  @!P5 IADD3.X R13, R3, UR40, RZ, P3, !PT ;  /* 0x00000028030ddc10 */ /* 0x000fe40009ffe4ff */
[----:B------:R-:W-:Y:S01]  /*2db40*/  ISETP.LT.OR P3, PT, R0, 0x7a, !P2 ;  /* 0x0000007a0000780c */ /* 0x000fe20005761670 */
[----:B0-----:R-:W-:-:S12]  /*2db50*/  @!P5 IMAD R21, R234, R17, RZ ;  /* 0x00000011ea15d224 */ /* 0x001fd800078e02ff */
[----:B------:R-:W-:Y:S01]  /*2db60*/  @!P3 IADD3 R10, P6, R2, UR41, RZ ;  /* 0x00000029020abc10 */ /* 0x000fe2000ffde0ff */
[----:B--2---:R-:W-:-:S03]  /*2db70*/  @!P3 IMAD R23, R22, R17, RZ ;  /* 0x000000111617b224 */ /* 0x004fc600078e02ff */
[----:B------:R-:W-:Y:S01]  /*2db80*/  @!P3 IADD3.X R11, R3, UR40, RZ, P6, !PT ;  /* 0x00000028030bbc10 */ /* 0x000fe2000b7fe4ff */
[----:B------:R0:W-:Y:S04]  /*2db90*/  @!P5 STG.E.U8 desc[UR56][R12.64+0x78], R21 ;  /* 0x000078150c00d986 */ /* 0x0001e8000c101138 */
[----:B------:R1:W-:Y:S01]  /*2dba0*/  @!P3 STG.E.U8 desc[UR56][R10.64+0x79], R23 ;  /* 0x000079170a00b986 */ /* 0x0003e2000c101138 */
[----:B------:R-:W-:-:S13]  /*2dbb0*/  ISETP.LT.OR P3, PT, R0, 0x61, !P1 ;  /* 0x000000610000780c */ /* 0x000fda0004f61670 */
[----:B---3--:R-:W-:-:S05]  /*2dbc0*/  @!P3 IMAD R233, R216, R17, RZ ;  /* 0x00000011d8e9b224 */ /* 0x008fca00078e02ff */
[----:B------:R-:W-:Y:S01]  /*2dbd0*/  @!P3 STG.E.U8 desc[UR56][R8.64+0x60], R233 ;  /* 0x000060e90800b986 */ /* 0x000fe2000c101138 */
[C---:B------:R-:W-:Y:S02]  /*2dbe0*/  ISETP.LT.OR P3, PT, R0.reuse, 0x62, !P1 ;  /* 0x000000620000780c */ /* 0x040fe40004f61670 */
[----:B------:R-:W-:-:S11]  /*2dbf0*/  ISETP.LT.OR P5, PT, R0, 0x61, !P0 ;  /* 0x000000610000780c */ /* 0x000fd600047a1670 */
[----:B------:R-:W-:-:S05]  /*2dc00*/  @!P3 IMAD R217, R217, R17, RZ ;  /* 0x00000011d9d9b224 */ /* 0x000fca00078e02ff */
[----:B------:R-:W-:Y:S01]  /*2dc10*/  @!P3 STG.E.U8 desc[UR56][R8.64+0x61], R217 ;  /* 0x000061d90800b986 */ /* 0x000fe2000c101138 */
[----:B------:R-:W-:Y:S02]  /*2dc20*/  ISETP.LT.OR P3, PT, R0, 0x62, !P0 ;  /* 0x000000620000780c */ /* 0x000fe40004761670 */
[----:B0-----:R-:W-:-:S04]  /*2dc30*/  @!P5 IADD3 R12, P6, R8, UR41, RZ ;  /* 0x00000029080cdc10 */ /* 0x001fc8000ffde0ff */
[----:B------:R-:W-:Y:S01]  /*2dc40*/  @!P5 IADD3.X R13, R9, UR40, RZ, P6, !PT ;  /* 0x00000028090ddc10 */ /* 0x000fe2000b7fe4ff */
[----:B------:R-:W-:-:S06]  /*2dc50*/  @!P5 IMAD R21, R218, R17, RZ ;  /* 0x00000011da15d224 */ /* 0x000fcc00078e02ff */
[----:B-1----:R-:W-:Y:S01]  /*2dc60*/  @!P3 IADD3 R10, P6, R8, UR41, RZ ;  /* 0x00000029080abc10 */ /* 0x002fe2000ffde0ff */
[----:B------:R-:W-:-:S03]  /*2dc70*/  @!P3 IMAD R219, R219, R17, RZ ;  /* 0x00000011dbdbb224 */ /* 0x000fc600078e02ff */
[----:B------:R-:W-:Y:S01]  /*2dc80*/  @!P3 IADD3.X R11, R9, UR40, RZ, P6, !PT ;  /* 0x00000028090bbc10 */ /* 0x000fe2000b7fe4ff */
[----:B------:R0:W-:Y:S04]  /*2dc90*/  @!P5 STG.E.U8 desc[UR56][R12.64+0x60], R21 ;  /* 0x000060150c00d986 */ /* 0x0001e8000c101138 */
[----:B------:R1:W-:Y:S01]  /*2dca0*/  @!P3 STG.E.U8 desc[UR56][R10.64+0x61], R219 ;  /* 0x000061db0a00b986 */ /* 0x0003e2000c101138 */
[----:B------:R-:W-:-:S13]  /*2dcb0*/  ISETP.LT.OR P3, PT, R0, 0x69, !P1 ;  /* 0x000000690000780c */ /* 0x000fda0004f61670 */
[----:B------:R-:W-:-:S05]  /*2dcc0*/  @!P3 IMAD R23, R220, R17, RZ ;  /* 0x00000011dc17b224 */ /* 0x000fca00078e02ff */
        /* <DEDUP_REMOVED lines=9> */
[----:B------:R-:W-:Y:S01]  /*2dd60*/  @!P3 IADD3 R20, P6, R8, UR41, RZ ;  /* 0x000000290814bc10 */ /* 0x000fe2000ffde0ff */
[----:B------:R-:W-:-:S03]  /*2dd70*/  @!P3 IMAD R223, R223, R17, RZ ;  /* 0x00000011dfdfb224 */ /* 0x000fc600078e02ff */
[----:B------:R-:W-:Y:S01]  /*2dd80*/  @!P3 IADD3.X R21, R9, UR40, RZ, P6, !PT ;  /* 0x000000280915bc10 */ /* 0x000fe2000b7fe4ff */
[----:B------:R-:W-:Y:S04]  /*2dd90*/  @!P5 STG.E.U8 desc[UR56][R12.64+0x68], R217 ;  /* 0x000068d90c00d986 */ /* 0x000fe8000c101138 */
[----:B------:R0:W-:Y:S01]  /*2dda0*/  @!P3 STG.E.U8 desc[UR56][R20.64+0x69], R223 ;  /* 0x000069df1400b986 */ /* 0x0001e2000c101138 */
[----:B------:R-:W-:-:S13]  /*2ddb0*/  ISETP.LT.OR P3, PT, R0, 0x71, !P1 ;  /* 0x000000710000780c */ /* 0x000fda0004f61670 */
[----:B-1----:R-:W-:-:S05]  /*2ddc0*/  @!P3 IMAD R219, R224, R17, RZ ;  /* 0x00000011e0dbb224 */ /* 0x002fca00078e02ff */
[----:B------:R-:W-:Y:S01]  /*2ddd0*/  @!P3 STG.E.U8 desc[UR56][R8.64+0x70], R219 ;  /* 0x000070db0800b986 */ /* 0x000fe2000c101138 */
[C---:B------:R-:W-:Y:S02]  /*2dde0*/  ISETP.LT.OR P3, PT, R0.reuse, 0x72, !P1 ;  /* 0x000000720000780c */ /* 0x040fe40004f61670 */
[----:B------:R-:W-:-:S11]  /*2ddf0*/  ISETP.LT.OR P5, PT, R0, 0x71, !P0 ;  /* 0x000000710000780c */ /* 0x000fd600047a1670 */
[----:B------:R-:W-:-:S05]  /*2de00*/  @!P3 IMAD R225, R225, R17, RZ ;  /* 0x00000011e1e1b224 */ /* 0x000fca00078e02ff */
[----:B------:R-:W-:Y:S01]  /*2de10*/  @!P3 STG.E.U8 desc[UR56][R8.64+0x71], R225 ;  /* 0x000071e10800b986 */ /* 0x000fe2000c101138 */
[----:B------:R-:W-:Y:S02]  /*2de20*/  ISETP.LT.OR P3, PT, R0, 0x72, !P0 ;  /* 0x000000720000780c */ /* 0x000fe40004761670 */
[----:B------:R-:W-:-:S04]  /*2de30*/  @!P5 IADD3 R10, P6, R8, UR41, RZ ;  /* 0x00000029080adc10 */ /* 0x000fc8000ffde0ff */
[----:B------:R-:W-:Y:S01]  /*2de40*/  @!P5 IADD3.X R11, R9, UR40, RZ, P6, !PT ;  /* 0x00000028090bdc10 */ /* 0x000fe2000b7fe4ff */
[----:B0-----:R-:W-:-:S06]  /*2de50*/  @!P5 IMAD R21, R226, R17, RZ ;  /* 0x00000011e215d224 */ /* 0x001fcc00078e02ff */
[----:B------:R-:W-:Y:S01]  /*2de60*/  @!P3 IADD3 R22, P6, R8, UR41, RZ ;  /* 0x000000290816bc10 */ /* 0x000fe2000ffde0ff */
[----:B------:R-:W-:-:S03]  /*2de70*/  @!P3 IMAD R227, R227, R17, RZ ;  /* 0x00000011e3e3b224 */ /* 0x000fc600078e02ff */
[----:B------:R-:W-:Y:S01]  /*2de80*/  @!P3 IADD3.X R23, R9, UR40, RZ, P6, !PT ;  /* 0x000000280917bc10 */ /* 0x000fe2000b7fe4ff */
[----:B------:R-:W-:Y:S04]  /*2de90*/  @!P5 STG.E.U8 desc[UR56][R10.64+0x70], R21 ;  /* 0x000070150a00d986 */ /* 0x000fe8000c101138 */
[----:B------:R0:W-:Y:S01]  /*2dea0*/  @!P3 STG.E.U8 desc[UR56][R22.64+0x71], R227 ;  /* 0x000071e31600b986 */ /* 0x0001e2000c101138 */
[----:B------:R-:W-:-:S13]  /*2deb0*/  ISETP.LT.OR P3, PT, R0, 0x79, !P1 ;  /* 0x000000790000780c */ /* 0x000fda0004f61670 */
[----:B------:R-:W-:-:S05]  /*2dec0*/  @!P3 IMAD R217, R228, R17, RZ ;  /* 0x00000011e4d9b224 */ /* 0x000fca00078e02ff */
[----:B------:R1:W-:Y:S01]  /*2ded0*/  @!P3 STG.E.U8 desc[UR56][R8.64+0x78], R217 ;  /* 0x000078d90800b986 */ /* 0x0003e2000c101138 */
[C---:B------:R-:W-:Y:S02]  /*2dee0*/  ISETP.LT.OR P3, PT, R0.reuse, 0x7a, !P1 ;  /* 0x0000007a0000780c */ /* 0x040fe40004f61670 */
[----:B------:R-:W-:-:S11]  /*2def0*/  ISETP.LT.OR P5, PT, R0, 0x79, !P0 ;  /* 0x000000790000780c */ /* 0x000fd600047a1670 */
[----:B------:R-:W-:-:S05]  /*2df00*/  @!P3 IMAD R229, R229, R17, RZ ;  /* 0x00000011e5e5b224 */ /* 0x000fca00078e02ff */
[----:B------:R-:W-:Y:S01]  /*2df10*/  @!P3 STG.E.U8 desc[UR56][R8.64+0x79], R229 ;  /* 0x000079e50800b986 */ /* 0x000fe2000c101138 */
[----:B------:R-:W-:Y:S02]  /*2df20*/  ISETP.LT.OR P3, PT, R0, 0x7a, !P0 ;  /* 0x0000007a0000780c */ /* 0x000fe40004761670 */
[----:B------:R-:W-:Y:S02]  /*2df30*/  @!P5 IADD3 R12, P6, R8, UR41, RZ ;  /* 0x00000029080cdc10 */ /* 0x000fe4000ffde0ff */
[----:B------:R-:W-:Y:S02]  /*2df40*/  LOP3.LUT R19, R19, 0xffffffbf, RZ, 0xc0, !PT ;  /* 0xffffffbf13137812 */ /* 0x000fe400078ec0ff */
[----:B------:R-:W-:Y:S01]  /*2df50*/  @!P5 IADD3.X R13, R9, UR40, RZ, P6, !PT ;  /* 0x00000028090ddc10 */ /* 0x000fe2000b7fe4ff */
[----:B0-----:R-:W-:Y:S01]  /*2df60*/  @!P5 IMAD R23, R230, R17, RZ ;  /* 0x00000011e617d224 */ /* 0x001fe200078e02ff */
[----:B------:R-:W-:-:S05]  /*2df70*/  @P2 LOP3.LUT R19, R19, 0x40, RZ, 0xfc, !PT ;  /* 0x0000004013132812 */ /* 0x000fca00078efcff */
[----:B------:R-:W-:Y:S01]  /*2df80*/  @!P3 IADD3 R10, P6, R8, UR41, RZ ;  /* 0x00000029080abc10 */ /* 0x000fe2000ffde0ff */
[----:B------:R-:W-:Y:S01]  /*2df90*/  @!P3 IMAD R231, R231, R17, RZ ;  /* 0x00000011e7e7b224 */ /* 0x000fe200078e02ff */
[----:B------:R-:W-:Y:S02]  /*2dfa0*/  ISETP.GE.AND P2, PT, R232, 0x1, PT ;  /* 0x00000001e800780c */ /* 0x000fe40003f46270 */
[----:B------:R-:W-:Y:S01]  /*2dfb0*/  @!P3 IADD3.X R11, R9, UR40, RZ, P6, !PT ;  /* 0x00000028090bbc10 */ /* 0x000fe2000b7fe4ff */
[----:B------:R0:W-:Y:S04]  /*2dfc0*/  @!P5 STG.E.U8 desc[UR56][R12.64+0x78], R23 ;  /* 0x000078170c00d986 */ /* 0x0001e8000c101138 */
[----:B------:R-:W-:Y:S01]  /*2dfd0*/  @!P3 STG.E.U8 desc[UR56][R10.64+0x79], R231 ;  /* 0x000079e70a00b986 */ /* 0x000fe2000c101138 */
[----:B------:R-:W-:-:S13]  /*2dfe0*/  ISETP.LT.OR P3, PT, R0, 0x81, !P2 ;  /* 0x000000810000780c */ /* 0x000fda0005761670 */
[----:B-1----:R-:W-:-:S05]  /*2dff0*/  @!P3 IMAD R217, R200, R17, RZ ;  /* 0x00000011c8d9b224 */ /* 0x002fca00078e02ff */
[----:B------:R-:W-:Y:S01]  /*2e000*/  @!P3 STG.E.U8 desc[UR56][R6.64+0x80], R217 ;  /* 0x000080d90600b986 */ /* 0x000fe2000c101138 */
[C---:B------:R-:W-:Y:S02]  /*2e010*/  ISETP.LT.OR P3, PT, R0.reuse, 0x82, !P2 ;  /* 0x000000820000780c */ /* 0x040fe40005761670 */
[----:B------:R-:W-:Y:S02]  /*2e020*/  P2R R216, PR, RZ, 0x2 ;  /* 0x00000002ffd87803 */ /* 0x000fe40000000000 */
[----:B------:R-:W-:-:S09]  /*2e030*/  ISETP.LT.OR P1, PT, R0, 0x81, !P4 ;  /* 0x000000810000780c */ /* 0x000fd20006721670 */
[----:B------:R-:W-:-:S05]  /*2e040*/  @!P3 IMAD R201, R201, R17, RZ ;  /* 0x00000011c9c9b224 */ /* 0x000fca00078e02ff */
[----:B------:R1:W-:Y:S01]  /*2e050*/  @!P3 STG.E.U8 desc[UR56][R6.64+0x81], R201 ;  /* 0x000081c90600b986 */ /* 0x0003e2000c101138 */
[----:B------:R-:W-:Y:S01]  /*2e060*/  ISETP.LT.OR P3, PT, R0, 0x82, !P4 ;  /* 0x000000820000780c */ /* 0x000fe20006761670 */
[----:B0-----:R-:W-:-:S12]  /*2e070*/  @!P1 IMAD R23, R202, R17, RZ ;  /* 0x00000011ca179224 */ /* 0x001fd800078e02ff */
[----:B------:R-:W-:Y:S01]  /*2e080*/  @!P3 IADD3 R20, P5, R6, UR41, RZ ;  /* 0x000000290614bc10 */ /* 0x000fe2000ffbe0ff */
[----:B------:R-:W-:-:S03]  /*2e090*/  @!P3 IMAD R203, R203, R17, RZ ;  /* 0x00000011cbcbb224 */ /* 0x000fc600078e02ff */
[----:B------:R-:W-:Y:S01]  /*2e0a0*/  @!P3 IADD3.X R21, R7, UR40, RZ, P5, !PT ;  /* 0x000000280715bc10 */ /* 0x000fe2000affe4ff */
[----:B------:R0:W-:Y:S04]  /*2e0b0*/  @!P1 STG.E.U8 desc[UR56][R14.64+0x80], R23 ;  /* 0x000080170e009986 */ /* 0x0001e8000c101138 */
[----:B------:R-:W-:Y:S01]  /*2e0c0*/  @!P3 STG.E.U8 desc[UR56][R20.64+0x81], R203 ;  /* 0x000081cb1400b986 */ /* 0x000fe2000c101138 */
[----:B------:R-:W-:-:S13]  /*2e0d0*/  ISETP.LT.OR P3, PT, R0, 0x89, !P2 ;  /* 0x000000890000780c */ /* 0x000fda0005761670 */
[----:B-1----:R-:W-:-:S05]  /*2e0e0*/  @!P3 IMAD R201, R204, R17, RZ ;  /* 0x00000011ccc9b224 */ /* 0x002fca00078e02ff */
[----:B------:R1:W-:Y:S01]  /*2e0f0*/  @!P3 STG.E.U8 desc[UR56][R6.64+0x88], R201 ;  /* 0x000088c90600b986 */ /* 0x0003e2000c101138 */
        /* <DEDUP_REMOVED lines=11> */
[----:B------:R0:W-:Y:S04]  /*2e1b0*/  @!P5 STG.E.U8 desc[UR56][R10.64+0x88], R23 ;  /* 0x000088170a00d986 */ /* 0x0001e8000c101138 */
[----:B------:R2:W-:Y:S01]  /*2e1c0*/  @!P3 STG.E.U8 desc[UR56][R12.64+0x89], R207 ;  /* 0x000089cf0c00b986 */ /* 0x0005e2000c101138 */
[C---:B------:R-:W-:Y:S02]  /*2e1d0*/  ISETP.LT.OR P3, PT, R0.reuse, 0x91, !P2 ;  /* 0x000000910000780c */ /* 0x040fe40005761670 */
[----:B------:R-:W-:-:S11]  /*2e1e0*/  ISETP.LT.OR P6, PT, R0, 0x91, !P4 ;  /* 0x000000910000780c */ /* 0x000fd600067c1670 */
[----:B-1----:R-:W-:-:S05]  /*2e1f0*/  @!P3 IMAD R201, R208, R17, RZ ;  /* 0x00000011d0c9b224 */ /* 0x002fca00078e02ff */
[----:B------:R-:W-:Y:S01]  /*2e200*/  @!P3 STG.E.U8 desc[UR56][R6.64+0x90], R201 ;  /* 0x000090c90600b986 */ /* 0x000fe2000c101138 */
[C---:B------:R-:W-:Y:S02]  /*2e210*/  ISETP.LT.OR P3, PT, R0.reuse, 0x92, !P2 ;  /* 0x000000920000780c */ /* 0x040fe40005761670 */
[----:B------:R-:W-:Y:S02]  /*2e220*/  ISETP.LT.OR P5, PT, R0, 0x92, !P4 ;  /* 0x000000920000780c */ /* 0x000fe400067a1670 */
[----:B------:R-:W-:-:S09]  /*2e230*/  @!P6 IADD3 R14, P1, R6, UR41, RZ ;  /* 0x00000029060eec10 */ /* 0x000fd2000ff3e0ff */
[----:B------:R-:W-:Y:S01]  /*2e240*/  @!P3 IMAD R209, R209, R17, RZ ;  /* 0x00000011d1d1b224 */ /* 0x000fe200078e02ff */
[----:B------:R-:W-:-:S04]  /*2e250*/  @!P6 IADD3.X R15, R7, UR40, RZ, P1, !PT ;  /* 0x00000028070fec10 */ /* 0x000fc80008ffe4ff */
[----:B------:R-:W-:Y:S01]  /*2e260*/  @!P3 STG.E.U8 desc[UR56][R6.64+0x91], R209 ;  /* 0x000091d10600b986 */ /* 0x000fe2000c101138 */
[----:B------:R-:W-:Y:S01]  /*2e270*/  @!P5 IADD3 R20, P3, R6, UR41, RZ ;  /* 0x000000290614dc10 */ /* 0x000fe2000ff7e0ff */
[-C--:B0-----:R-:W-:Y:S02]  /*2e280*/  @!P6 IMAD R11, R210, R17.reuse, RZ ;  /* 0x00000011d20be224 */ /* 0x081fe400078e02ff */
[----:B------:R-:W-:Y:S01]  /*2e290*/  @!P5 IMAD R211, R211, R17, RZ ;  /* 0x00000011d3d3d224 */ /* 0x000fe200078e02ff */
[----:B------:R-:W-:Y:S02]  /*2e2a0*/  @!P5 IADD3.X R21, R7, UR40, RZ, P3, !PT ;  /* 0x000000280715dc10 */ /* 0x000fe40009ffe4ff */
[----:B------:R0:W-:Y:S04]  /*2e2b0*/  @!P6 STG.E.U8 desc[UR56][R14.64+0x90], R11 ;  /* 0x0000900b0e00e986 */ /* 0x0001e8000c101138 */
[----:B------:R1:W-:Y:S01]  /*2e2c0*/  @!P5 STG.E.U8 desc[UR56][R20.64+0x91], R211 ;  /* 0x000091d31400d986 */ /* 0x0003e2000c101138 */
[----:B------:R-:W-:-:S13]  /*2e2d0*/  ISETP.LT.OR P5, PT, R0, 0x99, !P2 ;  /* 0x000000990000780c */ /* 0x000fda00057a1670 */
[----:B--2---:R-:W-:-:S05]  /*2e2e0*/  @!P5 IMAD R13, R212, R17, RZ ;  /* 0x00000011d40dd224 */ /* 0x004fca00078e02ff */
[----:B------:R2:W-:Y:S01]  /*2e2f0*/  @!P5 STG.E.U8 desc[UR56][R6.64+0x98], R13 ;  /* 0x0000980d0600d986 */ /* 0x0005e2000c101138 */
[C---:B------:R-:W-:Y:S02]  /*2e300*/  ISETP.LT.OR P5, PT, R0.reuse, 0x9a, !P2 ;  /* 0x0000009a0000780c */ /* 0x040fe400057a1670 */
[----:B------:R-:W-:-:S11]  /*2e310*/  ISETP.LT.OR P3, PT, R0, 0x99, !P4 ;  /* 0x000000990000780c */ /* 0x000fd60006761670 */
[----:B------:R-:W-:-:S05]  /*2e320*/  @!P5 IMAD R213, R213, R17, RZ ;  /* 0x00000011d5d5d224 */ /* 0x000fca00078e02ff */
[----:B------:R-:W-:Y:S01]  /*2e330*/  @!P5 STG.E.U8 desc[UR56][R6.64+0x99], R213 ;  /* 0x000099d50600d986 */ /* 0x000fe2000c101138 */
[----:B------:R-:W-:Y:S02]  /*2e340*/  ISETP.LT.OR P5, PT, R0, 0x9a, !P4 ;  /* 0x0000009a0000780c */ /* 0x000fe400067a1670 */
[----:B------:R-:W-:Y:S01]  /*2e350*/  @!P3 IADD3 R22, P1, R6, UR41, RZ ;  /* 0x000000290616bc10 */ /* 0x000fe2000ff3e0ff */
[----:B0-----:R-:W-:-:S03]  /*2e360*/  @!P3 IMAD R15, R214, R17, RZ ;  /* 0x00000011d60fb224 */ /* 0x001fc600078e02ff */
[----:B------:R-:W-:-:S07]  /*2e370*/  @!P3 IADD3.X R23, R7, UR40, RZ, P1, !PT ;  /* 0x000000280717bc10 */ /* 0x000fce0008ffe4ff */
[----:B------:R-:W-:Y:S01]  /*2e380*/  @!P5 IADD3 R200, P6, R6, UR41, RZ ;  /* 0x0000002906c8dc10 */ /* 0x000fe2000ffde0ff */
[----:B------:R-:W-:-:S03]  /*2e390*/  @!P5 IMAD R215, R215, R17, RZ ;  /* 0x00000011d7d7d224 */ /* 0x000fc600078e02ff */
[----:B------:R-:W-:Y:S01]  /*2e3a0*/  @!P5 IADD3.X R201, R7, UR40, RZ, P6, !PT ;  /* 0x0000002807c9dc10 */ /* 0x000fe2000b7fe4ff */
[----:B------:R0:W-:Y:S04]  /*2e3b0*/  @!P3 STG.E.U8 desc[UR56][R22.64+0x98], R15 ;  /* 0x0000980f1600b986 */ /* 0x0001e8000c101138 */
[----:B------:R-:W-:Y:S01]  /*2e3c0*/  @!P5 STG.E.U8 desc[UR56][R200.64+0x99], R215 ;  /* 0x000099d7c800d986 */ /* 0x000fe2000c101138 */
[----:B------:R-:W-:-:S04]  /*2e3d0*/  ISETP.GE.AND P5, PT, R232, 0x81, PT ;  /* 0x00000081e800780c */ /* 0x000fc80003fa6270 */
[C---:B------:R-:W-:Y:S02]  /*2e3e0*/  ISETP.LT.OR P3, PT, R0.reuse, 0x81, !P5 ;  /* 0x000000810000780c */ /* 0x040fe40006f61670 */
[----:B------:R-:W-:-:S11]  /*2e3f0*/  ISETP.LT.OR P2, PT, R0, 0xa1, !P4 ;  /* 0x000000a10000780c */ /* 0x000fd60006741670 */
[----:B-1----:R-:W-:-:S05]  /*2e400*/  @!P3 IMAD R21, R184, R17, RZ ;  /* 0x00000011b815b224 */ /* 0x002fca00078e02ff */
[----:B------:R-:W-:Y:S01]  /*2e410*/  @!P3 STG.E.U8 desc[UR56][R4.64+0x80], R21 ;  /* 0x000080150400b986 */ /* 0x000fe2000c101138 */
[----:B------:R-:W-:Y:S02]  /*2e420*/  ISETP.LT.OR P3, PT, R0, 0x82, !P5 ;  /* 0x000000820000780c */ /* 0x000fe40006f61670 */
[----:B------:R-:W-:-:S04]  /*2e430*/  @!P2 IADD3 R10, P6, R6, UR41, RZ ;  /* 0x00000029060aac10 */ /* 0x000fc8000ffde0ff */
[----:B------:R-:W-:Y:S02]  /*2e440*/  @!P2 IADD3.X R11, R7, UR40, RZ, P6, !PT ;  /* 0x00000028070bac10 */ /* 0x000fe4000b7fe4ff */
[----:B------:R-:W-:-:S05]  /*2e450*/  ISETP.GE.AND P6, PT, R232, 0x89, PT ;  /* 0x00000089e800780c */ /* 0x000fca0003fc6270 */
[----:B------:R-:W-:-:S05]  /*2e460*/  @!P3 IMAD R185, R185, R17, RZ ;  /* 0x00000011b9b9b224 */ /* 0x000fca00078e02ff */
[----:B------:R1:W-:Y:S01]  /*2e470*/  @!P3 STG.E.U8 desc[UR56][R4.64+0x81], R185 ;  /* 0x000081b90400b986 */ /* 0x0003e2000c101138 */
[----:B------:R-:W-:-:S13]  /*2e480*/  ISETP.LT.OR P3, PT, R0, 0x81, !P6 ;  /* 0x000000810000780c */ /* 0x000fda0007761670 */
[----:B------:R-:W-:-:S04]  /*2e490*/  @!P3 IADD3 R12, P5, R4, UR41, RZ ;  /* 0x00000029040cbc10 */ /* 0x000fc8000ffbe0ff */
[----:B--2---:R-:W-:Y:S02]  /*2e4a0*/  @!P3 IADD3.X R13, R5, UR40, RZ, P5, !PT ;  /* 0x00000028050dbc10 */ /* 0x004fe4000affe4ff */
[----:B------:R-:W-:Y:S01]  /*2e4b0*/  ISETP.LT.OR P5, PT, R0, 0x82, !P6 ;  /* 0x000000820000780c */ /* 0x000fe200077a1670 */
[----:B0-----:R-:W-:-:S12]  /*2e4c0*/  @!P3 IMAD R23, R186, R17, RZ ;  /* 0x00000011ba17b224 */ /* 0x001fd800078e02ff */
[----:B------:R-:W-:Y:S01]  /*2e4d0*/  @!P5 IADD3 R14, P6, R4, UR41, RZ ;  /* 0x00000029040edc10 */ /* 0x000fe2000ffde0ff */
[----:B------:R-:W-:-:S03]  /*2e4e0*/  @!P5 IMAD R187, R187, R17, RZ ;  /* 0x00000011bbbbd224 */ /* 0x000fc600078e02ff */
[----:B------:R-:W-:Y:S01]  /*2e4f0*/  @!P5 IADD3.X R15, R5, UR40, RZ, P6, !PT ;  /* 0x00000028050fdc10 */ /* 0x000fe2000b7fe4ff */
[----:B------:R0:W-:Y:S04]  /*2e500*/  @!P3 STG.E.U8 desc[UR56][R12.64+0x80], R23 ;  /* 0x000080170c00b986 */ /* 0x0001e8000c101138 */
[----:B------:R-:W-:Y:S01]  /*2e510*/  @!P5 STG.E.U8 desc[UR56][R14.64+0x81], R187 ;  /* 0x000081bb0e00d986 */ /* 0x000fe2000c101138 */
[----:B------:R-:W-:-:S04]  /*2e520*/  ISETP.GE.AND P5, PT, R232, 0x81, PT ;  /* 0x00000081e800780c */ /* 0x000fc80003fa6270 */
[----:B------:R-:W-:-:S13]  /*2e530*/  ISETP.LT.OR P3, PT, R0, 0x89, !P5 ;  /* 0x000000890000780c */ /* 0x000fda0006f61670 */
[----:B-1----:R-:W-:-:S05]  /*2e540*/  @!P3 IMAD R185, R188, R17, RZ ;  /* 0x00000011bcb9b224 */ /* 0x002fca00078e02ff */
[----:B------:R1:W-:Y:S01]  /*2e550*/  @!P3 STG.E.U8 desc[UR56][R4.64+0x88], R185 ;  /* 0x000088b90400b986 */ /* 0x0003e2000c101138 */
[----:B------:R-:W-:Y:S02]  /*2e560*/  ISETP.LT.OR P3, PT, R0, 0x8a, !P5 ;  /* 0x0000008a0000780c */ /* 0x000fe40006f61670 */
[----:B------:R-:W-:-:S11]  /*2e570*/  ISETP.GE.AND P6, PT, R232, 0x89, PT ;  /* 0x00000089e800780c */ /* 0x000fd60003fc6270 */
[----:B------:R-:W-:-:S05]  /*2e580*/  @!P3 IMAD R189, R189, R17, RZ ;  /* 0x00000011bdbdb224 */ /* 0x000fca00078e02ff */
[----:B------:R-:W-:Y:S01]  /*2e590*/  @!P3 STG.E.U8 desc[UR56][R4.64+0x89], R189 ;  /* 0x000089bd0400b986 */ /* 0x000fe2000c101138 */
[----:B------:R-:W-:-:S13]  /*2e5a0*/  ISETP.LT.OR P3, PT, R0, 0x89, !P6 ;  /* 0x000000890000780c */ /* 0x000fda0007761670 */
[----:B------:R-:W-:-:S04]  /*2e5b0*/  @!P3 IADD3 R20, P5, R4, UR41, RZ ;  /* 0x000000290414bc10 */ /* 0x000fc8000ffbe0ff */
[----:B------:R-:W-:Y:S02]  /*2e5c0*/  @!P3 IADD3.X R21, R5, UR40, RZ, P5, !PT ;  /* 0x000000280515bc10 */ /* 0x000fe4000affe4ff */
[----:B------:R-:W-:Y:S01]  /*2e5d0*/  ISETP.LT.OR P5, PT, R0, 0x8a, !P6 ;  /* 0x0000008a0000780c */ /* 0x000fe200077a1670 */
[----:B0-----:R-:W-:-:S12]  /*2e5e0*/  @!P3 IMAD R23, R190, R17, RZ ;  /* 0x00000011be17b224 */ /* 0x001fd800078e02ff */
[----:B------:R-:W-:Y:S01]  /*2e5f0*/  @!P5 IADD3 R12, P6, R4, UR41, RZ ;  /* 0x00000029040cdc10 */ /* 0x000fe2000ffde0ff */
[----:B------:R-:W-:-:S03]  /*2e600*/  @!P5 IMAD R191, R191, R17, RZ ;  /* 0x00000011bfbfd224 */ /* 0x000fc600078e02ff */
[----:B------:R-:W-:Y:S01]  /*2e610*/  @!P5 IADD3.X R13, R5, UR40, RZ, P6, !PT ;  /* 0x00000028050ddc10 */ /* 0x000fe2000b7fe4ff */
[----:B------:R0:W-:Y:S04]  /*2e620*/  @!P3 STG.E.U8 desc[UR56][R20.64+0x88], R23 ;  /* 0x000088171400b986 */ /* 0x0001e8000c101138 */
[----:B------:R2:W-:Y:S01]  /*2e630*/  @!P5 STG.E.U8 desc[UR56][R12.64+0x89], R191 ;  /* 0x000089bf0c00d986 */ /* 0x0005e2000c101138 */
        /* <DEDUP_REMOVED lines=13> */
[----:B--2---:R-:W-:Y:S01]  /*2e710*/  @!P5 IADD3 R12, P6, R4, UR41, RZ ;  /* 0x00000029040cdc10 */ /* 0x004fe2000ffde0ff */
        /* <DEDUP_REMOVED lines=17> */
[----:B------:R-:W-:-:S04]  /*2e830*/  @!P5 IADD3 R14, P6, R4, UR41, RZ ;  /* 0x00000029040edc10 */ /* 0x000fc8000ffde0ff */
[----:B------:R-:W-:Y:S02]  /*2e840*/  @!P5 IADD3.X R15, R5, UR40, RZ, P6, !PT ;  /* 0x00000028050fdc10 */ /* 0x000fe4000b7fe4ff */
[----:B------:R-:W-:Y:S01]  /*2e850*/  ISETP.GE.AND P6, PT, R232, 0x101, PT ;  /* 0x00000101e800780c */ /* 0x000fe20003fc6270 */
[----:B------:R0:W-:Y:S03]  /*2e860*/  @!P3 STG.E.U8 desc[UR56][R20.64+0x98], R23 ;  /* 0x000098171400b986 */ /* 0x0001e6000c101138 */
[----:B------:R-:W-:Y:S01]  /*2e870*/  ISETP.LT.OR P3, PT, R0, 0x81, !P6 ;  /* 0x000000810000780c */ /* 0x000fe20007761670 */
[----:B------:R-:W-:-:S05]  /*2e880*/  @!P5 IMAD R199, R199, R17, RZ ;  /* 0x00000011c7c7d224 */ /* 0x000fca00078e02ff */
[----:B------:R2:W-:Y:S07]  /*2e890*/  @!P5 STG.E.U8 desc[UR56][R14.64+0x99], R199 ;  /* 0x000099c70e00d986 */ /* 0x0005ee000c101138 */
[----:B-1----:R-:W-:-:S05]  /*2e8a0*/  @!P3 IMAD R185, R168, R17, RZ ;  /* 0x00000011a8b9b224 */ /* 0x002fca00078e02ff */
[----:B------:R-:W-:Y:S01]  /*2e8b0*/  @!P3 STG.E.U8 desc[UR56][R2.64+0x80], R185 ;  /* 0x000080b90200b986 */ /* 0x000fe2000c101138 */
[----:B------:R-:W-:Y:S02]  /*2e8c0*/  ISETP.LT.OR P3, PT, R0, 0x82, !P6 ;  /* 0x000000820000780c */ /* 0x000fe40007761670 */
[----:B------:R-:W-:-:S11]  /*2e8d0*/  LOP3.LUT P2, RZ, R19, 0x40, RZ, 0xc0, !PT ;  /* 0x0000004013ff7812 */ /* 0x000fd6000784c0ff */
[----:B------:R-:W-:-:S05]  /*2e8e0*/  @!P3 IMAD R169, R169, R17, RZ ;  /* 0x00000011a9a9b224 */ /* 0x000fca00078e02ff */
[----:B------:R1:W-:Y:S01]  /*2e8f0*/  @!P3 STG.E.U8 desc[UR56][R2.64+0x81], R169 ;  /* 0x000081a90200b986 */ /* 0x0003e2000c101138 */
[----:B------:R-:W-:-:S13]  /*2e900*/  ISETP.LT.OR P3, PT, R0, 0x81, !P2 ;  /* 0x000000810000780c */ /* 0x000fda0005761670 */
[----:B------:R-:W-:-:S04]  /*2e910*/  @!P3 IADD3 R12, P5, R2, UR41, RZ ;  /* 0x00000029020cbc10 */ /* 0x000fc8000ffbe0ff */
[----:B------:R-:W-:Y:S02]  /*2e920*/  @!P3 IADD3.X R13, R3, UR40, RZ, P5, !PT ;  /* 0x00000028030dbc10 */ /* 0x000fe4000affe4ff */
[----:B------:R-:W-:Y:S01]  /*2e930*/  ISETP.LT.OR P5, PT, R0, 0x82, !P2 ;  /* 0x000000820000780c */ /* 0x000fe200057a1670 */
[----:B0-----:R-:W-:-:S12]  /*2e940*/  @!P3 IMAD R23, R170, R17, RZ ;  /* 0x00000011aa17b224 */ /* 0x001fd800078e02ff */
[----:B--2---:R-:W-:-:S04]  /*2e950*/  @!P5 IADD3 R14, P6, R2, UR41, RZ ;  /* 0x00000029020edc10 */ /* 0x004fc8000ffde0ff */
[----:B------:R-:W-:Y:S02]  /*2e960*/  @!P5 IADD3.X R15, R3, UR40, RZ, P6, !PT ;  /* 0x00000028030fdc10 */ /* 0x000fe4000b7fe4ff */
[----:B------:R-:W-:Y:S01]  /*2e970*/  ISETP.GE.AND P6, PT, R232, 0x101, PT ;  /* 0x00000101e800780c */ /* 0x000fe20003fc6270 */
[----:B------:R0:W-:Y:S03]  /*2e980*/  @!P3 STG.E.U8 desc[UR56][R12.64+0x80], R23 ;  /* 0x000080170c00b986 */ /* 0x0001e6000c101138 */
[----:B------:R-:W-:Y:S01]  /*2e990*/  ISETP.LT.OR P3, PT, R0, 0x89, !P6 ;  /* 0x000000890000780c */ /* 0x000fe20007761670 */
[----:B------:R-:W-:-:S05]  /*2e9a0*/  @!P5 IMAD R171, R171, R17, RZ ;  /* 0x00000011ababd224 */ /* 0x000fca00078e02ff */
[----:B------:R-:W-:Y:S07]  /*2e9b0*/  @!P5 STG.E.U8 desc[UR56][R14.64+0x81], R171 ;  /* 0x000081ab0e00d986 */ /* 0x000fee000c101138 */
[----:B-1----:R-:W-:-:S05]  /*2e9c0*/  @!P3 IMAD R169, R172, R17, RZ ;  /* 0x00000011aca9b224 */ /* 0x002fca00078e02ff */
[----:B------:R1:W-:Y:S01]  /*2e9d0*/  @!P3 STG.E.U8 desc[UR56][R2.64+0x88], R169 ;  /* 0x000088a90200b986 */ /* 0x0003e2000c101138 */
[----:B------:R-:W-:-:S13]  /*2e9e0*/  ISETP.LT.OR P3, PT, R0, 0x8a, !P6 ;  /* 0x0000008a0000780c */ /* 0x000fda0007761670 */
        /* <DEDUP_REMOVED lines=33> */
[C---:B------:R-:W-:Y:S02]  /*2ec00*/  ISETP.LT.OR P3, PT, R0.reuse, 0x9a, !P6 ;  /* 0x0000009a0000780c */ /* 0x040fe40007761670 */
[----:B------:R-:W-:-:S11]  /*2ec10*/  ISETP.LT.OR P5, PT, R0, 0x99, !P2 ;  /* 0x000000990000780c */ /* 0x000fd600057a1670 */
[----:B------:R-:W-:-:S05]  /*2ec20*/  @!P3 IMAD R181, R181, R17, RZ ;  /* 0x00000011b5b5b224 */ /* 0x000fca00078e02ff */
[----:B------:R-:W-:Y:S01]  /*2ec30*/  @!P3 STG.E.U8 desc[UR56][R2.64+0x99], R181 ;  /* 0x000099b50200b986 */ /* 0x000fe2000c101138 */
[----:B------:R-:W-:-:S04]  /*2ec40*/  @!P5 IADD3 R20, P3, R2, UR41, RZ ;  /* 0x000000290214dc10 */ /* 0x000fc8000ff7e0ff */
[----:B------:R-:W-:Y:S02]  /*2ec50*/  @!P5 IADD3.X R21, R3, UR40, RZ, P3, !PT ;  /* 0x000000280315dc10 */ /* 0x000fe40009ffe4ff */
[----:B------:R-:W-:Y:S01]  /*2ec60*/  ISETP.LT.OR P3, PT, R0, 0x9a, !P2 ;  /* 0x0000009a0000780c */ /* 0x000fe20005761670 */
[----:B0-----:R-:W-:Y:S01]  /*2ec70*/  @!P5 IMAD R23, R182, R17, RZ ;  /* 0x00000011b617d224 */ /* 0x001fe200078e02ff */
[----:B------:R-:W-:-:S11]  /*2ec80*/  ISETP.NE.AND P1, PT, R216, RZ, PT ;  /* 0x000000ffd800720c */ /* 0x000fd60003f25270 */
[----:B--2---:R-:W-:Y:S01]  /*2ec90*/  @!P3 IADD3 R12, P6, R2, UR41, RZ ;  /* 0x00000029020cbc10 */ /* 0x004fe2000ffde0ff */
[----:B------:R-:W-:-:S03]  /*2eca0*/  @!P3 IMAD R183, R183, R17, RZ ;  /* 0x00000011b7b7b224 */ /* 0x000fc600078e02ff */
[----:B------:R-:W-:Y:S01]  /*2ecb0*/  @!P3 IADD3.X R13, R3, UR40, RZ, P6, !PT ;  /* 0x00000028030dbc10 */ /* 0x000fe2000b7fe4ff */
[----:B------:R0:W-:Y:S04]  /*2ecc0*/  @!P5 STG.E.U8 desc[UR56][R20.64+0x98], R23 ;  /* 0x000098171400d986 */ /* 0x0001e8000c101138 */
[----:B------:R-:W-:Y:S01]  /*2ecd0*/  @!P3 STG.E.U8 desc[UR56][R12.64+0x99], R183 ;  /* 0x000099b70c00b986 */ /* 0x000fe2000c101138 */
[----:B------:R-:W-:-:S13]  /*2ece0*/  ISETP.LT.OR P3, PT, R0, 0x81, !P1 ;  /* 0x000000810000780c */ /* 0x000fda0004f61670 */
[----:B-1----:R-:W-:-:S05]  /*2ecf0*/  @!P3 IMAD R169, R152, R17, RZ ;  /* 0x0000001198a9b224 */ /* 0x002fca00078e02ff */
[----:B------:R-:W-:Y:S01]  /*2ed00*/  @!P3 STG.E.U8 desc[UR56][R8.64+0x80], R169 ;  /* 0x000080a90800b986 */ /* 0x000fe2000c101138 */
[C---:B------:R-:W-:Y:S02]  /*2ed10*/  ISETP.LT.OR P3, PT, R0.reuse, 0x82, !P1 ;  /* 0x000000820000780c */ /* 0x040fe40004f61670 */
[----:B------:R-:W-:-:S11]  /*2ed20*/  ISETP.LT.OR P5, PT, R0, 0x81, !P0 ;  /* 0x000000810000780c */ /* 0x000fd600047a1670 */
[----:B------:R-:W-:-:S05]  /*2ed30*/  @!P3 IMAD R153, R153, R17, RZ ;  /* 0x000000119999b224 */ /* 0x000fca00078e02ff */
[----:B------:R1:W-:Y:S01]  /*2ed40*/  @!P3 STG.E.U8 desc[UR56][R8.64+0x81], R153 ;  /* 0x000081990800b986 */ /* 0x0003e2000c101138 */
        /* <DEDUP_REMOVED lines=51> */
[----:B0-----:R-:W-:Y:S01]  /*2f080*/  @!P5 IMAD R23, R166, R17, RZ ;  /* 0x00000011a617d224 */ /* 0x001fe200078e02ff */
[----:B------:R-:W-:-:S05]  /*2f090*/  P2R R22, PR, RZ, 0x4 ;  /* 0x00000004ff167803 */ /* 0x000fca0000000000 */
        /* <DEDUP_REMOVED lines=37> */
[C---:B------:R-:W-:Y:S02]  /*2f2f0*/  ISETP.LT.OR P3, PT, R0.reuse, 0xb1, !P2 ;  /* 0x000000b10000780c */ /* 0x040fe40005761670 */
[----:B------:R-:W-:-:S11]  /*2f300*/  ISETP.LT.OR P6, PT, R0, 0xb1, !P4 ;  /* 0x000000b10000780c */ /* 0x000fd600067c1670 */
[----:B-1----:R-:W-:-:S05]  /*2f310*/  @!P3 IMAD R137, R144, R17, RZ ;  /* 0x000000119089b224 */ /* 0x002fca00078e02ff */
[----:B------:R1:W-:Y:S01]  /*2f320*/  @!P3 STG.E.U8 desc[UR56][R6.64+0xb0], R137 ;  /* 0x0000b0890600b986 */ /* 0x0003e2000c101138 */
        /* <DEDUP_REMOVED lines=108> */
[----:B------:R-:W-:-:S11]  /*2f9f0*/  ISETP.NE.AND P2, PT, R22, RZ, PT ;  /* 0x000000ff1600720c */ /* 0x000fd60003f45270 */
        /* <DEDUP_REMOVED lines=167> */
[----:B------:R-:W-:Y:S01]  /*30470*/  @!P6 IADD3 R10, P1, R6, UR41, RZ ;  /* 0x00000029060aec10 */ /* 0x000fe2000ff3e0ff */
[----:B0-----:R-:W-:-:S08]  /*30480*/  @!P6 IMAD R23, R82, R17, RZ ;  /* 0x000000115217e224 */ /* 0x001fd000078e02ff */
[----:B------:R-:W-:Y:S01]  /*30490*/  @!P3 IMAD R81, R81, R17, RZ ;  /* 0x000000115151b224 */ /* 0x000fe200078e02ff */
[----:B------:R-:W-:-:S04]  /*304a0*/  @!P6 IADD3.X R11, R7, UR40, RZ, P1, !PT ;  /* 0x00000028070bec10 */ /* 0x000fc80008ffe4ff */
[----:B------:R-:W-:Y:S01]  /*304b0*/  @!P3 STG.E.U8 desc[UR56][R6.64+0xd1], R81 ;  /* 0x0000d1510600b986 */ /* 0x000fe2000c101138 */
[----:B------:R-:W-:Y:S01]  /*304c0*/  @!P5 IADD3 R12, P3, R6, UR41, RZ ;  /* 0x00000029060cdc10 */ /* 0x000fe2000ff7e0ff */
[----:B------:R-:W-:Y:S02]  /*304d0*/  @!P5 IMAD R83, R83, R17, RZ ;  /* 0x000000115353d224 */ /* 0x000fe400078e02ff */
[----:B------:R-:W-:Y:S01]  /*304e0*/  @!P6 STG.E.U8 desc[UR56][R10.64+0xd0], R23 ;  /* 0x0000d0170a00e986 */ /* 0x000fe2000c101138 */
[----:B------:R-:W-:Y:S02]  /*304f0*/  @!P5 IADD3.X R13, R7, UR40, RZ, P3, !PT ;  /* 0x00000028070ddc10 */ /* 0x000fe40009ffe4ff */
[----:B------:R-:W-:-:S03]  /*30500*/  ISETP.GE.AND P6, PT, R232, 0x1, PT ;  /* 0x00000001e800780c */ /* 0x000fc60003fc6270 */
[----:B------:R0:W-:Y:S01]  /*30510*/  @!P5 STG.E.U8 desc[UR56][R12.64+0xd1], R83 ;  /* 0x0000d1530c00d986 */ /* 0x0001e2000c101138 */
        /* <DEDUP_REMOVED lines=8> */
[----:B------:R-:W-:Y:S01]  /*305a0*/  @!P3 IADD3 R14, P2, R6, UR41, RZ ;  /* 0x00000029060ebc10 */ /* 0x000fe2000ff5e0ff */
[----:B0-----:R-:W-:-:S03]  /*305b0*/  @!P3 IMAD R13, R86, R17, RZ ;  /* 0x00000011560db224 */ /* 0x001fc600078e02ff */
[----:B------:R-:W-:-:S07]  /*305c0*/  @!P3 IADD3.X R15, R7, UR40, RZ, P2, !PT ;  /* 0x00000028070fbc10 */ /* 0x000fce00097fe4ff */
[----:B------:R-:W-:Y:S01]  /*305d0*/  @!P5 IADD3 R20, P4, R6, UR41, RZ ;  /* 0x000000290614dc10 */ /* 0x000fe2000ff9e0ff */
[----:B------:R-:W-:-:S03]  /*305e0*/  @!P5 IMAD R87, R87, R17, RZ ;  /* 0x000000115757d224 */ /* 0x000fc600078e02ff */
[----:B------:R-:W-:Y:S01]  /*305f0*/  @!P5 IADD3.X R21, R7, UR40, RZ, P4, !PT ;  /* 0x000000280715dc10 */ /* 0x000fe2000a7fe4ff */
[----:B------:R-:W-:Y:S04]  /*30600*/  @!P3 STG.E.U8 desc[UR56][R14.64+0xd8], R13 ;  /* 0x0000d80d0e00b986 */ /* 0x000fe8000c101138 */
[----:B------:R0:W-:Y:S01]  /*30610*/  @!P5 STG.E.U8 desc[UR56][R20.64+0xd9], R87 ;  /* 0x0000d9571400d986 */ /* 0x0001e2000c101138 */
[C---:B------:R-:W-:Y:S02]  /*30620*/  ISETP.GE.AND P5, PT, R232.reuse, 0x81, PT ;  /* 0x00000081e800780c */ /* 0x040fe40003fa6270 */
[----:B------:R-:W-:Y:S02]  /*30630*/  ISETP.GE.AND P6, PT, R232, 0x89, PT ;  /* 0x00000089e800780c */ /* 0x000fe40003fc6270 */
[----:B------:R-:W-:-:S02]  /*30640*/  ISETP.LT.OR P3, PT, R0, 0xc1, !P5 ;  /* 0x000000c10000780c */ /* 0x000fc40006f61670 */
[----:B------:R-:W-:-:S11]  /*30650*/  ISETP.LT.OR P4, PT, R0, 0xc1, !P6 ;  /* 0x000000c10000780c */ /* 0x000fd60007781670 */
[----:B------:R-:W-:Y:S02]  /*30660*/  @!P3 IMAD R23, R56, R17, RZ ;  /* 0x000000113817b224 */ /* 0x000fe400078e02ff */
[----:B------:R-:W-:-:S03]  /*30670*/  @!P4 IADD3 R10, P6, R4, UR41, RZ ;  /* 0x00000029040acc10 */ /* 0x000fc6000ffde0ff */
[----:B------:R2:W-:Y:S01]  /*30680*/  @!P3 STG.E.U8 desc[UR56][R4.64+0xc0], R23 ;  /* 0x0000c0170400b986 */ /* 0x0005e2000c101138 */
[----:B------:R-:W-:Y:S02]  /*30690*/  ISETP.LT.OR P3, PT, R0, 0xc2, !P5 ;  /* 0x000000c20000780c */ /* 0x000fe40006f61670 */
[----:B------:R-:W-:Y:S02]  /*306a0*/  @!P4 IADD3.X R11, R5, UR40, RZ, P6, !PT ;  /* 0x00000028050bcc10 */ /* 0x000fe4000b7fe4ff */
[----:B------:R-:W-:-:S04]  /*306b0*/  ISETP.GE.AND P6, PT, R232, 0x89, PT ;  /* 0x00000089e800780c */ /* 0x000fc80003fc6270 */
[----:B------:R-:W-:-:S05]  /*306c0*/  ISETP.LT.OR P5, PT, R0, 0xc2, !P6 ;  /* 0x000000c20000780c */ /* 0x000fca00077a1670 */
[----:B------:R-:W-:-:S05]  /*306d0*/  @!P3 IMAD R57, R57, R17, RZ ;  /* 0x000000113939b224 */ /* 0x000fca00078e02ff */
[----:B------:R-:W-:Y:S03]  /*306e0*/  @!P3 STG.E.U8 desc[UR56][R4.64+0xc1], R57 ;  /* 0x0000c1390400b986 */ /* 0x000fe6000c101138 */
[----:B-1----:R-:W-:Y:S01]  /*306f0*/  @!P5 IADD3 R6, P3, R4, UR41, RZ ;  /* 0x000000290406dc10 */ /* 0x002fe2000ff7e0ff */
[-C--:B0-----:R-:W-:Y:S02]  /*30700*/  @!P4 IMAD R21, R58, R17.reuse, RZ ;  /* 0x000000113a15c224 */ /* 0x081fe400078e02ff */
[----:B------:R-:W-:Y:S01]  /*30710*/  @!P5 IMAD R59, R59, R17, RZ ;  /* 0x000000113b3bd224 */ /* 0x000fe200078e02ff */
[----:B------:R-:W-:Y:S02]  /*30720*/  @!P5 IADD3.X R7, R5, UR40, RZ, P3, !PT ;  /* 0x000000280507dc10 */ /* 0x000fe40009ffe4ff */
[----:B------:R0:W-:Y:S04]  /*30730*/  @!P4 STG.E.U8 desc[UR56][R10.64+0xc0], R21 ;  /* 0x0000c0150a00c986 */ /* 0x0001e8000c101138 */
[----:B------:R-:W-:Y:S01]  /*30740*/  @!P5 STG.E.U8 desc[UR56][R6.64+0xc1], R59 ;  /* 0x0000c13b0600d986 */ /* 0x000fe2000c101138 */
[----:B------:R-:W-:-:S04]  /*30750*/  ISETP.GE.AND P5, PT, R232, 0x81, PT ;  /* 0x00000081e800780c */ /* 0x000fc80003fa6270 */
[C---:B------:R-:W-:Y:S02]  /*30760*/  ISETP.LT.OR P4, PT, R0.reuse, 0xc9, !P5 ;  /* 0x000000c90000780c */ /* 0x040fe40006f81670 */
[----:B------:R-:W-:-:S11]  /*30770*/  ISETP.LT.OR P3, PT, R0, 0xc9, !P6 ;  /* 0x000000c90000780c */ /* 0x000fd60007761670 */
[----:B--2---:R-:W-:-:S05]  /*30780*/  @!P4 IMAD R23, R60, R17, RZ ;  /* 0x000000113c17c224 */ /* 0x004fca00078e02ff */
[----:B------:R1:W-:Y:S01]  /*30790*/  @!P4 STG.E.U8 desc[UR56][R4.64+0xc8], R23 ;  /* 0x0000c8170400c986 */ /* 0x0003e2000c101138 */
[----:B------:R-:W-:Y:S02]  /*307a0*/  ISETP.LT.OR P4, PT, R0, 0xca, !P5 ;  /* 0x000000ca0000780c */ /* 0x000fe40006f81670 */
[----:B------:R-:W-:-:S04]  /*307b0*/  @!P3 IADD3 R12, P6, R4, UR41, RZ ;  /* 0x00000029040cbc10 */ /* 0x000fc8000ffde0ff */
[----:B------:R-:W-:Y:S02]  /*307c0*/  @!P3 IADD3.X R13, R5, UR40, RZ, P6, !PT ;  /* 0x00000028050dbc10 */ /* 0x000fe4000b7fe4ff */
[----:B------:R-:W-:-:S05]  /*307d0*/  ISETP.GE.AND P6, PT, R232, 0x89, PT ;  /* 0x00000089e800780c */ /* 0x000fca0003fc6270 */
[----:B------:R-:W-:-:S05]  /*307e0*/  @!P4 IMAD R61, R61, R17, RZ ;  /* 0x000000113d3dc224 */ /* 0x000fca00078e02ff */
[----:B------:R-:W-:Y:S01]  /*307f0*/  @!P4 STG.E.U8 desc[UR56][R4.64+0xc9], R61 ;  /* 0x0000c93d0400c986 */ /* 0x000fe2000c101138 */
        /* <DEDUP_REMOVED lines=22> */
[----:B------:R-:W-:Y:S02]  /*30960*/  @!P3 IADD3.X R11, R5, UR40, RZ, P4, !PT ;  /* 0x00000028050bbc10 */ /* 0x000fe4000a7fe4ff */
[----:B------:R-:W-:Y:S01]  /*30970*/  ISETP.GE.AND P4, PT, R232, 0x81, PT ;  /* 0x00000081e800780c */ /* 0x000fe20003f86270 */
[----:B------:R0:W-:Y:S04]  /*30980*/  @!P5 STG.E.U8 desc[UR56][R6.64+0xd0], R13 ;  /* 0x0000d00d0600d986 */ /* 0x0001e8000c101138 */
[----:B------:R1:W-:Y:S01]  /*30990*/  @!P3 STG.E.U8 desc[UR56][R10.64+0xd1], R67 ;  /* 0x0000d1430a00b986 */ /* 0x0003e2000c101138 */
[C---:B------:R-:W-:Y:S02]  /*309a0*/  ISETP.LT.OR P3, PT, R0.reuse, 0xd9, !P4 ;  /* 0x000000d90000780c */ /* 0x040fe40006761670 */
[----:B------:R-:W-:-:S11]  /*309b0*/  ISETP.LT.OR P4, PT, R0, 0xda, !P4 ;  /* 0x000000da0000780c */ /* 0x000fd60006781670 */
[----:B--2---:R-:W-:-:S05]  /*309c0*/  @!P3 IMAD R15, R68, R17, RZ ;  /* 0x00000011440fb224 */ /* 0x004fca00078e02ff */
[----:B------:R2:W-:Y:S01]  /*309d0*/  @!P3 STG.E.U8 desc[UR56][R4.64+0xd8], R15 ;  /* 0x0000d80f0400b986 */ /* 0x0005e2000c101138 */
[C---:B------:R-:W-:Y:S01]  /*309e0*/  ISETP.LT.OR P3, PT, R0.reuse, 0xd9, !P6 ;  /* 0x000000d90000780c */ /* 0x040fe20007761670 */
[----:B------:R-:W-:Y:S01]  /*309f0*/  @!P4 IMAD R69, R69, R17, RZ ;  /* 0x000000114545c224 */ /* 0x000fe200078e02ff */
[----:B------:R-:W-:-:S04]  /*30a00*/  ISETP.LT.OR P5, PT, R0, 0xda, !P6 ;  /* 0x000000da0000780c */ /* 0x000fc800077a1670 */
[----:B------:R3:W-:Y:S01]  /*30a10*/  @!P4 STG.E.U8 desc[UR56][R4.64+0xd9], R69 ;  /* 0x0000d9450400c986 */ /* 0x0007e2000c101138 */
[----:B------:R-:W-:-:S06]  /*30a20*/  ISETP.GE.AND P6, PT, R232, 0x101, PT ;  /* 0x00000101e800780c */ /* 0x000fcc0003fc6270 */
[----:B0-----:R-:W-:Y:S01]  /*30a30*/  @!P3 IADD3 R6, P4, R4, UR41, RZ ;  /* 0x000000290406bc10 */ /* 0x001fe2000ff9e0ff */
[----:B------:R-:W-:-:S03]  /*30a40*/  @!P3 IMAD R13, R70, R17, RZ ;  /* 0x00000011460db224 */ /* 0x000fc600078e02ff */
[----:B------:R-:W-:-:S05]  /*30a50*/  @!P3 IADD3.X R7, R5, UR40, RZ, P4, !PT ;  /* 0x000000280507bc10 */ /* 0x000fca000a7fe4ff */
[----:B------:R0:W-:Y:S01]  /*30a60*/  @!P3 STG.E.U8 desc[UR56][R6.64+0xd8], R13 ;  /* 0x0000d80d0600b986 */ /* 0x0001e2000c101138 */
[----:B------:R-:W-:Y:S02]  /*30a70*/  ISETP.LT.OR P3, PT, R0, 0xc1, !P6 ;  /* 0x000000c10000780c */ /* 0x000fe40007761670 */
[----:B-1----:R-:W-:Y:S01]  /*30a80*/  @!P5 IADD3 R10, P4, R4, UR41, RZ ;  /* 0x00000029040adc10 */ /* 0x002fe2000ff9e0ff */
[----:B------:R-:W-:-:S03]  /*30a90*/  @!P5 IMAD R71, R71, R17, RZ ;  /* 0x000000114747d224 */ /* 0x000fc600078e02ff */
[----:B------:R-:W-:Y:S02]  /*30aa0*/  @!P5 IADD3.X R11, R5, UR40, RZ, P4, !PT ;  /* 0x00000028050bdc10 */ /* 0x000fe4000a7fe4ff */
[----:B------:R-:W-:Y:S02]  /*30ab0*/  ISETP.LT.OR P4, PT, R0, 0xc2, !P6 ;  /* 0x000000c20000780c */ /* 0x000fe40007781670 */
[----:B------:R-:W-:Y:S01]  /*30ac0*/  ISETP.NE.AND P2, PT, R104, RZ, PT ;  /* 0x000000ff6800720c */ /* 0x000fe20003f45270 */
[----:B------:R-:W-:Y:S02]  /*30ad0*/  @!P5 STG.E.U8 desc[UR56][R10.64+0xd9], R71 ;  /* 0x0000d9470a00d986 */ /* 0x000fe4000c101138 */
[----:B--2---:R-:W-:Y:S01]  /*30ae0*/  @!P3 IMAD R15, R40, R17, RZ ;  /* 0x00000011280fb224 */ /* 0x004fe200078e02ff */
[----:B------:R-:W-:-:S04]  /*30af0*/  ISETP.LT.OR P5, PT, R0, 0xc1, !P2 ;  /* 0x000000c10000780c */ /* 0x000fc800057a1670 */
[----:B------:R1:W-:Y:S01]  /*30b00*/  @!P3 STG.E.U8 desc[UR56][R2.64+0xc0], R15 ;  /* 0x0000c00f0200b986 */ /* 0x0003e2000c101138 */
[----:B------:R-:W-:Y:S02]  /*30b10*/  ISETP.LT.OR P3, PT, R0, 0xc2, !P2 ;  /* 0x000000c20000780c */ /* 0x000fe40005761670 */
[----:B------:R-:W-:-:S05]  /*30b20*/  @!P4 IMAD R41, R41, R17, RZ ;  /* 0x000000112929c224 */ /* 0x000fca00078e02ff */
[----:B------:R-:W-:Y:S01]  /*30b30*/  @!P4 STG.E.U8 desc[UR56][R2.64+0xc1], R41 ;  /* 0x0000c1290200c986 */ /* 0x000fe2000c101138 */
[----:B---3--:R-:W-:Y:S01]  /*30b40*/  @!P5 IADD3 R4, P4, R2, UR41, RZ ;  /* 0x000000290204dc10 */ /* 0x008fe2000ff9e0ff */
[----:B0-----:R-:W-:-:S03]  /*30b50*/  @!P5 IMAD R13, R42, R17, RZ ;  /* 0x000000112a0dd224 */ /* 0x001fc600078e02ff */
[----:B------:R-:W-:Y:S02]  /*30b60*/  @!P5 IADD3.X R5, R3, UR40, RZ, P4, !PT ;  /* 0x000000280305dc10 */ /* 0x000fe4000a7fe4ff */
[----:B------:R-:W-:Y:S01]  /*30b70*/  @!P3 IADD3 R6, P4, R2, UR41, RZ ;  /* 0x000000290206bc10 */ /* 0x000fe2000ff9e0ff */
[----:B------:R-:W-:Y:S02]  /*30b80*/  @!P3 IMAD R43, R43, R17, RZ ;  /* 0x000000112b2bb224 */ /* 0x000fe400078e02ff */
[----:B------:R0:W-:Y:S01]  /*30b90*/  @!P5 STG.E.U8 desc[UR56][R4.64+0xc0], R13 ;  /* 0x0000c00d0400d986 */ /* 0x0001e2000c101138 */
[----:B------:R-:W-:Y:S02]  /*30ba0*/  @!P3 IADD3.X R7, R3, UR40, RZ, P4, !PT ;  /* 0x000000280307bc10 */ /* 0x000fe4000a7fe4ff */
[C---:B------:R-:W-:Y:S02]  /*30bb0*/  ISETP.LT.OR P5, PT, R0.reuse, 0xc9, !P6 ;  /* 0x000000c90000780c */ /* 0x040fe400077a1670 */
[C---:B------:R-:W-:Y:S01]  /*30bc0*/  ISETP.LT.OR P4, PT, R0.reuse, 0xca, !P6 ;  /* 0x000000ca0000780c */ /* 0x040fe20007781670 */
[----:B------:R-:W-:Y:S01]  /*30bd0*/  @!P3 STG.E.U8 desc[UR56][R6.64+0xc1], R43 ;  /* 0x0000c12b0600b986 */ /* 0x000fe2000c101138 */
[----:B------:R-:W-:-:S09]  /*30be0*/  ISETP.LT.OR P3, PT, R0, 0xc9, !P2 ;  /* 0x000000c90000780c */ /* 0x000fd20005761670 */
[-C--:B-1----:R-:W-:Y:S02]  /*30bf0*/  @!P5 IMAD R15, R44, R17.reuse, RZ ;  /* 0x000000112c0fd224 */ /* 0x082fe400078e02ff */
[----:B------:R-:W-:-:S03]  /*30c00*/  @!P4 IMAD R45, R45, R17, RZ ;  /* 0x000000112d2dc224 */ /* 0x000fc600078e02ff */
[----:B------:R1:W-:Y:S01]  /*30c10*/  @!P5 STG.E.U8 desc[UR56][R2.64+0xc8], R15 ;  /* 0x0000c80f0200d986 */ /* 0x0003e2000c101138 */
[----:B------:R-:W-:-:S03]  /*30c20*/  ISETP.LT.OR P5, PT, R0, 0xca, !P2 ;  /* 0x000000ca0000780c */ /* 0x000fc600057a1670 */
[----:B------:R-:W-:Y:S01]  /*30c30*/  @!P4 STG.E.U8 desc[UR56][R2.64+0xc9], R45 ;  /* 0x0000c92d0200c986 */ /* 0x000fe2000c101138 */
[----:B0-----:R-:W-:Y:S01]  /*30c40*/  @!P3 IADD3 R4, P4, R2, UR41, RZ ;  /* 0x000000290204bc10 */ /* 0x001fe2000ff9e0ff */
[----:B------:R-:W-:-:S03]  /*30c50*/  @!P3 IMAD R13, R46, R17, RZ ;  /* 0x000000112e0db224 */ /* 0x000fc600078e02ff */
[----:B------:R-:W-:-:S05]  /*30c60*/  @!P3 IADD3.X R5, R3, UR40, RZ, P4, !PT ;  /* 0x000000280305bc10 */ /* 0x000fca000a7fe4ff */
[----:B------:R0:W-:Y:S01]  /*30c70*/  @!P3 STG.E.U8 desc[UR56][R4.64+0xc8], R13 ;  /* 0x0000c80d0400b986 */ /* 0x0001e2000c101138 */
[----:B------:R-:W-:Y:S02]  /*30c80*/  ISETP.LT.OR P3, PT, R0, 0xd1, !P6 ;  /* 0x000000d10000780c */ /* 0x000fe40007761670 */
[----:B------:R-:W-:Y:S01]  /*30c90*/  @!P5 IADD3 R10, P4, R2, UR41, RZ ;  /* 0x00000029020adc10 */ /* 0x000fe2000ff9e0ff */
[----:B------:R-:W-:-:S03]  /*30ca0*/  @!P5 IMAD R47, R47, R17, RZ ;  /* 0x000000112f2fd224 */ /* 0x000fc600078e02ff */
[----:B------:R-:W-:Y:S02]  /*30cb0*/  @!P5 IADD3.X R11, R3, UR40, RZ, P4, !PT ;  /* 0x00000028030bdc10 */ /* 0x000fe4000a7fe4ff */
[----:B------:R-:W-:-:S03]  /*30cc0*/  ISETP.LT.OR P4, PT, R0, 0xd2, !P6 ;  /* 0x000000d20000780c */ /* 0x000fc60007781670 */
[----:B------:R2:W-:Y:S01]  /*30cd0*/  @!P5 STG.E.U8 desc[UR56][R10.64+0xc9], R47 ;  /* 0x0000c92f0a00d986 */ /* 0x0005e2000c101138 */
[----:B------:R-:W-:Y:S01]  /*30ce0*/  ISETP.LT.OR P5, PT, R0, 0xd1, !P2 ;  /* 0x000000d10000780c */ /* 0x000fe200057a1670 */
[----:B-1----:R-:W-:-:S05]  /*30cf0*/  @!P3 IMAD R15, R48, R17, RZ ;  /* 0x00000011300fb224 */ /* 0x002fca00078e02ff */
[----:B------:R-:W-:Y:S01]  /*30d00*/  @!P3 STG.E.U8 desc[UR56][R2.64+0xd0], R15 ;  /* 0x0000d00f0200b986 */ /* 0x000fe2000c101138 */
[----:B------:R-:W-:Y:S02]  /*30d10*/  ISETP.LT.OR P3, PT, R0, 0xd2, !P2 ;  /* 0x000000d20000780c */ /* 0x000fe40005761670 */
[----:B------:R-:W-:-:S05]  /*30d20*/  @!P4 IMAD R49, R49, R17, RZ ;  /* 0x000000113131c224 */ /* 0x000fca00078e02ff */
[----:B------:R-:W-:Y:S01]  /*30d30*/  @!P4 STG.E.U8 desc[UR56][R2.64+0xd1], R49 ;  /* 0x0000d1310200c986 */ /* 0x000fe2000c101138 */
[----:B0-----:R-:W-:Y:S01]  /*30d40*/  @!P5 IADD3 R4, P4, R2, UR41, RZ ;  /* 0x000000290204dc10 */ /* 0x001fe2000ff9e0ff */
[----:B------:R-:W-:-:S03]  /*30d50*/  @!P5 IMAD R13, R50, R17, RZ ;  /* 0x00000011320dd224 */ /* 0x000fc600078e02ff */
[----:B------:R-:W-:Y:S02]  /*30d60*/  @!P5 IADD3.X R5, R3, UR40, RZ, P4, !PT ;  /* 0x000000280305dc10 */ /* 0x000fe4000a7fe4ff */
[----:B------:R-:W-:-:S04]  /*30d70*/  @!P3 IADD3 R6, P4, R2, UR41, RZ ;  /* 0x000000290206bc10 */ /* 0x000fc8000ff9e0ff */
[----:B------:R-:W-:Y:S02]  /*30d80*/  @!P3 IADD3.X R7, R3, UR40, RZ, P4, !PT ;  /* 0x000000280307bc10 */ /* 0x000fe4000a7fe4ff */
[C---:B------:R-:W-:Y:S01]  /*30d90*/  ISETP.LT.OR P4, PT, R0.reuse, 0xd9, !P2 ;  /* 0x000000d90000780c */ /* 0x040fe20005781670 */
[----:B------:R0:W-:Y:S01]  /*30da0*/  @!P5 STG.E.U8 desc[UR56][R4.64+0xd0], R13 ;  /* 0x0000d00d0400d986 */ /* 0x0001e2000c101138 */
[C---:B------:R-:W-:Y:S02]  /*30db0*/  ISETP.LT.OR P5, PT, R0.reuse, 0xd9, !P6 ;  /* 0x000000d90000780c */ /* 0x040fe400077a1670 */
[C---:B------:R-:W-:Y:S01]  /*30dc0*/  ISETP.LT.OR P6, PT, R0.reuse, 0xda, !P6 ;  /* 0x000000da0000780c */ /* 0x040fe200077c1670 */
[----:B------:R-:W-:Y:S01]  /*30dd0*/  @!P3 IMAD R51, R51, R17, RZ ;  /* 0x000000113333b224 */ /* 0x000fe200078e02ff */
[----:B------:R-:W-:Y:S02]  /*30de0*/  ISETP.LT.OR P2, PT, R0, 0xda, !P2 ;  /* 0x000000da0000780c */ /* 0x000fe40005741670 */
[----:B------:R-:W-:-:S02]  /*30df0*/  ISETP.NE.AND P1, PT, R22, RZ, PT ;  /* 0x000000ff1600720c */ /* 0x000fc40003f25270 */
[----:B------:R-:W-:Y:S03]  /*30e00*/  @!P3 STG.E.U8 desc[UR56][R6.64+0xd1], R51 ;  /* 0x0000d1330600b986 */ /* 0x000fe6000c101138 */
[----:B--2---:R-:W-:Y:S01]  /*30e10*/  @!P4 IADD3 R10, P3, R2, UR41, RZ ;  /* 0x00000029020acc10 */ /* 0x004fe2000ff7e0ff */
[-C--:B0-----:R-:W-:Y:S02]  /*30e20*/  @!P4 IMAD R13, R54, R17.reuse, RZ ;  /* 0x00000011360dc224 */ /* 0x081fe400078e02ff */
[-C--:B------:R-:W-:Y:S01]  /*30e30*/  @!P5 IMAD R15, R52, R17.reuse, RZ ;  /* 0x00000011340fd224 */ /* 0x080fe200078e02ff */
[----:B------:R-:W-:Y:S01]  /*30e40*/  @!P4 IADD3.X R11, R3, UR40, RZ, P3, !PT ;  /* 0x00000028030bcc10 */ /* 0x000fe20009ffe4ff */
[----:B------:R-:W-:Y:S01]  /*30e50*/  @!P6 IMAD R53, R53, R17, RZ ;  /* 0x000000113535e224 */ /* 0x000fe200078e02ff */
[----:B------:R-:W-:Y:S02]  /*30e60*/  ISETP.LT.OR P3, PT, R0, 0xc1, !P1 ;  /* 0x000000c10000780c */ /* 0x000fe40004f61670 */
[----:B------:R0:W-:Y:S04]  /*30e70*/  @!P5 STG.E.U8 desc[UR56][R2.64+0xd8], R15 ;  /* 0x0000d80f0200d986 */ /* 0x0001e8000c101138 */
[----:B------:R1:W-:Y:S01]  /*30e80*/  @!P6 STG.E.U8 desc[UR56][R2.64+0xd9], R53 ;  /* 0x0000d9350200e986 */ /* 0x0003e2000c101138 */
[----:B------:R-:W-:-:S03]  /*30e90*/  @!P2 IADD3 R4, P5, R2, UR41, RZ ;  /* 0x000000290204ac10 */ /* 0x000fc6000ffbe0ff */
[----:B------:R2:W-:Y:S01]  /*30ea0*/  @!P4 STG.E.U8 desc[UR56][R10.64+0xd8], R13 ;  /* 0x0000d80d0a00c986 */ /* 0x0005e2000c101138 */
[C---:B------:R-:W-:Y:S02]  /*30eb0*/  ISETP.LT.OR P4, PT, R0.reuse, 0xc1, !P0 ;  /* 0x000000c10000780c */ /* 0x040fe40004781670 */
[----:B------:R-:W-:Y:S01]  /*30ec0*/  ISETP.LT.OR P6, PT, R0, 0xc2, !P1 ;  /* 0x000000c20000780c */ /* 0x000fe20004fc1670 */
[-C--:B------:R-:W-:Y:S01]  /*30ed0*/  @!P2 IMAD R55, R55, R17.reuse, RZ ;  /* 0x000000113737a224 */ /* 0x080fe200078e02ff */
[----:B------:R-:W-:Y:S01]  /*30ee0*/  @!P2 IADD3.X R5, R3, UR40, RZ, P5, !PT ;  /* 0x000000280305ac10 */ /* 0x000fe2000affe4ff */
[-C--:B0-----:R-:W-:Y:S02]  /*30ef0*/  @!P3 IMAD R15, R24, R17.reuse, RZ ;  /* 0x00000011180fb224 */ /* 0x081fe400078e02ff */
[--C-:B-1----:R-:W-:Y:S02]  /*30f00*/  @!P3 IMAD.MOV.U32 R2, RZ, RZ, R8.reuse ;  /* 0x000000ffff02b224 */ /* 0x102fe400078e0008 */
[----:B------:R-:W-:Y:S01]  /*30f10*/  @!P3 IMAD.MOV.U32 R3, RZ, RZ, R9 ;  /* 0x000000ffff03b224 */ /* 0x000fe200078e0009 */
[----:B------:R-:W-:Y:S01]  /*30f20*/  ISETP.LT.OR P5, PT, R0, 0xc2, !P0 ;  /* 0x000000c20000780c */ /* 0x000fe200047a1670 */
[----:B------:R-:W-:Y:S04]  /*30f30*/  @!P2 STG.E.U8 desc[UR56][R4.64+0xd9], R55 ;  /* 0x0000d9370400a986 */ /* 0x000fe8000c101138 */
[----:B------:R0:W-:Y:S01]  /*30f40*/  @!P3 STG.E.U8 desc[UR56][R2.64+0xc0], R15 ;  /* 0x0000c00f0200b986 */ /* 0x0001e2000c101138 */
[----:B------:R-:W-:Y:S01]  /*30f50*/  @!P4 IADD3 R6, P3, R8, UR41, RZ ;  /* 0x000000290806cc10 */ /* 0x000fe2000ff7e0ff */
[-C--:B------:R-:W-:Y:S01]  /*30f60*/  @!P6 IMAD R25, R25, R17.reuse, RZ ;  /* 0x000000111919e224 */ /* 0x080fe200078e02ff */
[----:B------:R-:W-:Y:S01]  /*30f70*/  ISETP.LT.OR P2, PT, R0, 0xc9, !P1 ;  /* 0x000000c90000780c */ /* 0x000fe20004f41670 */
[----:B--2---:R-:W-:Y:S01]  /*30f80*/  @!P4 IMAD R11, R26, R17, RZ ;  /* 0x000000111a0bc224 */ /* 0x004fe200078e02ff */
[----:B------:R-:W-:Y:S01]  /*30f90*/  @!P4 IADD3.X R7, R9, UR40, RZ, P3, !PT ;  /* 0x000000280907cc10 */ /* 0x000fe20009ffe4ff */
[----:B0-----:R-:W-:Y:S01]  /*30fa0*/  @!P6 IMAD.MOV.U32 R2, RZ, RZ, R8 ;  /* 0x000000ffff02e224 */ /* 0x001fe200078e0008 */
[----:B------:R-:W-:-:S02]  /*30fb0*/  @!P6 MOV R3, R9 ;  /* 0x000000090003e202 */ /* 0x000fc40000000f00 */
[----:B------:R-:W-:-:S03]  /*30fc0*/  ISETP.LT.OR P3, PT, R0, 0xca, !P1 ;  /* 0x000000ca0000780c */ /* 0x000fc60004f61670 */
[----:B------:R0:W-:Y:S01]  /*30fd0*/  @!P6 STG.E.U8 desc[UR56][R2.64+0xc1], R25 ;  /* 0x0000c1190200e986 */ /* 0x0001e2000c101138 */
[----:B------:R-:W-:-:S03]  /*30fe0*/  @!P5 IADD3 R4, P6, R8, UR41, RZ ;  /* 0x000000290804dc10 */ /* 0x000fc6000ffde0ff */
[----:B------:R1:W-:Y:S01]  /*30ff0*/  @!P4 STG.E.U8 desc[UR56][R6.64+0xc0], R11 ;  /* 0x0000c00b0600c986 */ /* 0x0003e2000c101138 */
[----:B------:R-:W-:Y:S01]  /*31000*/  ISETP.LT.OR P4, PT, R0, 0xc9, !P0 ;  /* 0x000000c90000780c */ /* 0x000fe20004781670 */
[-C--:B------:R-:W-:Y:S01]  /*31010*/  @!P5 IMAD R27, R27, R17.reuse, RZ ;  /* 0x000000111b1bd224 */ /* 0x080fe200078e02ff */
[----:B------:R-:W-:Y:S01]  /*31020*/  @!P5 IADD3.X R5, R9, UR40, RZ, P6, !PT ;  /* 0x000000280905dc10 */ /* 0x000fe2000b7fe4ff */
[-C--:B------:R-:W-:Y:S01]  /*31030*/  @!P2 IMAD R13, R28, R17.reuse, RZ ;  /* 0x000000111c0da224 */ /* 0x080fe200078e02ff */
[C---:B------:R-:W-:Y:S01]  /*31040*/  ISETP.LT.OR P6, PT, R0.reuse, 0xca, !P0 ;  /* 0x000000ca0000780c */ /* 0x040fe200047c1670 */
[----:B0-----:R-:W-:Y:S02]  /*31050*/  @!P2 IMAD.MOV.U32 R2, RZ, RZ, R8 ;  /* 0x000000ffff02a224 */ /* 0x001fe400078e0008 */
[----:B------:R-:W-:Y:S01]  /*31060*/  @!P2 IMAD.MOV.U32 R3, RZ, RZ, R9 ;  /* 0x000000ffff03a224 */ /* 0x000fe200078e0009 */
[----:B------:R-:W-:Y:S01]  /*31070*/  @!P5 STG.E.U8 desc[UR56][R4.64+0xc1], R27 ;  /* 0x0000c11b0400d986 */ /* 0x000fe2000c101138 */
[----:B------:R-:W-:Y:S01]  /*31080*/  ISETP.LT.OR P5, PT, R0, 0xd1, !P1 ;  /* 0x000000d10000780c */ /* 0x000fe20004fa1670 */
[----:B------:R-:W-:-:S02]  /*31090*/  @!P3 IMAD R29, R29, R17, RZ ;  /* 0x000000111d1db224 */ /* 0x000fc400078e02ff */
[----:B------:R0:W-:Y:S01]  /*310a0*/  @!P2 STG.E.U8 desc[UR56][R2.64+0xc8], R13 ;  /* 0x0000c80d0200a986 */ /* 0x0001e2000c101138 */
[----:B-1----:R-:W-:-:S04]  /*310b0*/  @!P4 IADD3 R6, P2, R8, UR41, RZ ;  /* 0x000000290806cc10 */ /* 0x002fc8000ff5e0ff */
[----:B------:R-:W-:Y:S02]  /*310c0*/  @!P4 IADD3.X R7, R9, UR40, RZ, P2, !PT ;  /* 0x000000280907cc10 */ /* 0x000fe400097fe4ff */
[----:B------:R-:W-:Y:S01]  /*310d0*/  ISETP.LT.OR P2, PT, R0, 0xd2, !P1 ;  /* 0x000000d20000780c */ /* 0x000fe20004f41670 */
[----:B0-----:R-:W-:Y:S02]  /*310e0*/  @!P3 IMAD.MOV.U32 R2, RZ, RZ, R8 ;  /* 0x000000ffff02b224 */ /* 0x001fe400078e0008 */
[----:B------:R-:W-:-:S05]  /*310f0*/  @!P3 IMAD.MOV.U32 R3, RZ, RZ, R9 ;  /* 0x000000ffff03b224 */ /* 0x000fca00078e0009 */
[----:B------:R0:W-:Y:S01]  /*31100*/  @!P3 STG.E.U8 desc[UR56][R2.64+0xc9], R29 ;  /* 0x0000c91d0200b986 */ /* 0x0001e2000c101138 */
[----:B------:R-:W-:Y:S01]  /*31110*/  @!P6 IADD3 R10, P3, R8, UR41, RZ ;  /* 0x00000029080aec10 */ /* 0x000fe2000ff7e0ff */
[-C--:B------:R-:W-:Y:S02]  /*31120*/  @!P4 IMAD R15, R30, R17.reuse, RZ ;  /* 0x000000111e0fc224 */ /* 0x080fe400078e02ff */
[-C--:B------:R-:W-:Y:S01]  /*31130*/  @!P6 IMAD R31, R31, R17.reuse, RZ ;  /* 0x000000111f1fe224 */ /* 0x080fe200078e02ff */
[----:B------:R-:W-:Y:S01]  /*31140*/  @!P6 IADD3.X R11, R9, UR40, RZ, P3, !PT ;  /* 0x00000028090bec10 */ /* 0x000fe20009ffe4ff */
[----:B------:R-:W-:Y:S01]  /*31150*/  @!P5 IMAD R13, R32, R17, RZ ;  /* 0x00000011200dd224 */ /* 0x000fe200078e02ff */
[----:B------:R-:W-:Y:S01]  /*31160*/  ISETP.LT.OR P3, PT, R0, 0xd1, !P0 ;  /* 0x000000d10000780c */ /* 0x000fe20004761670 */
[----:B------:R-:W-:Y:S01]  /*31170*/  @!P4 STG.E.U8 desc[UR56][R6.64+0xc8], R15 ;  /* 0x0000c80f0600c986 */ /* 0x000fe2000c101138 */
[----:B0-----:R-:W-:Y:S01]  /*31180*/  @!P5 IMAD.MOV.U32 R2, RZ, RZ, R8 ;  /* 0x000000ffff02d224 */ /* 0x001fe200078e0008 */
[----:B------:R-:W-:-:S02]  /*31190*/  @!P5 MOV R3, R9 ;  /* 0x000000090003d202 */ /* 0x000fc40000000f00 */
[----:B------:R-:W-:Y:S01]  /*311a0*/  @!P6 STG.E.U8 desc[UR56][R10.64+0xc9], R31 ;  /* 0x0000c91f0a00e986 */ /* 0x000fe2000c101138 */
[----:B------:R-:W-:-:S03]  /*311b0*/  @!P2 IMAD R33, R33, R17, RZ ;  /* 0x000000112121a224 */ /* 0x000fc600078e02ff */
[----:B------:R0:W-:Y:S01]  /*311c0*/  @!P5 STG.E.U8 desc[UR56][R2.64+0xd0], R13 ;  /* 0x0000d00d0200d986 */ /* 0x0001e2000c101138 */
[C---:B------:R-:W-:Y:S02]  /*311d0*/  ISETP.LT.OR P5, PT, R0.reuse, 0xd2, !P0 ;  /* 0x000000d20000780c */ /* 0x040fe400047a1670 */
[C---:B------:R-:W-:Y:S02]  /*311e0*/  ISETP.LT.OR P6, PT, R0.reuse, 0xd9, !P0 ;  /* 0x000000d90000780c */ /* 0x040fe400047c1670 */
[C---:B------:R-:W-:Y:S02]  /*311f0*/  ISETP.LT.OR P0, PT, R0.reuse, 0xda, !P0 ;  /* 0x000000da0000780c */ /* 0x040fe40004701670 */
[C---:B------:R-:W-:Y:S01]  /*31200*/  ISETP.LT.OR P4, PT, R0.reuse, 0xd9, !P1 ;  /* 0x000000d90000780c */ /* 0x040fe20004f81670 */
[----:B0-----:R-:W-:Y:S02]  /*31210*/  @!P2 IMAD.MOV.U32 R2, RZ, RZ, R8 ;  /* 0x000000ffff02a224 */ /* 0x001fe400078e0008 */
[----:B------:R-:W-:Y:S01]  /*31220*/  @!P2 IMAD.MOV.U32 R3, RZ, RZ, R9 ;  /* 0x000000ffff03a224 */ /* 0x000fe200078e0009 */
[----:B------:R-:W-:-:S04]  /*31230*/  ISETP.LT.OR P1, PT, R0, 0xda, !P1 ;  /* 0x000000da0000780c */ /* 0x000fc80004f21670 */
[----:B------:R0:W-:Y:S01]  /*31240*/  @!P2 STG.E.U8 desc[UR56][R2.64+0xd1], R33 ;  /* 0x0000d1210200a986 */ /* 0x0001e2000c101138 */
[----:B------:R-:W-:Y:S01]  /*31250*/  @!P3 IADD3 R4, P2, R8, UR41, RZ ;  /* 0x000000290804bc10 */ /* 0x000fe2000ff5e0ff */
[----:B------:R-:W-:-:S03]  /*31260*/  @!P3 IMAD R15, R34, R17, RZ ;  /* 0x00000011220fb224 */ /* 0x000fc600078e02ff */
[----:B------:R-:W-:Y:S02]  /*31270*/  @!P3 IADD3.X R5, R9, UR40, RZ, P2, !PT ;  /* 0x000000280905bc10 */ /* 0x000fe400097fe4ff */
[C---:B------:R-:W-:Y:S01]  /*31280*/  @!P5 IADD3 R6, P2, R8.reuse, UR41, RZ ;  /* 0x000000290806dc10 */ /* 0x040fe2000ff5e0ff */
[-C--:B------:R-:W-:Y:S02]  /*31290*/  @!P5 IMAD R35, R35, R17.reuse, RZ ;  /* 0x000000112323d224 */ /* 0x080fe400078e02ff */
[----:B------:R2:W-:Y:S01]  /*312a0*/  @!P3 STG.E.U8 desc[UR56][R4.64+0xd0], R15 ;  /* 0x0000d00f0400b986 */ /* 0x0005e2000c101138 */
[----:B------:R-:W-:Y:S02]  /*312b0*/  @!P6 IADD3 R10, P3, R8, UR41, RZ ;  /* 0x00000029080aec10 */ /* 0x000fe4000ff7e0ff */
[----:B------:R-:W-:Y:S01]  /*312c0*/  @!P5 IADD3.X R7, R9, UR40, RZ, P2, !PT ;  /* 0x000000280907dc10 */ /* 0x000fe200097fe4ff */
[----:B------:R-:W-:Y:S01]  /*312d0*/  @!P4 IMAD R21, R36, R17, RZ ;  /* 0x000000112415c224 */ /* 0x000fe200078e02ff */
[----:B------:R-:W-:Y:S01]  /*312e0*/  @!P0 IADD3 R12, P2, R8, UR41, RZ ;  /* 0x00000029080c8c10 */ /* 0x000fe2000ff5e0ff */
[----:B0-----:R-:W-:-:S02]  /*312f0*/  @!P4 IMAD.MOV.U32 R2, RZ, RZ, R8 ;  /* 0x000000ffff02c224 */ /* 0x001fc400078e0008 */
[----:B------:R-:W-:Y:S01]  /*31300*/  @!P4 IMAD.MOV.U32 R3, RZ, RZ, R9 ;  /* 0x000000ffff03c224 */ /* 0x000fe200078e0009 */
[----:B------:R-:W-:Y:S01]  /*31310*/  @!P6 IADD3.X R11, R9, UR40, RZ, P3, !PT ;  /* 0x00000028090bec10 */ /* 0x000fe20009ffe4ff */
[-C--:B------:R-:W-:Y:S01]  /*31320*/  @!P1 IMAD R37, R37, R17.reuse, RZ ;  /* 0x0000001125259224 */ /* 0x080fe200078e02ff */
[----:B------:R-:W-:Y:S01]  /*31330*/  @!P0 IADD3.X R13, R9, UR40, RZ, P2, !PT ;  /* 0x00000028090d8c10 */ /* 0x000fe200097fe4ff */
[-C--:B------:R-:W-:Y:S01]  /*31340*/  @!P6 IMAD R23, R38, R17.reuse, RZ ;  /* 0x000000112617e224 */ /* 0x080fe200078e02ff */
[----:B------:R2:W-:Y:S01]  /*31350*/  @!P5 STG.E.U8 desc[UR56][R6.64+0xd1], R35 ;  /* 0x0000d1230600d986 */ /* 0x0005e2000c101138 */
[----:B------:R-:W-:-:S03]  /*31360*/  @!P0 IMAD R39, R39, R17, RZ ;  /* 0x0000001127278224 */ /* 0x000fc600078e02ff */
[----:B------:R2:W-:Y:S04]  /*31370*/  @!P4 STG.E.U8 desc[UR56][R2.64+0xd8], R21 ;  /* 0x0000d8150200c986 */ /* 0x0005e8000c101138 */
[----:B------:R2:W-:Y:S04]  /*31380*/  @!P1 STG.E.U8 desc[UR56][R8.64+0xd9], R37 ;  /* 0x0000d92508009986 */ /* 0x0005e8000c101138 */
[----:B------:R2:W-:Y:S04]  /*31390*/  @!P6 STG.E.U8 desc[UR56][R10.64+0xd8], R23 ;  /* 0x0000d8170a00e986 */ /* 0x0005e8000c101138 */
[----:B------:R2:W-:Y:S02]  /*313a0*/  @!P0 STG.E.U8 desc[UR56][R12.64+0xd9], R39 ;  /* 0x0000d9270c008986 */ /* 0x0005e4000c101138 */
.L_x_192:
[----:B------:R-:W-:Y:S05]  /*313b0*/  BSYNC B0 ;  /* 0x0000000000007941 */ /* 0x000fea0003800000 */
.L_x_28:
[----:B--2---:R-:W2:Y:S04]  /*313c0*/  LDL.LU R3, [R1+0x3cc] ;  /* 0x0003cc0001037983 */ /* 0x004ea80000300800 */
[----:B------:R-:W2:Y:S01]  /*313d0*/  LDL.LU R2, [R1+0x3d8] ;  /* 0x0003d80001027983 */ /* 0x000ea20000300800 */
[----:B------:R-:W-:Y:S01]  /*313e0*/  ULDC UR4, c[0x0][0xc] ;  /* 0x0000030000047ab9 */ /* 0x000fe20000000800 */
[----:B------:R-:W-:Y:S01]  /*313f0*/  ULDC UR5, c[0x0][0x10] ;  /* 0x0000040000057ab9 */ /* 0x000fe20000000800 */
[----:B------:R-:W2:Y:S01]  /*31400*/  LDC R5, c[0x0][0x14] ;  /* 0x00000500ff057b82 */ /* 0x000ea20000000800 */
[----:B------:R-:W-:Y:S01]  /*31410*/  UIMAD.WIDE.U32 UR4, UR4, UR5, URZ ;  /* 0x00000005040472a5 */ /* 0x000fe2000f8e003f */
[----:B------:R-:W-:Y:S01]  /*31420*/  PRMT R0, RZ, 0x7610, R0 ;  /* 0x00007610ff007816 */ /* 0x000fe20000000000 */
[----:B------:R-:W-:Y:S01]  /*31430*/  UMOV UR52, 0xffffffff ;  /* 0xffffffff00347882 */ /* 0x000fe20000000000 */
[----:B------:R-:W-:-:S03]  /*31440*/  UMOV UR51, 0xffffffff ;  /* 0xffffffff00337882 */ /* 0x000fc60000000000 */
[----:B--2---:R-:W-:-:S04]  /*31450*/  IMAD.WIDE.U32 R2, R5, UR4, R2 ;  /* 0x0000000405027c25 */ /* 0x004fc8000f8e0002 */
[----:B------:R-:W-:Y:S01]  /*31460*/  IMAD R5, R5, UR5, RZ ;  /* 0x0000000505057c24 */ /* 0x000fe2000f8e02ff */
[----:B------:R-:W-:Y:S01]  /*31470*/  MOV R6, R2 ;  /* 0x0000000200067202 */ /* 0x000fe20000000f00 */
[----:B------:R-:W-:Y:S02]  /*31480*/  ULDC.64 UR4, c[0x0][0x650] ;  /* 0x0001940000047ab9 */ /* 0x000fe40000000a00 */
[----:B------:R-:W-:Y:S01]  /*31490*/  IMAD.IADD R4, R3, 0x1, R5 ;  /* 0x0000000103047824 */ /* 0x000fe200078e0205 */
[----:B------:R-:W-:-:S04]  /*314a0*/  ISETP.GE.U32.AND P0, PT, R2, UR4, PT ;  /* 0x0000000402007c0c */ /* 0x000fc8000bf06070 */
[----:B------:R2:W-:Y:S01]  /*314b0*/  STL [R1+0x3cc], R4 ;  /* 0x0003cc0401007387 */ /* 0x0005e20000100800 */
[----:B------:R-:W-:-:S03]  /*314c0*/  ISETP.GE.U32.AND.EX P0, PT, R4, UR5, PT, P0 ;  /* 0x0000000504007c0c */ /* 0x000fc6000bf06100 */
[----:B------:R2:W-:Y:S10]  /*314d0*/  STL [R1+0x3d8], R6 ;  /* 0x0003d80601007387 */ /* 0x0005f40000100800 */
[----:B--2---:R-:W-:Y:S05]  /*314e0*/  @P0 BRA `(.L_x_193) ;  /* 0x0000000400800947 */ /* 0x004fea0003800000 */
[----:B------:R-:W2:Y:S01]  /*314f0*/  S2UR UR6, SR_CTAID.X ;  /* 0x00000000000679c3 */ /* 0x000ea20000002500 */
[----:B------:R-:W-:Y:S01]  /*31500*/  ULDC.64 UR4, c[0x0][0x628] ;  /* 0x00018a0000047ab9 */ /* 0x000fe20000000a00 */
[----:B------:R-:W-:Y:S01]  /*31510*/  ULDC UR7, c[0x0][0x150] ;  /* 0x0000540000077ab9 */ /* 0x000fe20000000800 */
[----:B------:R-:W-:Y:S01]  /*31520*/  ISETP.NE.U32.AND P0, PT, RZ, UR4, PT ;  /* 0x00000004ff007c0c */ /* 0x000fe2000bf05070 */
[----:B------:R-:W-:Y:S01]  /*31530*/  ULDC UR15, c[0x0][0x630] ;  /* 0x00018c00000f7ab9 */ /* 0x000fe20000000800 */
[----:B------:R-:W-:Y:S01]  /*31540*/  R2UR UR16, R6 ;  /* 0x00000000061072ca */ /* 0x000fe200000e0000 */
[----:B------:R-:W-:Y:S01]  /*31550*/  ULDC UR19, c[0x0][0x154] ;  /* 0x0000550000137ab9 */ /* 0x000fe20000000800 */
[----:B------:R-:W-:Y:S01]  /*31560*/  ISETP.NE.AND.EX P0, PT, RZ, UR5, PT, P0 ;  /* 0x00000005ff007c0c */ /* 0x000fe2000bf05300 */
[----:B------:R-:W3:Y:S01]  /*31570*/  S2UR UR18, SR_CTAID.Y ;  /* 0x00000000001279c3 */ /* 0x000ee20000002600 */
[----:B------:R-:W-:Y:S02]  /*31580*/  R2UR UR17, R4 ;  /* 0x00000000041172ca */ /* 0x000fe400000e0000 */
[----:B------:R-:W-:-:S02]  /*31590*/  R2UR UR12, R6 ;  /* 0x00000000060c72ca */ /* 0x000fc400000e0000 */
[----:B------:R-:W-:Y:S02]  /*315a0*/  R2UR UR13, R4 ;  /* 0x00000000040d72ca */ /* 0x000fe400000e0000 */
[----:B--2---:R-:W-:-:S05]  /*315b0*/  I2FP.F32.U32 R0, UR6 ;  /* 0x0000000600007c45 */ /* 0x004fca0008201000 */
[----:B------:R-:W-:-:S04]  /*315c0*/  FMUL R0, R0, UR7 ;  /* 0x0000000700007c20 */ /* 0x000fc80008400000 */
[----:B------:R2:W4:Y:S01]  /*315d0*/  F2I.U32.TRUNC.NTZ R2, R0 ;  /* 0x0000000000027305 */ /* 0x000522000020f000 */
[----:B---3--:R-:W-:Y:S05]  /*315e0*/  @!P0 BRA `(.L_x_194) ;  /* 0x0000000000308947 */ /* 0x008fea0003800000 */
        /* <DEDUP_REMOVED lines=12> */
.L_x_194:
[----:B------:R-:W-:Y:S01]  /*316b0*/  USHF.R.U64 UR51, UR12, UR15, UR13 ;  /* 0x0000000f0c337299 */ /* 0x000fe2000800120d */
[----:B--2---:R-:W-:Y:S01]  /*316c0*/  I2FP.F32.U32 R0, UR18 ;  /* 0x0000001200007c45 */ /* 0x004fe20008201000 */
[----:B------:R-:W-:Y:S02]  /*316d0*/  USHF.R.U32.HI UR4, URZ, UR15, UR13 ;  /* 0x0000000f3f047299 */ /* 0x000fe4000801160d */
[----:B------:R-:W-:Y:S02]  /*316e0*/  UIADD3 UR10, UP0, URZ, -UR51, URZ ;  /* 0x800000333f0a7290 */ /* 0x000fe4000ff1e03f */
[----:B------:R-:W-:Y:S01]  /*316f0*/  FMUL R0, R0, UR19 ;  /* 0x0000001300007c20 */ /* 0x000fe20008400000 */
[----:B------:R-:W-:Y:S01]  /*31700*/  ULDC.64 UR12, c[0x0][0x620] ;  /* 0x00018800000c7ab9 */ /* 0x000fe20000000a00 */
[----:B------:R-:W-:Y:S01]  /*31710*/  UIADD3.X UR4, URZ, ~UR4, URZ, UP0, !UPT ;  /* 0x800000043f047290 */ /* 0x000fe200087fe43f */
[----:B------:R-:W-:Y:S01]  /*31720*/  UMOV UR8, UR16 ;  /* 0x0000001000087c82 */ /* 0x000fe20008000000 */
[----:B------:R-:W-:-:S02]  /*31730*/  UMOV UR9, UR17 ;  /* 0x0000001100097c82 */ /* 0x000fc40008000000 */
[----:B------:R-:W2:Y:S01]  /*31740*/  F2I.U32.TRUNC.NTZ R0, R0 ;  /* 0x0000000000007305 */ /* 0x000ea2000020f000 */
[----:B------:R-:W-:Y:S02]  /*31750*/  UIMAD UR4, UR4, UR12, URZ ;  /* 0x0000000c040472a4 */ /* 0x000fe4000f8e023f */
[----:B------:R-:W-:Y:S01]  /*31760*/  UIMAD.WIDE.U32 UR8, UR10, UR12, UR8 ;  /* 0x0000000c0a0872a5 */ /* 0x000fe2000f8e0008 */
[----:B----4-:R-:W-:Y:S01]  /*31770*/  R2UR UR12, R2 ;  /* 0x00000000020c72ca */ /* 0x010fe200000e0000 */
[----:B------:R-:W-:Y:S01]  /*31780*/  UIMAD UR10, UR10, UR13, UR4 ;  /* 0x0000000d0a0a72a4 */ /* 0x000fe2000f8e0204 */
[----:B------:R-:W-:Y:S01]  /*31790*/  ULDC UR11, c[0x0][0x618] ;  /* 0x00018600000b7ab9 */ /* 0x000fe20000000800 */
[----:B------:R-:W-:Y:S02]  /*317a0*/  ULDC UR21, c[0x0][0x658] ;  /* 0x0001960000157ab9 */ /* 0x000fe40000000800 */
[----:B------:R-:W-:Y:S01]  /*317b0*/  UIADD3 UR10, UR9, UR10, URZ ;  /* 0x0000000a090a7290 */ /* 0x000fe2000fffe03f */
[----:B------:R-:W-:Y:S01]  /*317c0*/  UMOV UR16, 0xffffffff ;  /* 0xffffffff00107882 */ /* 0x000fe20000000000 */
[----:B------:R-:W-:Y:S01]  /*317d0*/  ULDC.64 UR4, c[0x0][0x640] ;  /* 0x0001900000047ab9 */ /* 0x000fe20000000a00 */
[----:B------:R-:W-:Y:S01]  /*317e0*/  USHF.L.U32 UR17, UR16, UR21, URZ ;  /* 0x0000001510117299 */ /* 0x000fe2000800063f */
[----:B------:R-:W-:Y:S01]  /*317f0*/  ISETP.NE.U32.AND P0, PT, RZ, UR4, PT ;  /* 0x00000004ff007c0c */ /* 0x000fe2000bf05070 */
[----:B------:R-:W-:Y:S01]  /*31800*/  USHF.R.U64 UR8, UR8, UR11, UR10 ;  /* 0x0000000b08087299 */ /* 0x000fe2000800120a */
[----:B--2---:R-:W-:Y:S01]  /*31810*/  R2UR UR14, R0 ;  /* 0x00000000000e72ca */ /* 0x004fe200000e0000 */
[----:B------:R-:W-:Y:S01]  /*31820*/  USHF.R.U32.HI UR10, URZ, UR11, UR10 ;  /* 0x0000000b3f0a7299 */ /* 0x000fe2000801160a */
[----:B------:R-:W-:Y:S01]  /*31830*/  ISETP.NE.AND.EX P0, PT, RZ, UR5, PT, P0 ;  /* 0x00000005ff007c0c */ /* 0x000fe2000bf05300 */
[----:B------:R-:W-:Y:S01]  /*31840*/  ULDC UR15, c[0x0][0x608] ;  /* 0x00018200000f7ab9 */ /* 0x000fe20000000800 */
[----:B------:R-:W-:-:S02]  /*31850*/  ULOP3.LUT UR22, URZ, UR17, URZ, 0x33, !UPT ;  /* 0x000000113f167292 */ /* 0x000fc4000f8e333f */
[----:B------:R-:W-:Y:S02]  /*31860*/  USHF.R.U64 UR17, UR8, UR15, UR10 ;  /* 0x0000000f08117299 */ /* 0x000fe4000800120a */
[----:B------:R-:W-:Y:S01]  /*31870*/  USHF.R.U32.HI UR10, URZ, UR15, UR10 ;  /* 0x0000000f3f0a7299 */ /* 0x000fe2000801160a */
[----:B------:R-:W-:Y:S01]  /*31880*/  UMOV UR19, 0x1 ;  /* 0x0000000100137882 */ /* 0x000fe20000000000 */
[----:B------:R-:W-:Y:S02]  /*31890*/  UIADD3 UR12, -UR12, URZ, URZ ;  /* 0x0000003f0c0c7290 */ /* 0x000fe4000fffe13f */
[----:B------:R-:W-:Y:S02]  /*318a0*/  USHF.L.U32 UR16, UR19, UR21, URZ ;  /* 0x0000001513107299 */ /* 0x000fe4000800063f */
[----:B------:R-:W-:Y:S01]  /*318b0*/  USHF.R.U64 UR19, UR17, UR21, UR10 ;  /* 0x0000001511137299 */ /* 0x000fe2000800120a */
[----:B------:R-:W-:Y:S01]  /*318c0*/  ULDC UR13, c[0x0][0x144] ;  /* 0x00005100000d7ab9 */ /* 0x000fe20000000800 */
[----:B------:R-:W-:Y:S01]  /*318d0*/  ULDC UR7, c[0x0][0x600] ;  /* 0x0001800000077ab9 */ /* 0x000fe20000000800 */
[----:B------:R-:W-:-:S02]  /*318e0*/  UIADD3 UR20, -UR14, URZ, URZ ;  /* 0x0000003f0e147290 */ /* 0x000fc4000fffe13f */
[----:B------:R-:W-:Y:S02]  /*318f0*/  USHF.R.U32.HI UR15, URZ, UR21, UR10 ;  /* 0x000000153f0f7299 */ /* 0x000fe4000801160a */
[----:B------:R-:W-:Y:S02]  /*31900*/  UIADD3 UR9, UR7, -0x1, URZ ;  /* 0xffffffff07097890 */ /* 0x000fe4000fffe03f */
        /* <DEDUP_REMOVED lines=16> */
.L_x_195:
[----:B------:R-:W-:Y:S01]  /*31a10*/  UISETP.NE.AND UP0, UPT, UR37, URZ, UPT ;  /* 0x0000003f2500728c */ /* 0x000fe2000bf05270 */
[----:B------:R-:W-:Y:S01]  /*31a20*/  IMAD.MOV.U32 R0, RZ, RZ, 0x1 ;  /* 0x00000001ff007424 */ /* 0x000fe200078e00ff */
[----:B------:R-:W-:Y:S02]  /*31a30*/  USHF.R.U64 UR4, UR14, UR21, UR15 ;  /* 0x000000150e047299 */ /* 0x000fe4000800120f */
[----:B------:R-:W-:Y:S02]  /*31a40*/  ULOP3.LUT UR17, UR17, UR22, URZ, 0xc0, !UPT ;  /* 0x0000001611117292 */ /* 0x000fe4000f8ec03f */
[----:B------:R-:W-:Y:S02]  /*31a50*/  UIADD3 UR5, -UR4, URZ, URZ ;  /* 0x0000003f04057290 */ /* 0x000fe4000fffe13f */
[----:B------:R-:W-:Y:S02]  /*31a60*/  UIMAD UR16, UR16, UR4, UR17 ;  /* 0x00000004101072a4 */ /* 0x000fe4000f8e0211 */
[----:B------:R-:W-:-:S02]  /*31a70*/  ULOP3.LUT UR9, UR8, UR9, URZ, 0xc0, !UPT ;  /* 0x0000000908097292 */ /* 0x000fc4000f8ec03f */
[----:B------:R-:W-:Y:S02]  /*31a80*/  @UP0 UIMAD UR53, UR24, UR20, UR18 ;  /* 0x00000014183502a4 */ /* 0x000fe4000f8e0212 */
[----:B------:R-:W-:-:S03]  /*31a90*/  UIMAD UR4, UR5, UR23, UR19 ;  /* 0x00000017050472a4 */ /* 0x000fc6000f8e0213 */
[----:B------:R-:W-:Y:S01]  /*31aa0*/  ULDC UR5, c[0x0][0x610] ;  /* 0x0001840000057ab9 */ /* 0x000fe20000000800 */
[----:B------:R-:W-:Y:S02]  /*31ab0*/  UIMAD UR4, UR4, UR7, UR9 ;  /* 0x00000007040472a4 */ /* 0x000fe4000f8e0209 */
[----:B------:R-:W-:-:S04]  /*31ac0*/  UIMAD UR53, UR16, UR5, UR53 ;  /* 0x00000005103572a4 */ /* 0x000fc8000f8e0235 */
[----:B------:R-:W-:Y:S02]  /*31ad0*/  USEL UR52, UR4, UR53, !UP0 ;  /* 0x0000003504347287 */ /* 0x000fe4000c000000 */
[----:B------:R-:W-:-:S12]  /*31ae0*/  USEL UR53, UR53, UR4, !UP0 ;  /* 0x0000000435357287 */ /* 0x000fd8000c000000 */
.L_x_193:
[----:B------:R-:W-:-:S13]  /*31af0*/  LOP3.LUT P0, RZ, R0, 0xff, RZ, 0xc0, !PT ;  /* 0x000000ff00ff7812 */ /* 0x000fda000780c0ff */
[----:B------:R-:W-:Y:S05]  /*31b00*/  @P0 BRA `(.L_x_196) ;  /* 0xfffffcf4008c0947 */ /* 0x000fea000383ffff */
[----:B------:R-:W-:Y:S05]  /*31b10*/  EXIT ;  /* 0x000000000000794d */ /* 0x000fea0003800000 */
.L_x_3:
[----:B------:R-:W2:Y:S01]  /*31b20*/  LDL R4, [R1+0x3d8] ;  /* 0x0003d80001047983 */ /* 0x000ea20000100800 */
[----:B------:R-:W-:-:S03]  /*31b30*/  ULDC.64 UR8, c[0x0][0x650] ;  /* 0x0001940000087ab9 */ /* 0x000fc60000000a00 */
[----:B------:R-:W3:Y:S01]  /*31b40*/  LDL R3, [R1+0x3cc] ;  /* 0x0003cc0001037983 */ /* 0x000ee20000100800 */
[----:B------:R-:W-:Y:S01]  /*31b50*/  PRMT R0, RZ, 0x7610, R0 ;  /* 0x00007610ff007816 */ /* 0x000fe20000000000 */
[----:B------:R-:W-:Y:S02]  /*31b60*/  IMAD.MOV.U32 R5, RZ, RZ, -0x1 ;  /* 0xffffffffff057424 */ /* 0x000fe400078e00ff */
[----:B------:R-:W-:Y:S02]  /*31b70*/  IMAD.MOV.U32 R2, RZ, RZ, -0x1 ;  /* 0xffffffffff027424 */ /* 0x000fe400078e00ff */
[----:B------:R-:W-:Y:S01]  /*31b80*/  IMAD.MOV.U32 R10, RZ, RZ, -0x1 ;  /* 0xffffffffff0a7424 */ /* 0x000fe200078e00ff */
[----:B--2---:R-:W-:-:S04]  /*31b90*/  ISETP.GE.U32.AND P0, PT, R4, UR8, PT ;  /* 0x0000000804007c0c */ /* 0x004fc8000bf06070 */
[----:B---3--:R-:W-:-:S13]  /*31ba0*/  ISETP.GE.U32.AND.EX P0, PT, R3, UR9, PT, P0 ;  /* 0x0000000903007c0c */ /* 0x008fda000bf06100 */
[----:B------:R-:W-:Y:S05]  /*31bb0*/  @P0 BRA `(.L_x_197) ;  /* 0x00000004008c0947 */ /* 0x000fea0003800000 */
[----:B------:R-:W-:Y:S01]  /*31bc0*/  I2FP.F32.U32 R0, UR4 ;  /* 0x0000000400007c45 */ /* 0x000fe20008201000 */
[----:B0-----:R-:W-:Y:S01]  /*31bd0*/  ULDC.64 UR16, c[0x0][0x628] ;  /* 0x00018a0000107ab9 */ /* 0x001fe20000000a00 */
        /* <DEDUP_REMOVED lines=24> */
.L_x_198:
        /* <DEDUP_REMOVED lines=24> */
[----:B------:R-:W-:Y:S01]  /*31ee0*/  UMOV UR19, 0x1 ;  /* 0x0000000100137882 */ /* 0x000fe20000000000 */
[----:B------:R-:W-:Y:S01]  /*31ef0*/  ULDC UR20, c[0x0][0x608] ;  /* 0x0001820000147ab9 */ /* 0x000fe20000000800 */
[----:B------:R-:W-:Y:S01]  /*31f00*/  USHF.L.U32 UR26, UR19, UR23, URZ ;  /* 0x00000017131a7299 */ /* 0x000fe2000800063f */
[----:B------:R-:W-:Y:S01]  /*31f10*/  ISETP.NE.AND.EX P0, PT, RZ, UR9, PT, P0 ;  /* 0x00000009ff007c0c */ /* 0x000fe2000bf05300 */
[----:B------:R-:W-:Y:S02]  /*31f20*/  USHF.R.U64 UR19, UR18, UR20, UR11 ;  /* 0x0000001412137299 */ /* 0x000fe4000800120b */
[----:B------:R-:W-:Y:S02]  /*31f30*/  USHF.R.U32.HI UR11, URZ, UR20, UR11 ;  /* 0x000000143f0b7299 */ /* 0x000fe4000801160b */
[----:B------:R-:W-:-:S02]  /*31f40*/  UIADD3 UR15, -UR15, URZ, URZ ;  /* 0x0000003f0f0f7290 */ /* 0x000fc4000fffe13f */
[----:B------:R-:W-:Y:S01]  /*31f50*/  USHF.R.U64 UR20, UR19, UR23, UR11 ;  /* 0x0000001713147299 */ /* 0x000fe2000800120b */
[----:B------:R-:W-:Y:S01]  /*31f60*/  ULDC UR16, c[0x0][0x144] ;  /* 0x0000510000107ab9 */ /* 0x000fe20000000800 */
[----:B------:R-:W-:Y:S01]  /*31f70*/  ULDC UR6, c[0x0][0x600] ;  /* 0x0001800000067ab9 */ /* 0x000fe20000000800 */
[----:B------:R-:W-:Y:S02]  /*31f80*/  USHF.R.U32.HI UR11, URZ, UR23, UR11 ;  /* 0x000000173f0b7299 */ /* 0x000fe4000801160b */
[----:B------:R-:W-:Y:S02]  /*31f90*/  UIMAD UR23, UR16, UR15, UR4 ;  /* 0x0000000f101772a4 */ /* 0x000fe4000f8e0204 */
[----:B------:R-:W-:Y:S02]  /*31fa0*/  UIADD3 UR22, UR6, -0x1, URZ ;  /* 0xffffffff06167890 */ /* 0x000fe4000fffe03f */
[----:B------:R-:W-:Y:S02]  /*31fb0*/  ULOP3.LUT UR27, URZ, UR13, URZ, 0x33, !UPT ;  /* 0x0000000d3f1b7292 */ /* 0x000fe4000f8e333f */
[----:B------:R-:W-:Y:S01]  /*31fc0*/  UIADD3 UR21, -UR17, URZ, URZ ;  /* 0x0000003f11157290 */ /* 0x000fe2000fffe13f */
        /* <DEDUP_REMOVED lines=17> */
.L_x_199:
[----:B------:R-:W-:Y:S01]  /*320e0*/  UISETP.NE.AND UP0, UPT, UR37, URZ, UPT ;  /* 0x0000003f2500728c */ /* 0x000fe2000bf05270 */
[----:B------:R-:W-:Y:S01]  /*320f0*/  IMAD.MOV.U32 R0, RZ, RZ, 0x1 ;  /* 0x00000001ff007424 */ /* 0x000fe200078e00ff */
[----:B------:R-:W-:Y:S01]  /*32100*/  USHF.R.U64 UR8, UR4, UR24, UR11 ;  /* 0x0000001804087299 */ /* 0x000fe2000800120b */
[----:B------:R-:W-:Y:S01]  /*32110*/  MOV R10, UR5 ;  /* 0x00000005000a7c02 */ /* 0x000fe20008000f00 */
[----:B------:R-:W-:Y:S02]  /*32120*/  ULOP3.LUT UR4, UR19, UR27, URZ, 0xc0, !UPT ;  /* 0x0000001b13047292 */ /* 0x000fe4000f8ec03f */
[----:B------:R-:W-:Y:S02]  /*32130*/  ULOP3.LUT UR18, UR18, UR22, URZ, 0xc0, !UPT ;  /* 0x0000001612127292 */ /* 0x000fe4000f8ec03f */
[----:B------:R-:W-:-:S03]  /*32140*/  UIMAD UR4, UR26, UR8, UR4 ;  /* 0x000000081a0472a4 */ /* 0x000fc6000f8e0204 */
[----:B------:R-:W-:Y:S02]  /*32150*/  @UP0 UIMAD UR23, UR28, UR21, UR7 ;  /* 0x000000151c1702a4 */ /* 0x000fe4000f8e0207 */
[----:B------:R-:W-:-:S03]  /*32160*/  UIADD3 UR7, -UR8, URZ, URZ ;  /* 0x0000003f08077290 */ /* 0x000fc6000fffe13f */
[----:B------:R-:W-:Y:S01]  /*32170*/  ULDC UR8, c[0x0][0x610] ;  /* 0x0001840000087ab9 */ /* 0x000fe20000000800 */
[----:B------:R-:W-:Y:S02]  /*32180*/  UIMAD UR7, UR7, UR25, UR20 ;  /* 0x00000019070772a4 */ /* 0x000fe4000f8e0214 */
[----:B------:R-:W-:Y:S02]  /*32190*/  UIMAD UR4, UR4, UR8, UR23 ;  /* 0x00000008040472a4 */ /* 0x000fe4000f8e0217 */
[----:B------:R-:W-:-:S04]  /*321a0*/  UIMAD UR7, UR7, UR6, UR18 ;  /* 0x00000006070772a4 */ /* 0x000fc8000f8e0212 */
[----:B------:R-:W-:Y:S02]  /*321b0*/  USEL UR6, UR7, UR4, !UP0 ;  /* 0x0000000407067287 */ /* 0x000fe4000c000000 */
[----:B------:R-:W-:-:S04]  /*321c0*/  USEL UR4, UR4, UR7, !UP0 ;  /* 0x0000000704047287 */ /* 0x000fc8000c000000 */
[----:B------:R-:W-:Y:S02]  /*321d0*/  IMAD.U32 R2, RZ, RZ, UR6 ;  /* 0x00000006ff027e24 */ /* 0x000fe4000f8e00ff */
[----:B------:R-:W-:-:S07]  /*321e0*/  IMAD.U32 R5, RZ, RZ, UR4 ;  /* 0x00000004ff057e24 */ /* 0x000fce000f8e00ff */
.L_x_197:
[----:B------:R-:W-:-:S08]  /*321f0*/  NOP ;  /* 0x0000000000007918 */ /* 0x000fd00000000000 */
[----:B0-----:R-:W0:-:S00]  /*32200*/  USETMAXREG.DEALLOC.CTAPOOL 0x18 ;  /* 0x00000018000079c8 */ /* 0x001e0000080e0500 */
[----:B------:R-:W-:-:S13]  /*32210*/  ISETP.NE.AND P0, PT, RZ, UR10, PT ;  /* 0x0000000aff007c0c */ /* 0x000fda000bf05270 */
[----:B------:R-:W-:Y:S05]  /*32220*/  @P0 EXIT ;  /* 0x000000000000094d */ /* 0x000fea0003800000 */
[----:B0-----:R-:W-:Y:S01]  /*32230*/  LOP3.LUT P0, RZ, R0, 0xff, RZ, 0xc0, !PT ;  /* 0x000000ff00ff7812 */ /* 0x001fe2000780c0ff */
[----:B------:R-:W-:Y:S02]  /*32240*/  IMAD.MOV.U32 R0, RZ, RZ, 0x1 ;  /* 0x00000001ff007424 */ /* 0x000fe400078e00ff */
[----:B------:R-:W-:-:S10]  /*32250*/  IMAD.MOV.U32 R6, RZ, RZ, RZ ;  /* 0x000000ffff067224 */ /* 0x000fd400078e00ff */
[----:B------:R-:W-:Y:S05]  /*32260*/  @!P0 BRA `(.L_x_200) ;  /* 0x0000000c00688947 */ /* 0x000fea0003800000 */
[----:B------:R-:W0:Y:S01]  /*32270*/  S2R R3, SR_TID.X ;  /* 0x0000000000037919 */ /* 0x000e220000002100 */
[----:B------:R-:W1:Y:S01]  /*32280*/  LDC R0, c[0x0][0x28c] ;  /* 0x0000a300ff007b82 */ /* 0x000e620000000800 */
[----:B------:R-:W-:Y:S01]  /*32290*/  ULDC UR5, c[0x0][0x658] ;  /* 0x0001960000057ab9 */ /* 0x000fe20000000800 */
[----:B------:R-:W-:Y:S01]  /*322a0*/  UMOV UR7, 0xffffffff ;  /* 0xffffffff00077882 */ /* 0x000fe20000000000 */
[----:B------:R-:W-:Y:S01]  /*322b0*/  ULDC UR6, c[0x0][0xc] ;  /* 0x0000030000067ab9 */ /* 0x000fe20000000800 */
[----:B------:R-:W-:Y:S01]  /*322c0*/  USHF.L.U32 UR9, UR7, UR5, URZ ;  /* 0x0000000507097299 */ /* 0x000fe2000800063f */
[----:B------:R-:W-:Y:S01]  /*322d0*/  BSSY B0, `(.L_x_200) ;  /* 0x00000d3000007945 */ /* 0x000fe20003800000 */
[----:B------:R-:W-:Y:S01]  /*322e0*/  UMOV UR8, 0x1 ;  /* 0x0000000100087882 */ /* 0x000fe20000000000 */
[----:B------:R-:W-:Y:S01]  /*322f0*/  ULDC UR7, c[0x0][0x10] ;  /* 0x0000040000077ab9 */ /* 0x000fe20000000800 */
[----:B------:R-:W-:Y:S01]  /*32300*/  USHF.L.U32 UR5, UR8, UR5, URZ ;  /* 0x0000000508057299 */ /* 0x000fe2000800063f */
[----:B------:R-:W-:Y:S01]  /*32310*/  MOV R8, 0x1 ;  /* 0x0000000100087802 */ /* 0x000fe20000000f00 */
[----:B------:R-:W-:Y:S01]  /*32320*/  UIMAD.WIDE.U32 UR6, UR6, UR7, URZ ;  /* 0x00000007060672a5 */ /* 0x000fe2000f8e003f */
[----:B------:R-:W-:Y:S01]  /*32330*/  IMAD.MOV.U32 R6, RZ, RZ, RZ ;  /* 0x000000ffff067224 */ /* 0x000fe200078e00ff */
[----:B------:R-:W-:Y:S01]  /*32340*/  ULDC UR8, c[0x0][0x14] ;  /* 0x0000050000087ab9 */ /* 0x000fe20000000800 */
[----:B------:R-:W-:Y:S01]  /*32350*/  ULDC UR4, c[0x0][0x600] ;  /* 0x0001800000047ab9 */ /* 0x000fe20000000800 */
[----:B------:R-:W-:-:S02]  /*32360*/  UIMAD.WIDE.U32 UR20, UR6, UR8, URZ ;  /* 0x00000008061472a5 */ /* 0x000fc4000f8e003f */
[----:B------:R-:W-:Y:S02]  /*32370*/  UIMAD UR7, UR7, UR8, URZ ;  /* 0x00000008070772a4 */ /* 0x000fe4000f8e023f */
[----:B------:R-:W-:Y:S02]  /*32380*/  ULOP3.LUT UR24, UR36, 0x2, URZ, 0xfc, !UPT ;  /* 0x0000000224187892 */ /* 0x000fe4000f8efc3f */
[----:B------:R-:W-:Y:S02]  /*32390*/  UIADD3 UR4, UR4, -0x1, URZ ;  /* 0xffffffff04047890 */ /* 0x000fe4000fffe03f */
[----:B------:R-:W-:Y:S01]  /*323a0*/  ULOP3.LUT UR6, URZ, UR9, URZ, 0x33, !UPT ;  /* 0x000000093f067292 */ /* 0x000fe2000f8e333f */
[----:B-1----:R-:W-:Y:S01]  /*323b0*/  VIADD R0, R0, 0x7f ;  /* 0x0000007f00007836 */ /* 0x002fe20000000000 */
[----:B------:R-:W-:Y:S01]  /*323c0*/  UIADD3 UR7, UR21, UR7, URZ ;  /* 0x0000000715077290 */ /* 0x000fe2000fffe03f */
[----:B------:R-:W-:Y:S01]  /*323d0*/  ULDC.64 UR22, c[0x0][0x198] ;  /* 0x0000660000167ab9 */ /* 0x000fe20000000a00 */
[----:B0-----:R-:W-:-:S02]  /*323e0*/  LOP3.LUT P3, RZ, R3, 0x7f, RZ, 0xc0, !PT ;  /* 0x0000007f03ff7812 */ /* 0x001fc4000786c0ff */
[----:B------:R-:W-:Y:S02]  /*323f0*/  LOP3.LUT P0, RZ, R3, 0x1f, RZ, 0xc0, !PT ;  /* 0x0000001f03ff7812 */ /* 0x000fe4000780c0ff */
[----:B------:R-:W-:Y:S02]  /*32400*/  SHF.R.S32.HI R3, RZ, 0x1f, R0 ;  /* 0x0000001fff037819 */ /* 0x000fe40000011400 */
[----:B------:R-:W-:Y:S02]  /*32410*/  PLOP3.LUT P0, PT, P0, P3, PT, 0x8a, 0x0 ;  /* 0x000000000000781c */ /* 0x000fe40000707172 */
[----:B------:R-:W-:Y:S01]  /*32420*/  LEA.HI R3, R3, R0, RZ, 0x7 ;  /* 0x0000000003037211 */ /* 0x000fe200078f38ff */
[----:B------:R-:W-:-:S03]  /*32430*/  IMAD.MOV.U32 R0, RZ, RZ, 0x1 ;  /* 0x00000001ff007424 */ /* 0x000fc600078e00ff */
[----:B------:R-:W-:-:S05]  /*32440*/  SHF.R.S32.HI R7, RZ, 0x7, R3 ;  /* 0x00000007ff077819 */ /* 0x000fca0000011403 */
[----:B------:R-:W-:-:S07]  /*32450*/  VIADD R11, R7, 0x1 ;  /* 0x00000001070b7836 */ /* 0x000fce0000000000 */
.L_x_212:
[----:B------:R-:W-:-:S03]  /*32460*/  UMOV UR8, 0xffffffff ;  /* 0xffffffff00087882 */ /* 0x000fc60000000000 */
[----:B------:R-:W-:Y:S05]  /*32470*/  BRA.DIV UR8, `(.L_x_201) ;  /* 0x0000000e08887947 */ /* 0x000fea000b800000 */
[----:B------:R-:W-:-:S13]  /*32480*/  ELECT P6, URZ, PT ;  /* 0x00000000003f782f */ /* 0x000fda00038c0000 */
.L_x_221:
[----:B------:R-:W0:Y:S01]  /*32490*/  LDC R3, c[0x0][0x28c] ;  /* 0x0000a300ff037b82 */ /* 0x000e220000000800 */
[----:B------:R-:W-:Y:S01]  /*324a0*/  BSSY B1, `(.L_x_202) ;  /* 0x0000038000017945 */ /* 0x000fe20003800000 */
[----:B0-----:R-:W-:-:S13]  /*324b0*/  ISETP.LT.OR P6, PT, R3, 0x1, !P6 ;  /* 0x000000010300780c */ /* 0x001fda00077c1670 */
[----:B------:R-:W-:Y:S05]  /*324c0*/  @P6 BRA `(.L_x_203) ;  /* 0x0000000000d46947 */ /* 0x000fea0003800000 */
[----:B------:R-:W-:Y:S01]  /*324d0*/  IMAD R2, R2, 0xe0, RZ ;  /* 0x000000e002027824 */ /* 0x000fe200078e02ff */
[----:B------:R-:W-:Y:S01]  /*324e0*/  MOV R4, R11 ;  /* 0x0000000b00047202 */ /* 0x000fe20000000f00 */
[----:B------:R-:W-:Y:S02]  /*324f0*/  IMAD.SHL.U32 R5, R5, 0x200, RZ ;  /* 0x0000020005057824 */ /* 0x000fe400078e00ff */
[----:B------:R-:W-:Y:S02]  /*32500*/  IMAD.MOV.U32 R14, RZ, RZ, RZ ;  /* 0x000000ffff0e7224 */ /* 0x000fe400078e00ff */
[----:B------:R-:W-:Y:S02]  /*32510*/  IMAD.MOV.U32 R3, RZ, RZ, R0 ;  /* 0x000000ffff037224 */ /* 0x000fe400078e0000 */
[----:B------:R-:W-:-:S07]  /*32520*/  IMAD.MOV.U32 R9, RZ, RZ, R6 ;  /* 0x000000ffff097224 */ /* 0x000fce00078e0006 */
.L_x_207:
[----:B------:R-:W0:Y:S01]  /*32530*/  S2R R13, SR_CgaCtaId ;  /* 0x00000000000d7919 */ /* 0x000e220000008800 */
[----:B------:R-:W-:-:S04]  /*32540*/  MOV R12, 0x400 ;  /* 0x00000400000c7802 */ /* 0x000fc80000000f00 */
[----:B0-----:R-:W-:Y:S02]  /*32550*/  LEA R16, R13, R12, 0x18 ;  /* 0x0000000c0d107211 */ /* 0x001fe400078ec0ff */
[----:B------:R-:W-:Y:S01]  /*32560*/  SHF.L.U32 R12, R3, 0x1f, RZ ;  /* 0x0000001f030c7819 */ /* 0x000fe200000006ff */
[----:B------:R-:W0:Y:S02]  /*32570*/  @!P3 LDC R13, c[0x0][0x500] ;  /* 0x00014000ff0dbb82 */ /* 0x000e240000000800 */
[----:B------:R-:W-:-:S04]  /*32580*/  IMAD R15, R9, 0x8, R16 ;  /* 0x00000008090f7824 */ /* 0x000fc800078e0210 */
[----:B------:R-:W1:Y:S02]  /*32590*/  SYNCS.PHASECHK.TRANS64.TRYWAIT P1, [R15+URZ+0x10], R12 ;  /* 0x0000100c0f0075a7 */ /* 0x000e64000802017f */
[----:B-1----:R-:W-:Y:S05]  /*325a0*/  @!P1 BRA `(.L_x_204) ;  /* 0x0000000c005c9947 */ /* 0x002fea0003800000 */
.L_x_222:
[----:B------:R-:W-:Y:S01]  /*325b0*/  UPRMT UR8, UR24, 0x9910, URZ ;  /* 0x0000991018087896 */ /* 0x000fe2000800003f */
[----:B0-----:R0:W-:Y:S03]  /*325c0*/  @!P3 SYNCS.ARRIVE.TRANS64 RZ, [R15+URZ], R13 ;  /* 0x0000000d0fffb9a7 */ /* 0x0011e6000800003f */
[----:B------:R-:W-:-:S06]  /*325d0*/  UISETP.NE.AND UP0, UPT, UR8, 0x2, UPT ;  /* 0x000000020800788c */ /* 0x000fcc000bf05270 */
[----:B------:R-:W-:-:S13]  /*325e0*/  PLOP3.LUT P1, PT, PT, PT, UP0, 0x80, 0x0 ;  /* 0x000000000000781c */ /* 0x000fda0003f2f008 */
[----:B0-----:R-:W-:Y:S05]  /*325f0*/  @P1 BRA `(.L_x_205) ;  /* 0x0000000000041947 */ /* 0x001fea0003800000 */
[----:B------:R-:W-:Y:S01]  /*32600*/  BPT.TRAP 0x1 ;  /* 0x000000040000795c */ /* 0x000fe20000300000 */
.L_x_205:
[----:B------:R-:W-:Y:S05]  /*32610*/  @P0 BRA `(.L_x_206) ;  /* 0x0000000000040947 */ /* 0x000fea0003800000 */
[----:B------:R-:W-:Y:S01]  /*32620*/  BPT.TRAP 0x1 ;  /* 0x000000040000795c */ /* 0x000fe20000300000 */
.L_x_206:
[--C-:B-1----:R-:W-:Y:S01]  /*32630*/  IMAD R12, R9, 0x10000, R16.reuse ;  /* 0x00010000090c7824 */ /* 0x102fe200078e0210 */
[----:B------:R-:W-:Y:S01]  /*32640*/  R2UR UR18, R5 ;  /* 0x00000000051272ca */ /* 0x000fe200000e0000 */
[----:B------:R-:W-:Y:S01]  /*32650*/  IMAD R16, R9, 0x7000, R16 ;  /* 0x0000700009107824 */ /* 0x000fe200078e0210 */
[----:B------:R-:W-:Y:S01]  /*32660*/  R2UR UR9, R15 ;  /* 0x000000000f0972ca */ /* 0x000fe200000e0000 */
[----:B------:R-:W-:Y:S01]  /*32670*/  UIADD3 UR14, UP0, UR22, 0xf0, URZ ;  /* 0x000000f0160e7890 */ /* 0x000fe2000ff1e03f */
[----:B------:R-:W-:Y:S01]  /*32680*/  R2UR UR8, R12 ;  /* 0x000000000c0872ca */ /* 0x000fe200000e0000 */
[----:B------:R-:W-:Y:S01]  /*32690*/  UIADD3 UR26, UP1, UR22, 0x1f0, URZ ;  /* 0x000001f0161a7890 */ /* 0x000fe2000ff3e03f */
[----:B------:R-:W-:Y:S01]  /*326a0*/  R2UR UR11, R16 ;  /* 0x00000000100b72ca */ /* 0x000fe200000e0000 */
[----:B------:R-:W-:Y:S01]  /*326b0*/  UIADD3.X UR15, URZ, UR23, URZ, UP0, !UPT ;  /* 0x000000173f0f7290 */ /* 0x000fe200087fe43f */
[----:B------:R-:W-:Y:S01]  /*326c0*/  R2UR UR10, R14 ;  /* 0x000000000e0a72ca */ /* 0x000fe200000e0000 */
[----:B------:R-:W-:Y:S01]  /*326d0*/  VIADD R9, R9, 0x1 ;  /* 0x0000000109097836 */ /* 0x000fe20000000000 */
[----:B------:R-:W-:Y:S01]  /*326e0*/  R2UR UR12, R10 ;  /* 0x000000000a0c72ca */ /* 0x000fe200000e0000 */
[----:B------:R-:W-:Y:S01]  /*326f0*/  UIADD3.X UR27, URZ, UR23, URZ, UP1, !UPT ;  /* 0x000000173f1b7290 */ /* 0x000fe20008ffe43f */
[----:B------:R-:W-:Y:S01]  /*32700*/  IADD3 R4, R4, -0x1, RZ ;  /* 0xffffffff04047810 */ /* 0x000fe20007ffe0ff */
[----:B------:R-:W-:Y:S01]  /*32710*/  UMOV UR16, 0x0 ;  /* 0x0000000000107882 */ /* 0x000fe20000000000 */
[----:B------:R-:W-:Y:S01]  /*32720*/  R2UR UR19, R2 ;  /* 0x00000000021372ca */ /* 0x000fe200000e0000 */
[----:B------:R-:W-:Y:S01]  /*32730*/  UMOV UR17, 0x10000000 ;  /* 0x1000000000117882 */ /* 0x000fe20000000000 */
[----:B------:R-:W-:Y:S01]  /*32740*/  ISETP.GT.AND P2, PT, R4, 0x1, PT ;  /* 0x000000010400780c */ /* 0x000fe20003f44270 */
[----:B------:R-:W-:Y:S01]  /*32750*/  UIADD3 UR8, UR8, 0x100, URZ ;  /* 0x0000010008087890 */ /* 0x000fe2000fffe03f */
[----:B------:R-:W-:Y:S01]  /*32760*/  ISETP.NE.AND P1, PT, R9, 0x2, PT ;  /* 0x000000020900780c */ /* 0x000fe20003f25270 */
[----:B------:R-:W-:Y:S01]  /*32770*/  UIADD3 UR13, UR11, 0x20100, URZ ;  /* 0x000201000b0d7890 */ /* 0x000fe2000fffe03f */
[----:B------:R-:W-:-:S02]  /*32780*/  VIADD R14, R14, 0x80 ;  /* 0x000000800e0e7836 */ /* 0x000fc40000000000 */
[----:B------:R-:W-:Y:S01]  /*32790*/  UMOV UR11, UR18 ;  /* 0x00000012000b7c82 */ /* 0x000fe20008000000 */
[----:B------:R-:W-:Y:S02]  /*327a0*/  SEL R12, RZ, 0x1, P1 ;  /* 0x00000001ff0c7807 */ /* 0x000fe40000800000 */
[----:B------:R-:W-:Y:S01]  /*327b0*/  SEL R9, R9, RZ, P1 ;  /* 0x000000ff09097207 */ /* 0x000fe20000800000 */
[----:B------:R0:W-:Y:S01]  /*327c0*/  UTMALDG.3D [UR8], [UR14], desc[UR16] ;  /* 0x000010080e0075b4 */ /* 0x0001e20008011000 */
[----:B------:R-:W-:Y:S01]  /*327d0*/  LOP3.LUT R3, R3, R12, RZ, 0x3c, !PT ;  /* 0x0000000c03037212 */ /* 0x000fe200078e3cff */
[----:B0-----:R-:W-:Y:S01]  /*327e0*/  UMOV UR8, UR13 ;  /* 0x0000000d00087c82 */ /* 0x001fe20008000000 */
[----:B------:R-:W-:Y:S02]  /*327f0*/  UMOV UR11, UR19 ;  /* 0x00000013000b7c82 */ /* 0x000fe40008000000 */
[----:B------:R0:W-:Y:S02]  /*32800*/  UTMALDG.3D [UR8], [UR26], desc[UR16] ;  /* 0x000010081a0075b4 */ /* 0x0001e40008011000 */
[----:B0-----:R-:W-:Y:S05]  /*32810*/  @P2 BRA `(.L_x_207) ;  /* 0xfffffffc00442947 */ /* 0x001fea000383ffff */
.L_x_203:
[----:B------:R-:W-:Y:S05]  /*32820*/  BSYNC B1 ;  /* 0x0000000000017941 */ /* 0x000fea0003800000 */
.L_x_202:
[----:B------:R-:W2:Y:S01]  /*32830*/  LDL.LU R16, [R1+0x3cc] ;  /* 0x0003cc0001107983 */ /* 0x000ea20000300800 */
[----:B------:R-:W-:Y:S01]  /*32840*/  LOP3.LUT P4, RZ, R8, 0xff, RZ, 0xc0, !PT ;  /* 0x000000ff08ff7812 */ /* 0x000fe2000788c0ff */
[----:B------:R-:W-:Y:S01]  /*32850*/  IMAD.IADD R6, R7, 0x1, R6 ;  /* 0x0000000107067824 */ /* 0x000fe200078e0206 */
[----:B------:R-:W-:Y:S01]  /*32860*/  ULDC.64 UR8, c[0x0][0x650] ;  /* 0x0001940000087ab9 */ /* 0x000fe20000000a00 */
[----:B------:R-:W3:Y:S01]  /*32870*/  LDL.LU R15, [R1+0x3d8] ;  /* 0x0003d800010f7983 */ /* 0x000ee20000300800 */
[----:B------:R-:W-:Y:S01]  /*32880*/  BSSY B1, `(.L_x_208) ;  /* 0x0000075000017945 */ /* 0x000fe20003800000 */
[----:B------:R-:W-:Y:S01]  /*32890*/  IMAD.MOV.U32 R5, RZ, RZ, -0x1 ;  /* 0xffffffffff057424 */ /* 0x000fe200078e00ff */
[----:B------:R-:W-:Y:S01]  /*328a0*/  SHF.R.U32.HI R2, RZ, 0x1, R6 ;  /* 0x00000001ff027819 */ /* 0x000fe20000011606 */
[----:B------:R-:W-:Y:S01]  /*328b0*/  IMAD.MOV.U32 R10, RZ, RZ, -0x1 ;  /* 0xffffffffff0a7424 */ /* 0x000fe200078e00ff */
[----:B------:R-:W-:Y:S02]  /*328c0*/  ISETP.GT.U32.AND P1, PT, R6, 0x1, PT ;  /* 0x000000010600780c */ /* 0x000fe40003f24070 */
[----:B------:R-:W-:-:S02]  /*328d0*/  LOP3.LUT R2, R2, 0x1, RZ, 0xc0, !PT ;  /* 0x0000000102027812 */ /* 0x000fc400078ec0ff */
[C---:B------:R-:W-:Y:S01]  /*328e0*/  ISETP.LT.U32.AND P1, PT, R7.reuse, 0x2, P1 ;  /* 0x000000020700780c */ /* 0x040fe20000f21070 */
[----:B------:R-:W0:Y:S01]  /*328f0*/  @P4 S2R R3, SR_CgaCtaId ;  /* 0x0000000000034919 */ /* 0x000e220000008800 */
[----:B------:R-:W-:Y:S02]  /*32900*/  ISETP.NE.U32.AND P2, PT, R2, 0x1, PT ;  /* 0x000000010200780c */ /* 0x000fe40003f45070 */
[----:B------:R-:W-:Y:S02]  /*32910*/  @P4 MOV R2, 0x400 ;  /* 0x0000040000024802 */ /* 0x000fe40000000f00 */
[----:B------:R-:W-:Y:S02]  /*32920*/  ISETP.GT.U32.AND P2, PT, R7, 0x1, !P2 ;  /* 0x000000010700780c */ /* 0x000fe40005744070 */
[----:B------:R-:W-:Y:S02]  /*32930*/  LOP3.LUT R6, R6, 0x1, RZ, 0xc0, !PT ;  /* 0x0000000106067812 */ /* 0x000fe400078ec0ff */
[----:B------:R-:W-:-:S02]  /*32940*/  PRMT R8, RZ, 0x7610, R8 ;  /* 0x00007610ff087816 */ /* 0x000fc40000000008 */
[----:B0-----:R-:W-:Y:S02]  /*32950*/  @P4 LEA R2, R3, R2, 0x18 ;  /* 0x0000000203024211 */ /* 0x001fe400078ec0ff */
[----:B------:R-:W-:Y:S02]  /*32960*/  SEL R3, RZ, 0x1, !P1 ;  /* 0x00000001ff037807 */ /* 0x000fe40004800000 */
[----:B------:R0:W-:Y:S02]  /*32970*/  @P4 SYNCS.ARRIVE.TRANS64.A1T0 RZ, [R2+URZ+0x38], RZ ;  /* 0x000038ff02ff49a7 */ /* 0x0001e4000810003f */
[----:B0-----:R-:W-:-:S04]  /*32980*/  SEL R2, RZ, 0x1, !P2 ;  /* 0x00000001ff027807 */ /* 0x001fc80005000000 */
[--C-:B------:R-:W-:Y:S01]  /*32990*/  LOP3.LUT R0, R2, R0, R3.reuse, 0x96, !PT ;  /* 0x0000000002007212 */ /* 0x100fe200078e9603 */
[----:B------:R-:W-:Y:S01]  /*329a0*/  IMAD.MOV.U32 R2, RZ, RZ, -0x1 ;  /* 0xffffffffff027424 */ /* 0x000fe200078e00ff */
[----:B------:R-:W-:Y:S02]  /*329b0*/  PRMT R3, RZ, 0x7610, R3 ;  /* 0x00007610ff037816 */ /* 0x000fe40000000003 */
[----:B---3--:R-:W-:-:S04]  /*329c0*/  IADD3 R15, P1, R15, UR20, RZ ;  /* 0x000000140f0f7c10 */ /* 0x008fc8000ff3e0ff */
[----:B--2---:R-:W-:Y:S01]  /*329d0*/  IADD3.X R16, R16, UR7, RZ, P1, !PT ;  /* 0x0000000710107c10 */ /* 0x004fe20008ffe4ff */
[----:B------:R0:W-:Y:S01]  /*329e0*/  STL [R1+0x3d8], R15 ;  /* 0x0003d80f01007387 */ /* 0x0001e20000100800 */
[----:B------:R-:W-:-:S03]  /*329f0*/  ISETP.GE.U32.AND P1, PT, R15, UR8, PT ;  /* 0x000000080f007c0c */ /* 0x000fc6000bf26070 */
[----:B------:R0:W-:Y:S01]  /*32a00*/  STL [R1+0x3cc], R16 ;  /* 0x0003cc1001007387 */ /* 0x0001e20000100800 */
[----:B------:R-:W-:-:S13]  /*32a10*/  ISETP.GE.U32.AND.EX P1, PT, R16, UR9, PT, P1 ;  /* 0x0000000910007c0c */ /* 0x000fda000bf26110 */
[----:B0-----:R-:W-:Y:S05]  /*32a20*/  @P1 BRA `(.L_x_209) ;  /* 0x0000000400681947 */ /* 0x001fea0003800000 */
[----:B------:R-:W0:Y:S01]  /*32a30*/  S2UR UR8, SR_CTAID.X ;  /* 0x00000000000879c3 */ /* 0x000e220000002500 */
[----:B------:R-:W-:Y:S01]  /*32a40*/  ULDC.64 UR10, c[0x0][0x628] ;  /* 0x00018a00000a7ab9 */ /* 0x000fe20000000a00 */
[----:B------:R-:W-:Y:S01]  /*32a50*/  ULDC UR9, c[0x0][0x150] ;  /* 0x0000540000097ab9 */ /* 0x000fe20000000800 */
[----:B------:R-:W-:Y:S01]  /*32a60*/  ISETP.NE.U32.AND P1, PT, RZ, UR10, PT ;  /* 0x0000000aff007c0c */ /* 0x000fe2000bf25070 */
[----:B------:R-:W-:Y:S01]  /*32a70*/  ULDC UR12, c[0x0][0x630] ;  /* 0x00018c00000c7ab9 */ /* 0x000fe20000000800 */
[----:B------:R-:W-:Y:S01]  /*32a80*/  ULDC UR14, c[0x0][0x154] ;  /* 0x00005500000e7ab9 */ /* 0x000fe20000000800 */
[----:B------:R-:W-:Y:S01]  /*32a90*/  IMAD.MOV.U32 R3, RZ, RZ, R16 ;  /* 0x000000ffff037224 */ /* 0x000fe200078e0010 */
[----:B------:R-:W-:Y:S01]  /*32aa0*/  ISETP.NE.AND.EX P1, PT, RZ, UR11, PT, P1 ;  /* 0x0000000bff007c0c */ /* 0x000fe2000bf25310 */
[----:B------:R-:W1:Y:S01]  /*32ab0*/  S2UR UR13, SR_CTAID.Y ;  /* 0x00000000000d79c3 */ /* 0x000e620000002600 */
[----:B0-----:R-:W-:-:S05]  /*32ac0*/  I2FP.F32.U32 R2, UR8 ;  /* 0x0000000800027c45 */ /* 0x001fca0008201000 */
[----:B------:R-:W-:Y:S01]  /*32ad0*/  FMUL R9, R2, UR9 ;  /* 0x0000000902097c20 */ /* 0x000fe20008400000 */
[----:B------:R-:W-:Y:S02]  /*32ae0*/  MOV R2, R15 ;  /* 0x0000000f00027202 */ /* 0x000fe40000000f00 */
[----:B-1----:R-:W-:-:S03]  /*32af0*/  I2FP.F32.U32 R12, UR13 ;  /* 0x0000000d000c7c45 */ /* 0x002fc60008201000 */
[----:B------:R-:W0:Y:S01]  /*32b00*/  F2I.U32.TRUNC.NTZ R9, R9 ;  /* 0x0000000900097305 */ /* 0x000e22000020f000 */
[----:B------:R-:W-:Y:S05]  /*32b10*/  @!P1 BRA `(.L_x_210) ;  /* 0x0000000000289947 */ /* 0x000fea0003800000 */
[----:B------:R-:W-:Y:S02]  /*32b20*/  ULDC UR9, c[0x0][0x634] ;  /* 0x00018d0000097ab9 */ /* 0x000fe40000000800 */
[----:B------:R-:W-:-:S05]  /*32b30*/  IADD3 R3, P1, R15, UR9, RZ ;  /* 0x000000090f037c10 */ /* 0x000fca000ff3e0ff */
[----:B------:R-:W-:-:S04]  /*32b40*/  IMAD.X R13, RZ, RZ, R16, P1 ;  /* 0x000000ffff0d7224 */ /* 0x000fc800008e0610 */
[----:B------:R-:W-:-:S04]  /*32b50*/  IMAD.WIDE.U32 R4, R13, UR10, RZ ;  /* 0x0000000a0d047c25 */ /* 0x000fc8000f8e00ff */
[----:B------:R-:W-:-:S04]  /*32b60*/  IMAD.WIDE.U32 R4, P1, R3, UR11, R4 ;  /* 0x0000000b03047c25 */ /* 0x000fc8000f820004 */
[----:B------:R-:W-:-:S04]  /*32b70*/  IMAD.WIDE.U32 R2, R3, UR10, RZ ;  /* 0x0000000a03027c25 */ /* 0x000fc8000f8e00ff */
[----:B------:R-:W-:Y:S01]  /*32b80*/  IMAD.MOV.U32 R2, RZ, RZ, R5 ;  /* 0x000000ffff027224 */ /* 0x000fe200078e0005 */
[----:B------:R-:W-:Y:S01]  /*32b90*/  IADD3 RZ, P2, R3, R4, RZ ;  /* 0x0000000403ff7210 */ /* 0x000fe20007f5e0ff */
[----:B------:R-:W-:-:S04]  /*32ba0*/  IMAD.X R3, RZ, RZ, RZ, P1 ;  /* 0x000000ffff037224 */ /* 0x000fc800008e06ff */
[----:B------:R-:W-:-:S08]  /*32bb0*/  IMAD.WIDE.U32.X R2, R13, UR11, R2, P2 ;  /* 0x0000000b0d027c25 */ /* 0x000fd000090e0402 */
.L_x_210:
[--C-:B------:R-:W-:Y:S01]  /*32bc0*/  SHF.R.U64 R10, R2, UR12, R3.reuse ;  /* 0x0000000c020a7c19 */ /* 0x100fe20008001203 */
[----:B------:R-:W-:Y:S01]  /*32bd0*/  ULDC.64 UR10, c[0x0][0x620] ;  /* 0x00018800000a7ab9 */ /* 0x000fe20000000a00 */
[----:B------:R-:W-:Y:S01]  /*32be0*/  SHF.R.U32.HI R2, RZ, UR12, R3 ;  /* 0x0000000cff027c19 */ /* 0x000fe20008011603 */
[----:B------:R-:W-:Y:S01]  /*32bf0*/  IMAD.MOV.U32 R3, RZ, RZ, R16 ;  /* 0x000000ffff037224 */ /* 0x000fe200078e0010 */
[----:B------:R-:W-:Y:S01]  /*32c00*/  IADD3 R13, P1, RZ, -R10, RZ ;  /* 0x8000000aff0d7210 */ /* 0x000fe20007f3e0ff */
[----:B------:R-:W-:Y:S01]  /*32c10*/  FMUL R12, R12, UR14 ;  /* 0x0000000e0c0c7c20 */ /* 0x000fe20008400000 */
[----:B------:R-:W-:Y:S01]  /*32c20*/  ULDC.64 UR14, c[0x0][0x640] ;  /* 0x00019000000e7ab9 */ /* 0x000fe20000000a00 */
[----:B0-----:R-:W-:Y:S02]  /*32c30*/  R2UR UR9, R9 ;  /* 0x00000000090972ca */ /* 0x001fe400000e0000 */
[----:B------:R-:W-:Y:S01]  /*32c40*/  IMAD.X R2, RZ, RZ, ~R2, P1 ;  /* 0x000000ffff027224 */ /* 0x000fe200008e0e02 */
[----:B------:R-:W-:Y:S01]  /*32c50*/  ISETP.NE.U32.AND P1, PT, RZ, UR14, PT ;  /* 0x0000000eff007c0c */ /* 0x000fe2000bf25070 */
[----:B------:R-:W0:Y:S02]  /*32c60*/  F2I.U32.TRUNC.NTZ R12, R12 ;  /* 0x0000000c000c7305 */ /* 0x000e24000020f000 */
[----:B------:R-:W-:Y:S01]  /*32c70*/  IMAD R2, R2, UR10, RZ ;  /* 0x0000000a02027c24 */ /* 0x000fe2000f8e02ff */
[----:B------:R-:W-:-:S03]  /*32c80*/  ISETP.NE.AND.EX P1, PT, RZ, UR15, PT, P1 ;  /* 0x0000000fff007c0c */ /* 0x000fc6000bf25310 */
[----:B------:R-:W-:Y:S01]  /*32c90*/  IMAD R5, R13, UR11, R2 ;  /* 0x0000000b0d057c24 */ /* 0x000fe2000f8e0202 */
[----:B------:R-:W-:-:S05]  /*32ca0*/  MOV R2, R15 ;  /* 0x0000000f00027202 */ /* 0x000fca0000000f00 */
[----:B------:R-:W-:Y:S01]  /*32cb0*/  IMAD.WIDE.U32 R2, R13, UR10, R2 ;  /* 0x0000000a0d027c25 */ /* 0x000fe2000f8e0002 */
[----:B------:R-:W-:Y:S01]  /*32cc0*/  ULDC UR10, c[0x0][0x618] ;  /* 0x00018600000a7ab9 */ /* 0x000fe20000000800 */
[----:B0-----:R-:W-:Y:S02]  /*32cd0*/  R2UR UR11, R12 ;  /* 0x000000000c0b72ca */ /* 0x001fe400000e0000 */
[----:B------:R-:W-:-:S05]  /*32ce0*/  IMAD.IADD R3, R3, 0x1, R5 ;  /* 0x0000000103037824 */ /* 0x000fca00078e0205 */
[--C-:B------:R-:W-:Y:S02]  /*32cf0*/  SHF.R.U64 R9, R2, UR10, R3.reuse ;  /* 0x0000000a02097c19 */ /* 0x100fe40008001203 */
[----:B------:R-:W-:Y:S01]  /*32d00*/  SHF.R.U32.HI R2, RZ, UR10, R3 ;  /* 0x0000000aff027c19 */ /* 0x000fe20008011603 */
[----:B------:R-:W-:-:S03]  /*32d10*/  ULDC UR10, c[0x0][0x608] ;  /* 0x00018200000a7ab9 */ /* 0x000fc60000000800 */
[--C-:B------:R-:W-:Y:S02]  /*32d20*/  SHF.R.U64 R13, R9, UR10, R2.reuse ;  /* 0x0000000a090d7c19 */ /* 0x100fe40008001202 */
[----:B------:R-:W-:Y:S01]  /*32d30*/  SHF.R.U32.HI R2, RZ, UR10, R2 ;  /* 0x0000000aff027c19 */ /* 0x000fe20008011602 */
[----:B------:R-:W-:-:S03]  /*32d40*/  ULDC UR10, c[0x0][0x658] ;  /* 0x00019600000a7ab9 */ /* 0x000fc60000000800 */
[--C-:B------:R-:W-:Y:S02]  /*32d50*/  SHF.R.U64 R12, R13, UR10, R2.reuse ;  /* 0x0000000a0d0c7c19 */ /* 0x100fe40008001202 */
[----:B------:R-:W-:-:S03]  /*32d60*/  SHF.R.U32.HI R15, RZ, UR10, R2 ;  /* 0x0000000aff0f7c19 */ /* 0x000fc60008011602 */
[----:B------:R-:W-:Y:S02]  /*32d70*/  IMAD.MOV.U32 R2, RZ, RZ, R12 ;  /* 0x000000ffff027224 */ /* 0x000fe400078e000c */
[----:B------:R-:W-:Y:S01]  /*32d80*/  IMAD.MOV.U32 R3, RZ, RZ, R15 ;  /* 0x000000ffff037224 */ /* 0x000fe200078e000f */
[----:B------:R-:W-:Y:S06]  /*32d90*/  @!P1 BRA `(.L_x_211) ;  /* 0x0000000000289947 */ /* 0x000fec0003800000 */
[----:B------:R-:W-:Y:S02]  /*32da0*/  ULDC UR10, c[0x0][0x64c] ;  /* 0x00019300000a7ab9 */ /* 0x000fe40000000800 */
[----:B------:R-:W-:-:S05]  /*32db0*/  IADD3 R3, P1, R12, UR10, RZ ;  /* 0x0000000a0c037c10 */ /* 0x000fca000ff3e0ff */
[----:B------:R-:W-:-:S04]  /*32dc0*/  IMAD.X R15, RZ, RZ, R15, P1 ;  /* 0x000000ffff0f7224 */ /* 0x000fc800008e060f */
[----:B------:R-:W-:-:S04]  /*32dd0*/  IMAD.WIDE.U32 R4, R15, UR14, RZ ;  /* 0x0000000e0f047c25 */ /* 0x000fc8000f8e00ff */
[----:B------:R-:W-:-:S04]  /*32de0*/  IMAD.WIDE.U32 R4, P1, R3, UR15, R4 ;  /* 0x0000000f03047c25 */ /* 0x000fc8000f820004 */
[----:B------:R-:W-:-:S04]  /*32df0*/  IMAD.WIDE.U32 R2, R3, UR14, RZ ;  /* 0x0000000e03027c25 */ /* 0x000fc8000f8e00ff */
[----:B------:R-:W-:Y:S01]  /*32e00*/  IMAD.MOV.U32 R2, RZ, RZ, R5 ;  /* 0x000000ffff027224 */ /* 0x000fe200078e0005 */
[----:B------:R-:W-:Y:S02]  /*32e10*/  IADD3 RZ, P2, R3, R4, RZ ;  /* 0x0000000403ff7210 */ /* 0x000fe40007f5e0ff */
[----:B------:R-:W-:-:S03]  /*32e20*/  IADD3.X R3, RZ, RZ, RZ, P1, !PT ;  /* 0x000000ffff037210 */ /* 0x000fc60000ffe4ff */
[----:B------:R-:W-:-:S08]  /*32e30*/  IMAD.WIDE.U32.X R2, R15, UR15, R2, P2 ;  /* 0x0000000f0f027c25 */ /* 0x000fd000090e0402 */
.L_x_211:
[----:B------:R-:W-:Y:S01]  /*32e40*/  ULDC UR10, c[0x0][0x648] ;  /* 0x00019200000a7ab9 */ /* 0x000fe20000000800 */
[----:B------:R-:W-:Y:S01]  /*32e50*/  UISETP.NE.AND UP0, UPT, UR37, URZ, UPT ;  /* 0x0000003f2500728c */ /* 0x000fe2000bf05270 */
[----:B------:R-:W-:Y:S01]  /*32e60*/  SHF.R.U64 R2, R2, UR10, R3 ;  /* 0x0000000a02027c19 */ /* 0x000fe20008001203 */
[----:B------:R-:W-:Y:S01]  /*32e70*/  ULDC UR10, c[0x0][0x638] ;  /* 0x00018e00000a7ab9 */ /* 0x000fe20000000800 */
[----:B------:R-:W-:Y:S01]  /*32e80*/  UIADD3 UR11, -UR11, URZ, URZ ;  /* 0x0000003f0b0b7290 */ /* 0x000fe2000fffe13f */
[----:B------:R-:W-:Y:S02]  /*32e90*/  LOP3.LUT R13, R13, UR6, RZ, 0xc0, !PT ;  /* 0x000000060d0d7c12 */ /* 0x000fe4000f8ec0ff */
[----:B------:R-:W-:Y:S01]  /*32ea0*/  IMAD.MOV R3, RZ, RZ, -R2 ;  /* 0x000000ffff037224 */ /* 0x000fe200078e0a02 */
[----:B------:R-:W-:Y:S02]  /*32eb0*/  LOP3.LUT R9, R9, UR4, RZ, 0xc0, !PT ;  /* 0x0000000409097c12 */ /* 0x000fe4000f8ec0ff */
[----:B------:R-:W-:Y:S01]  /*32ec0*/  IMAD R5, R2, UR5, R13 ;  /* 0x0000000502057c24 */ /* 0x000fe2000f8e020d */
[----:B------:R-:W-:Y:S01]  /*32ed0*/  PLOP3.LUT P1, PT, PT, PT, UP0, 0x40, 0x0 ;  /* 0x000000000000781c */ /* 0x000fe20003f2e808 */
[----:B------:R-:W-:Y:S01]  /*32ee0*/  IMAD R12, R3, UR10, R12 ;  /* 0x0000000a030c7c24 */ /* 0x000fe2000f8e020c */
[----:B------:R-:W-:Y:S01]  /*32ef0*/  UIADD3 UR10, -UR9, URZ, URZ ;  /* 0x0000003f090a7290 */ /* 0x000fe2000fffe13f */
[----:B------:R-:W-:Y:S01]  /*32f00*/  PLOP3.LUT P2, PT, PT, PT, UP0, 0x40, 0x0 ;  /* 0x000000000000781c */ /* 0x000fe20003f4e808 */
[----:B------:R-:W-:Y:S01]  /*32f10*/  IMAD.MOV.U32 R3, RZ, RZ, 0x1 ;  /* 0x00000001ff037424 */ /* 0x000fe200078e00ff */
[----:B------:R-:W-:-:S02]  /*32f20*/  ULDC UR9, c[0x0][0x144] ;  /* 0x0000510000097ab9 */ /* 0x000fc40000000800 */
[----:B------:R-:W-:-:S03]  /*32f30*/  UIMAD UR8, UR9, UR10, UR8 ;  /* 0x0000000a090872a4 */ /* 0x000fc6000f8e0208 */
[----:B------:R-:W-:Y:S02]  /*32f40*/  ULDC UR9, c[0x0][0x148] ;  /* 0x0000520000097ab9 */ /* 0x000fe40000000800 */
[----:B------:R-:W-:-:S03]  /*32f50*/  @UP0 UIMAD UR8, UR9, UR11, UR13 ;  /* 0x0000000b090802a4 */ /* 0x000fc6000f8e020d */
[----:B------:R-:W-:Y:S02]  /*32f60*/  ULDC UR9, c[0x0][0x600] ;  /* 0x0001800000097ab9 */ /* 0x000fe40000000800 */
[----:B------:R-:W-:Y:S02]  /*32f70*/  IMAD R12, R12, UR9, R9 ;  /* 0x000000090c0c7c24 */ /* 0x000fe4000f8e0209 */
[----:B------:R-:W-:Y:S01]  /*32f80*/  IMAD.U32 R2, RZ, RZ, UR8 ;  /* 0x00000008ff027e24 */ /* 0x000fe2000f8e00ff */
[----:B------:R-:W-:-:S03]  /*32f90*/  ULDC UR8, c[0x0][0x610] ;  /* 0x0001840000087ab9 */ /* 0x000fc60000000800 */
[----:B------:R-:W-:-:S05]  /*32fa0*/  IMAD R5, R5, UR8, R2 ;  /* 0x0000000805057c24 */ /* 0x000fca000f8e0202 */
[----:B------:R-:W-:Y:S02]  /*32fb0*/  SEL R2, R12, R5, P1 ;  /* 0x000000050c027207 */ /* 0x000fe40000800000 */
[----:B------:R-:W-:-:S07]  /*32fc0*/  SEL R5, R5, R12, P2 ;  /* 0x0000000c05057207 */ /* 0x000fce0001000000 */
.L_x_209:
[----:B------:R-:W-:Y:S05]  /*32fd0*/  BSYNC B1 ;  /* 0x0000000000017941 */ /* 0x000fea0003800000 */
.L_x_208:
[----:B------:R-:W-:-:S13]  /*32fe0*/  LOP3.LUT P1, RZ, R3, 0xff, RZ, 0xc0, !PT ;  /* 0x000000ff03ff7812 */ /* 0x000fda000782c0ff */
[----:B------:R-:W-:Y:S05]  /*32ff0*/  @P1 BRA `(.L_x_212) ;  /* 0xfffffff400181947 */ /* 0x000fea000383ffff */
[----:B------:R-:W-:Y:S05]  /*33000*/  BSYNC B0 ;  /* 0x0000000000007941 */ /* 0x000fea0003800000 */
.L_x_200:
[----:B------:R-:W-:-:S03]  /*33010*/  UMOV UR8, 0xffffffff ;  /* 0xffffffff00087882 */ /* 0x000fc60000000000 */
[----:B------:R-:W-:Y:S05]  /*33020*/  BRA.DIV UR8, `(.L_x_213) ;  /* 0x0000000208d07947 */ /* 0x000fea000b800000 */
[----:B------:R-:W-:-:S13]  /*33030*/  ELECT P6, URZ, PT ;  /* 0x00000000003f782f */ /* 0x000fda00038c0000 */
.L_x_225:
[----:B------:R-:W-:Y:S04]  /*33040*/  BSSY B0, `(.L_x_214) ;  /* 0x000001a000007945 */ /* 0x000fe80003800000 */
[----:B------:R-:W-:Y:S05]  /*33050*/  @!P6 BRA `(.L_x_215) ;  /* 0x000000000060e947 */ /* 0x000fea0003800000 */
[----:B------:R-:W-:-:S04]  /*33060*/  ULOP3.LUT UR8, UR36, 0x2, URZ, 0xfc, !UPT ;  /* 0x0000000224087892 */ /* 0x000fc8000f8efc3f */
[----:B------:R-:W-:-:S06]  /*33070*/  UISETP.NE.AND UP0, UPT, UR8, 0x3, UPT ;  /* 0x000000030800788c */ /* 0x000fcc000bf05270 */
[----:B------:R-:W-:-:S13]  /*33080*/  PLOP3.LUT P0, PT, PT, PT, UP0, 0x80, 0x0 ;  /* 0x000000000000781c */ /* 0x000fda0003f0f008 */
[----:B------:R-:W-:Y:S05]  /*33090*/  @!P0 BRA `(.L_x_216) ;  /* 0x0000000000048947 */ /* 0x000fea0003800000 */
[----:B------:R-:W-:Y:S01]  /*330a0*/  BPT.TRAP 0x1 ;  /* 0x000000040000795c */ /* 0x000fe20000300000 */
.L_x_216:
[----:B------:R-:W0:Y:S01]  /*330b0*/  S2R R3, SR_CgaCtaId ;  /* 0x0000000000037919 */ /* 0x000e220000008800 */
[----:B------:R-:W-:-:S04]  /*330c0*/  MOV R2, 0x400 ;  /* 0x0000040000027802 */ /* 0x000fc80000000f00 */
[----:B0-----:R-:W-:Y:S02]  /*330d0*/  LEA R3, R3, R2, 0x18 ;  /* 0x0000000203037211 */ /* 0x001fe400078ec0ff */
[----:B------:R-:W-:-:S03]  /*330e0*/  SHF.L.U32 R2, R0, 0x1f, RZ ;  /* 0x0000001f00027819 */ /* 0x000fc600000006ff */
[----:B------:R-:W-:-:S05]  /*330f0*/  VIADD R3, R3, 0x10 ;  /* 0x0000001003037836 */ /* 0x000fca0000000000 */
[----:B------:R-:W-:-:S04]  /*33100*/  LEA R5, R6, R3, 0x3 ;  /* 0x0000000306057211 */ /* 0x000fc800078e18ff */
[----:B------:R-:W0:Y:S02]  /*33110*/  SYNCS.PHASECHK.TRANS64.TRYWAIT P0, [R5+URZ], R2 ;  /* 0x00000002050075a7 */ /* 0x000e24000800017f */
[----:B0-----:R-:W-:Y:S05]  /*33120*/  @!P0 BRA `(.L_x_217) ;  /* 0x0000000000b08947 */ /* 0x001fea0003800000 */
.L_x_226:
[----:B------:R-:W-:-:S05]  /*33130*/  VIADD R6, R6, 0x1 ;  /* 0x0000000106067836 */ /* 0x000fca0000000000 */
[----:B------:R-:W-:-:S04]  /*33140*/  ISETP.NE.AND P0, PT, R6, 0x2, PT ;  /* 0x000000020600780c */ /* 0x000fc80003f05270 */
[----:B0-----:R-:W-:Y:S02]  /*33150*/  SEL R5, RZ, 0x1, P0 ;  /* 0x00000001ff057807 */ /* 0x001fe40000000000 */
[----:B------:R-:W-:Y:S02]  /*33160*/  SEL R6, R6, RZ, P0 ;  /* 0x000000ff06067207 */ /* 0x000fe40000000000 */
[----:B------:R-:W-:-:S03]  /*33170*/  LOP3.LUT R0, R0, R5, RZ, 0x3c, !PT ;  /* 0x0000000500007212 */ /* 0x000fc600078e3cff */
[----:B------:R-:W-:Y:S01]  /*33180*/  IMAD R3, R6, 0x8, R3 ;  /* 0x0000000806037824 */ /* 0x000fe200078e0203 */
[----:B------:R-:W-:-:S07]  /*33190*/  SHF.L.U32 R0, R0, 0x1f, RZ ;  /* 0x0000001f00007819 */ /* 0x000fce00000006ff */
.L_x_218:
[----:B0-----:R0:W1:Y:S02]  /*331a0*/  SYNCS.PHASECHK.TRANS64.TRYWAIT P0, [R3+URZ], R0 ;  /* 0x00000000030075a7 */ /* 0x001064000800017f */
[----:B-1----:R-:W-:Y:S05]  /*331b0*/  @!P0 NANOSLEEP.SYNCS 0x989680 ;  /* 0x009896800000895d */ /* 0x002fea0003900000 */
[----:B------:R-:W1:Y:S02]  /*331c0*/  @!P0 SYNCS.PHASECHK.TRANS64 P0, [R3+URZ], R0 ;  /* 0x00000000030085a7 */ /* 0x000e64000800007f */
[----:B-1----:R-:W-:Y:S05]  /*331d0*/  @!P0 BRA `(.L_x_218) ;  /* 0xfffffffc00f08947 */ /* 0x002fea000383ffff */
.L_x_215:
[----:B------:R-:W-:Y:S05]  /*331e0*/  BSYNC B0 ;  /* 0x0000000000007941 */ /* 0x000fea0003800000 */
.L_x_214:
[----:B------:R-:W-:Y:S05]  /*331f0*/  EXIT ;  /* 0x000000000000794d */ /* 0x000fea0003800000 */
.L_x_17:
[----:B-1----:R1:W3:Y:S02]  /*33200*/  SYNCS.PHASECHK.TRANS64.TRYWAIT P1, [R3+URZ], R2 ;  /* 0x00000002030075a7 */ /* 0x0022e4000802017f */
[----:B---3--:R-:W-:Y:S05]  /*33210*/  @!P1 NANOSLEEP.SYNCS 0x989680 ;  /* 0x009896800000995d */ /* 0x008fea0003900000 */
[----:B------:R-:W3:Y:S02]  /*33220*/  @!P1 SYNCS.PHASECHK.TRANS64 P1, [R3+URZ], R2 ;  /* 0x00000002030095a7 */ /* 0x000ee4000802007f */
[----:B---3--:R-:W-:Y:S05]  /*33230*/  @!P1 BRA `(.L_x_17) ;  /* 0xfffffffc00f09947 */ /* 0x008fea000383ffff */
[----:B------:R-:W-:Y:S05]  /*33240*/  BRA `(.L_x_16) ;  /* 0xfffffce000907947 */ /* 0x000fea000383ffff */
.L_x_22:
[----:B--2---:R2:W3:Y:S02]  /*33250*/  SYNCS.PHASECHK.TRANS64.TRYWAIT P1, [R2+URZ], R3 ;  /* 0x00000003020075a7 */ /* 0x0044e4000802017f */
[----:B---3--:R-:W-:Y:S05]  /*33260*/  @!P1 NANOSLEEP.SYNCS 0x989680 ;  /* 0x009896800000995d */ /* 0x008fea0003900000 */
[----:B------:R-:W3:Y:S02]  /*33270*/  @!P1 SYNCS.PHASECHK.TRANS64 P1, [R2+URZ], R3 ;  /* 0x00000003020095a7 */ /* 0x000ee4000802007f */
[----:B---3--:R-:W-:Y:S05]  /*33280*/  @!P1 BRA `(.L_x_22) ;  /* 0xfffffffc00f09947 */ /* 0x008fea000383ffff */
[----:B------:R-:W-:Y:S05]  /*33290*/  BRA `(.L_x_21) ;  /* 0xfffffd9800307947 */ /* 0x000fea000383ffff */
.L_x_201:
[----:B------:R-:W-:Y:S01]  /*332a0*/  BSSY B1, `(.L_x_219) ;  /* 0x0000006000017945 */ /* 0x000fe20003800000 */
[----:B------:R-:W-:-:S07]  /*332b0*/  IMAD.MOV.U32 R15, RZ, RZ, -0x1 ;  /* 0xffffffffff0f7424 */ /* 0x000fce00078e00ff */
[----:B------:R-:W-:Y:S05]  /*332c0*/  WARPSYNC.COLLECTIVE R15, `(.L_x_220) ;  /* 0x000000000f0c7348 */ /* 0x000fea0003c00000 */
[----:B------:R-:W-:Y:S02]  /*332d0*/  ELECT P6, UR62, PT ;  /* 0x00000000003e782f */ /* 0x000fe400038c0000 */
[----:B------:R-:W-:Y:S01]  /*332e0*/  MOV R14, UR62 ;  /* 0x0000003e000e7c02 */ /* 0x000fe20008000f00 */
[----:B------:R-:W-:Y:S10]  /*332f0*/  ENDCOLLECTIVE ;  /* 0x000000000000791b */ /* 0x000ff40003800000 */
.L_x_220:
[----:B------:R-:W-:Y:S05]  /*33300*/  BSYNC B1 ;  /* 0x0000000000017941 */ /* 0x000fea0003800000 */
.L_x_219:
[----:B------:R-:W-:Y:S05]  /*33310*/  BRA `(.L_x_221) ;  /* 0xfffffff0005c7947 */ /* 0x000fea000383ffff */
.L_x_204:
[----:B-1----:R1:W2:Y:S02]  /*33320*/  SYNCS.PHASECHK.TRANS64.TRYWAIT P1, [R15+URZ+0x10], R12 ;  /* 0x0000100c0f0075a7 */ /* 0x0022a4000802017f */
[----:B--2---:R-:W-:Y:S05]  /*33330*/  @!P1 NANOSLEEP.SYNCS 0x989680 ;  /* 0x009896800000995d */ /* 0x004fea0003900000 */
[----:B------:R-:W2:Y:S02]  /*33340*/  @!P1 SYNCS.PHASECHK.TRANS64 P1, [R15+URZ+0x10], R12 ;  /* 0x0000100c0f0095a7 */ /* 0x000ea4000802007f */
[----:B--2---:R-:W-:Y:S05]  /*33350*/  @!P1 BRA `(.L_x_204) ;  /* 0xfffffffc00f09947 */ /* 0x004fea000383ffff */
[----:B------:R-:W-:Y:S05]  /*33360*/  BRA `(.L_x_222) ;  /* 0xfffffff000907947 */ /* 0x000fea000383ffff */
.L_x_213:
[----:B------:R-:W-:Y:S01]  /*33370*/  BSSY B0, `(.L_x_223) ;  /* 0x0000006000007945 */ /* 0x000fe20003800000 */
[----:B------:R-:W-:-:S07]  /*33380*/  IMAD.MOV.U32 R15, RZ, RZ, -0x1 ;  /* 0xffffffffff0f7424 */ /* 0x000fce00078e00ff */
[----:B------:R-:W-:Y:S05]  /*33390*/  WARPSYNC.COLLECTIVE R15, `(.L_x_224) ;  /* 0x000000000f0c7348 */ /* 0x000fea0003c00000 */
[----:B------:R-:W-:Y:S02]  /*333a0*/  ELECT P6, UR62, PT ;  /* 0x00000000003e782f */ /* 0x000fe400038c0000 */
[----:B------:R-:W-:Y:S01]  /*333b0*/  MOV R14, UR62 ;  /* 0x0000003e000e7c02 */ /* 0x000fe20008000f00 */
[----:B------:R-:W-:Y:S10]  /*333c0*/  ENDCOLLECTIVE ;  /* 0x000000000000791b */ /* 0x000ff40003800000 */
.L_x_224:
[----:B------:R-:W-:Y:S05]  /*333d0*/  BSYNC B0 ;  /* 0x0000000000007941 */ /* 0x000fea0003800000 */
.L_x_223:
[----:B------:R-:W-:Y:S05]  /*333e0*/  BRA `(.L_x_225) ;  /* 0xfffffffc00147947 */ /* 0x000fea000383ffff */
.L_x_217:
[----:B0-----:R0:W1:Y:S02]  /*333f0*/  SYNCS.PHASECHK.TRANS64.TRYWAIT P0, [R5+URZ], R2 ;  /* 0x00000002050075a7 */ /* 0x001064000800017f */
[----:B-1----:R-:W-:Y:S05]  /*33400*/  @!P0 NANOSLEEP.SYNCS 0x989680 ;  /* 0x009896800000895d */ /* 0x002fea0003900000 */
[----:B------:R-:W1:Y:S02]  /*33410*/  @!P0 SYNCS.PHASECHK.TRANS64 P0, [R5+URZ], R2 ;  /* 0x00000002050085a7 */ /* 0x000e64000800007f */
[----:B-1----:R-:W-:Y:S05]  /*33420*/  @!P0 BRA `(.L_x_217) ;  /* 0xfffffffc00f08947 */ /* 0x002fea000383ffff */
[----:B------:R-:W-:Y:S05]  /*33430*/  BRA `(.L_x_226) ;  /* 0xfffffffc003c7947 */ /* 0x000fea000383ffff */
.L_x_227:
[----:B------:R-:W-:-:S00]  /*33440*/  BRA `(.L_x_227) ;  /* 0xfffffffc00fc7947 */ /* 0x000fc0000383ffff */
[----:B------:R-:W-:-:S00]  /*33450*/  NOP ;  /* 0x0000000000007918 */ /* 0x000fc00000000000 */
        /* <DEDUP_REMOVED lines=10> */
.L_x_228:


//--------------------- .nv.global.init           --------------------------
	.section	.nv.global.init,"aw",@progbits
.nv.global.init:
	.type		$str$22,@object
	.size		$str$22,($str$23 - $str$22)
$str$22:
        /*0000*/ 	.byte	0x6b, 0x5f, 0x74, 0x69, 0x6c, 0x65, 0x5f, 0x63, 0x6f, 0x75, 0x6e, 0x74, 0x20, 0x3e, 0x3d, 0x20
        /*0010*/ 	.byte	0x31, 0x00
	.type		$str$23,@object
	.size		$str$23,(__unnamed_1 - $str$23)
$str$23:
        /*0012*/ 	.byte	0x2f, 0x74, 0x6d, 0x70, 0x2f, 0x63, 0x75, 0x74, 0x6c, 0x61, 0x73, 0x73, 0x5f, 0x73, 0x77, 0x65
        /*0022*/ 	.byte	0x65, 0x70, 0x5f, 0x73, 0x72, 0x63, 0x2f, 0x69, 0x6e, 0x63, 0x6c, 0x75, 0x64, 0x65, 0x2f, 0x63
        /*0032*/ 	.byte	0x75, 0x74, 0x6c, 0x61, 0x73, 0x73, 0x2f, 0x67, 0x65, 0x6d, 0x6d, 0x2f, 0x63, 0x6f, 0x6c, 0x6c
        /*0042*/ 	.byte	0x65, 0x63, 0x74, 0x69, 0x76, 0x65, 0x2f, 0x73, 0x6d, 0x39, 0x30, 0x5f, 0x6d, 0x6d, 0x61, 0x5f
        /*0052*/ 	.byte	0x74, 0x6d, 0x61, 0x5f, 0x67, 0x6d, 0x6d, 0x61, 0x5f, 0x73, 0x73, 0x5f, 0x77, 0x61, 0x72, 0x70
        /*0062*/ 	.byte	0x73, 0x70, 0x65, 0x63, 0x69, 0x61, 0x6c, 0x69, 0x7a, 0x65, 0x64, 0x2e, 0x68, 0x70, 0x70, 0x00
	.type		__unnamed_1,@object
	.size		__unnamed_1,(.L_0 - __unnamed_1)
__unnamed_1:
        /* <DEDUP_REMOVED lines=173> */
        /*0b42*/ 	.byte	0x69, 0x74, 0x79, 0x5d, 0x00
.L_0:


//--------------------- .nv.shared._ZN7cutlass13device_kernelINS_4gemm6kernel13GemmUniversalIN4cute5tupleIJiiiiEEENS1_10collective13CollectiveMmaINS1_34MainloopSm90TmaGmmaWarpSpecializedILi2ENS5_IJNS4_1CILi1EEESB_SB_EEENS1_35KernelTmaWarpSpecializedCooperativeEEENS5_IJNSA_ILi512EEENSA_ILi224EEENSA_ILi128EEEEEEaNS5_IJlSB_lEEEaSJ_NS4_8TiledMMAINS4_8MMA_AtomIJNS4_4SM904GMMA26MMA_64x32x32_S32S8S8_SS_TNEEEENS4_6LayoutINS5_IJNSA_ILi2EEESB_SB_EEENS5_IJSB_NSA_ILi0EEEST_EEEEENS5_IJNS4_10UnderscoreESW_SW_EEEEENS4_13SM90_TMA_LOADENS4_14ComposedLayoutINS4_7SwizzleILi3ELi4ELi3EEENS4_18smem_ptr_flag_bitsILi8EEENSQ_INS5_IJNSA_ILi8EEESH_EEENS5_IJSH_SB_EEEEEEEvNS4_8identityESZ_S19_vS1A_EENS_8epilogue10collective6detail29Sm90TmaWarpSpecializedAdapterINS1D_15DefaultEpilogueIaSJ_SJ_NS1C_6thread17LinearCombinationIaLi1EiiLNS1H_9ScaleType4KindE0ELNS_15FloatRoundStyleE2EaEENS1_15EpilogueDefaultEEEEEvvEEEEvNT_6ParamsE --------------------------
	.section	.nv.shared._ZN7cutlass13device_kernelINS_4gemm6kernel13GemmUniversalIN4cute5tupleIJiiiiEEENS1_10collective13CollectiveMmaINS1_34MainloopSm90TmaGmmaWarpSpecializedILi2ENS5_IJNS4_1CILi1EEESB_SB_EEENS1_35KernelTmaWarpSpecializedCooperativeEEENS5_IJNSA_ILi512EEENSA_ILi224EEENSA_ILi128EEEEEEaNS5_IJlSB_lEEEaSJ_NS4_8TiledMMAINS4_8MMA_AtomIJNS4_4SM904GMMA26MMA_64x32x32_S32S8S8_SS_TNEEEENS4_6LayoutINS5_IJNSA_ILi2EEESB_SB_EEENS5_IJSB_NSA_ILi0EEEST_EEEEENS5_IJNS4_10UnderscoreESW_SW_EEEEENS4_13SM90_TMA_LOADENS4_14ComposedLayoutINS4_7SwizzleILi3ELi4ELi3EEENS4_18smem_ptr_flag_bitsILi8EEENSQ_INS5_IJNSA_ILi8EEESH_EEENS5_IJSH_SB_EEEEEEEvNS4_8identityESZ_S19_vS1A_EENS_8epilogue10collective6detail29Sm90TmaWarpSpecializedAdapterINS1D_15DefaultEpilogueIaSJ_SJ_NS1C_6thread17LinearCombinationIaLi1EiiLNS1H_9ScaleType4KindE0ELNS_15FloatRoundStyleE2EaEENS1_15EpilogueDefaultEEEEEvvEEEEvNT_6ParamsE,"aw",@nobits
	.sectionflags	@""
	.align	16
	.zero		1024


//--------------------- .nv.shared.reserved.0     --------------------------
	.section	.nv.shared.reserved.0,"aw",@nobits
	.weak		__nv_reservedSMEM_offset_0_alias
	.size		__nv_reservedSMEM_offset_0_alias, 0, 0
	.other		__nv_reservedSMEM_offset_0_alias,@"STO_CUDA_RESERVED_SHARED STV_DEFAULT"
__nv_reservedSMEM_offset_0_alias:
	.zero		0


//--------------------- .nv.global                --------------------------
	.section	.nv.global,"aw",@nobits
.nv.global:
	.type		_ZN39_INTERNAL_c37bd607_4_k_cu_e9fed8bf_27144cute1_E,@object
	.size		_ZN39_INTERNAL_c37bd607_4_k_cu_e9fed8bf_27144cute1_E,(_ZN39_INTERNAL_c37bd607_4_k_cu_e9fed8bf_27144cuda3std3__45__cpo6cbeginE - _ZN39_INTERNAL_c37bd607_4_k_cu_e9fed8bf_27144cute1_E)
_ZN39_INTERNAL_c37bd607_4_k_cu_e9fed8bf_27144cute1_E:
	.zero		1
	.type		_ZN39_INTERNAL_c37bd607_4_k_cu_e9fed8bf_27144cuda3std3__45__cpo6cbeginE,@object
	.size		_ZN39_INTERNAL_c37bd607_4_k_cu_e9fed8bf_27144cuda3std3__45__cpo6cbeginE,(_ZN39_INTERNAL_c37bd607_4_k_cu_e9fed8bf_27144cuda3std3__48in_placeE - _ZN39_INTERNAL_c37bd607_4_k_cu_e9fed8bf_27144cuda3std3__45__cpo6cbeginE)
_ZN39_INTERNAL_c37bd607_4_k_cu_e9fed8bf_27144cuda3std3__45__cpo6cbeginE:
	.zero		1
	.type		_ZN39_INTERNAL_c37bd607_4_k_cu_e9fed8bf_27144cuda3std3__48in_placeE,@object
	.size		_ZN39_INTERNAL_c37bd607_4_k_cu_e9fed8bf_27144cuda3std3__48in_placeE,(_ZN39_INTERNAL_c37bd607_4_k_cu_e9fed8bf_27144cuda3std6ranges3__45__cpo9iter_moveE - _ZN39_INTERNAL_c37bd607_4_k_cu_e9fed8bf_27144cuda3std3__48in_placeE)
_ZN39_INTERNAL_c37bd607_4_k_cu_e9fed8bf_27144cuda3std3__48in_placeE:
	.zero		1
	.type		_ZN39_INTERNAL_c37bd607_4_k_cu_e9fed8bf_27144cuda3std6ranges3__45__cpo9iter_moveE,@object
	.size		_ZN39_INTERNAL_c37bd607_4_k_cu_e9fed8bf_27144cuda3std6ranges3__45__cpo9iter_moveE,(_ZN39_INTERNAL_c37bd607_4_k_cu_e9fed8bf_27144cuda3std3__45__cpo5beginE - _ZN39_INTERNAL_c37bd607_4_k_cu_e9fed8bf_27144cuda3std6ranges3__45__cpo9iter_moveE)
_ZN39_INTERNAL_c37bd607_4_k_cu_e9fed8bf_27144cuda3std6ranges3__45__cpo9iter_moveE:
	.zero		1
	.type		_ZN39_INTERNAL_c37bd607_4_k_cu_e9fed8bf_27144cuda3std3__45__cpo5beginE,@object
	.size		_ZN39_INTERNAL_c37bd607_4_k_cu_e9fed8bf_27144cuda3std3__45__cpo5beginE,(_ZN39_INTERNAL_c37bd607_4_k_cu_e9fed8bf_27144cuda3std3__441_GLOBAL__N__c37bd607_4_k_cu_e9fed8bf_27146ignoreE - _ZN39_INTERNAL_c37bd607_4_k_cu_e9fed8bf_27144cuda3std3__45__cpo5beginE)
_ZN39_INTERNAL_c37bd607_4_k_cu_e9fed8bf_27144cuda3std3__45__cpo5beginE:
	.zero		1
	.type		_ZN39_INTERNAL_c37bd607_4_k_cu_e9fed8bf_27144cuda3std3__441_GLOBAL__N__c37bd607_4_k_cu_e9fed8bf_27146ignoreE,@object
	.size		_ZN39_INTERNAL_c37bd607_4_k_cu_e9fed8bf_27144cuda3std3__441_GLOBAL__N__c37bd607_4_k_cu_e9fed8bf_27146ignoreE,(_ZN39_INTERNAL_c37bd607_4_k_cu_e9fed8bf_27144cute7productE - _ZN39_INTERNAL_c37bd607_4_k_cu_e9fed8bf_27144cuda3std3__441_GLOBAL__N__c37bd607_4_k_cu_e9fed8bf_27146ignoreE)
_ZN39_INTERNAL_c37bd607_4_k_cu_e9fed8bf_27144cuda3std3__441_GLOBAL__N__c37bd607_4_k_cu_e9fed8bf_27146ignoreE:
	.zero		1
	.type		_ZN39_INTERNAL_c37bd607_4_k_cu_e9fed8bf_27144cute7productE,@object
	.size		_ZN39_INTERNAL_c37bd607_4_k_cu_e9fed8bf_27144cute7productE,(_ZN39_INTERNAL_c37bd607_4_k_cu_e9fed8bf_27144cuda3std3__45__cpo3endE - _ZN39_INTERNAL_c37bd607_4_k_cu_e9fed8bf_27144cute7productE)
_ZN39_INTERNAL_c37bd607_4_k_cu_e9fed8bf_27144cute7productE:
	.zero		1
	.type		_ZN39_INTERNAL_c37bd607_4_k_cu_e9fed8bf_27144cuda3std3__45__cpo3endE,@object
	.size		_ZN39_INTERNAL_c37bd607_4_k_cu_e9fed8bf_27144cuda3std3__45__cpo3endE,(_ZN39_INTERNAL_c37bd607_4_k_cu_e9fed8bf_27144cuda3std3__419piecewise_constructE - _ZN39_INTERNAL_c37bd607_4_k_cu_e9fed8bf_27144cuda3std3__45__cpo3endE)
_ZN39_INTERNAL_c37bd607_4_k_cu_e9fed8bf_27144cuda3std3__45__cpo3endE:
	.zero		1
	.type		_ZN39_INTERNAL_c37bd607_4_k_cu_e9fed8bf_27144cuda3std3__419piecewise_constructE,@object
	.size		_ZN39_INTERNAL_c37bd607_4_k_cu_e9fed8bf_27144cuda3std3__419piecewise_constructE,(_ZN39_INTERNAL_c37bd607_4_k_cu_e9fed8bf_27144cuda3std3__45__cpo4cendE - _ZN39_INTERNAL_c37bd607_4_k_cu_e9fed8bf_27144cuda3std3__419piecewise_constructE)
_ZN39_INTERNAL_c37bd607_4_k_cu_e9fed8bf_27144cuda3std3__419piecewise_constructE:
	.zero		1
	.type		_ZN39_INTERNAL_c37bd607_4_k_cu_e9fed8bf_27144cuda3std3__45__cpo4cendE,@object
	.size		_ZN39_INTERNAL_c37bd607_4_k_cu_e9fed8bf_27144cuda3std3__45__cpo4cendE,(_ZN39_INTERNAL_c37bd607_4_k_cu_e9fed8bf_27144cuda3std6ranges3__45__cpo4swapE - _ZN39_INTERNAL_c37bd607_4_k_cu_e9fed8bf_27144cuda3std3__45__cpo4cendE)
_ZN39_INTERNAL_c37bd607_4_k_cu_e9fed8bf_27144cuda3std3__45__cpo4cendE:
	.zero		1
	.type		_ZN39_INTERNAL_c37bd607_4_k_cu_e9fed8bf_27144cuda3std6ranges3__45__cpo4swapE,@object
	.size		_ZN39_INTERNAL_c37bd607_4_k_cu_e9fed8bf_27144cuda3std6ranges3__45__cpo4swapE,(.L_8 - _ZN39_INTERNAL_c37bd607_4_k_cu_e9fed8bf_27144cuda3std6ranges3__45__cpo4swapE)
_ZN39_INTERNAL_c37bd607_4_k_cu_e9fed8bf_27144cuda3std6ranges3__45__cpo4swapE:
	.zero		1
.L_8:


//--------------------- .nv.constant0._ZN7cutlass13device_kernelINS_4gemm6kernel13GemmUniversalIN4cute5tupleIJiiiiEEENS1_10collective13CollectiveMmaINS1_34MainloopSm90TmaGmmaWarpSpecializedILi2ENS5_IJNS4_1CILi1EEESB_SB_EEENS1_35KernelTmaWarpSpecializedCooperativeEEENS5_IJNSA_ILi512EEENSA_ILi224EEENSA_ILi128EEEEEEaNS5_IJlSB_lEEEaSJ_NS4_8TiledMMAINS4_8MMA_AtomIJNS4_4SM904GMMA26MMA_64x32x32_S32S8S8_SS_TNEEEENS4_6LayoutINS5_IJNSA_ILi2EEESB_SB_EEENS5_IJSB_NSA_ILi0EEEST_EEEEENS5_IJNS4_10UnderscoreESW_SW_EEEEENS4_13SM90_TMA_LOADENS4_14ComposedLayoutINS4_7SwizzleILi3ELi4ELi3EEENS4_18smem_ptr_flag_bitsILi8EEENSQ_INS5_IJNSA_ILi8EEESH_EEENS5_IJSH_SB_EEEEEEEvNS4_8identityESZ_S19_vS1A_EENS_8epilogue10collective6detail29Sm90TmaWarpSpecializedAdapterINS1D_15DefaultEpilogueIaSJ_SJ_NS1C_6thread17LinearCombinationIaLi1EiiLNS1H_9ScaleType4KindE0ELNS_15FloatRoundStyleE2EaEENS1_15EpilogueDefaultEEEEEvvEEEEvNT_6ParamsE --------------------------
	.section	.nv.constant0._ZN7cutlass13device_kernelINS_4gemm6kernel13GemmUniversalIN4cute5tupleIJiiiiEEENS1_10collective13CollectiveMmaINS1_34MainloopSm90TmaGmmaWarpSpecializedILi2ENS5_IJNS4_1CILi1EEESB_SB_EEENS1_35KernelTmaWarpSpecializedCooperativeEEENS5_IJNSA_ILi512EEENSA_ILi224EEENSA_ILi128EEEEEEaNS5_IJlSB_lEEEaSJ_NS4_8TiledMMAINS4_8MMA_AtomIJNS4_4SM904GMMA26MMA_64x32x32_S32S8S8_SS_TNEEEENS4_6LayoutINS5_IJNSA_ILi2EEESB_SB_EEENS5_IJSB_NSA_ILi0EEEST_EEEEENS5_IJNS4_10UnderscoreESW_SW_EEEEENS4_13SM90_TMA_LOADENS4_14ComposedLayoutINS4_7SwizzleILi3ELi4ELi3EEENS4_18smem_ptr_flag_bitsILi8EEENSQ_INS5_IJNSA_ILi8EEESH_EEENS5_IJSH_SB_EEEEEEEvNS4_8identityESZ_S19_vS1A_EENS_8epilogue10collective6detail29Sm90TmaWarpSpecializedAdapterINS1D_15DefaultEpilogueIaSJ_SJ_NS1C_6thread17LinearCombinationIaLi1EiiLNS1H_9ScaleType4KindE0ELNS_15FloatRoundStyleE2EaEENS1_15EpilogueDefaultEEEEEvvEEEEvNT_6ParamsE,"a",@progbits
	.sectionflags	@""
	.align	4
.nv.constant0._ZN7cutlass13device_kernelINS_4gemm6kernel13GemmUniversalIN4cute5tupleIJiiiiEEENS1_10collective13CollectiveMmaINS1_34MainloopSm90TmaGmmaWarpSpecializedILi2ENS5_IJNS4_1CILi1EEESB_SB_EEENS1_35KernelTmaWarpSpecializedCooperativeEEENS5_IJNSA_ILi512EEENSA_ILi224EEENSA_ILi128EEEEEEaNS5_IJlSB_lEEEaSJ_NS4_8TiledMMAINS4_8MMA_AtomIJNS4_4SM904GMMA26MMA_64x32x32_S32S8S8_SS_TNEEEENS4_6LayoutINS5_IJNSA_ILi2EEESB_SB_EEENS5_IJSB_NSA_ILi0EEEST_EEEEENS5_IJNS4_10UnderscoreESW_SW_EEEEENS4_13SM90_TMA_LOADENS4_14ComposedLayoutINS4_7SwizzleILi3ELi4ELi3EEENS4_18smem_ptr_flag_bitsILi8EEENSQ_INS5_IJNSA_ILi8EEESH_EEENS5_IJSH_SB_EEEEEEEvNS4_8identityESZ_S19_vS1A_EENS_8epilogue10collective6detail29Sm90TmaWarpSpecializedAdapterINS1D_15DefaultEpilogueIaSJ_SJ_NS1C_6thread17LinearCombinationIaLi1EiiLNS1H_9ScaleType4KindE0ELNS_15FloatRoundStyleE2EaEENS1_15EpilogueDefaultEEEEEvvEEEEvNT_6ParamsE:
	.zero		1664


//--------------------- SYMBOLS --------------------------

	.type		.nv.reservedSmem.offset0,@object
	.size		.nv.reservedSmem.offset0,0x4
	.type		__assertfail,@function
